	.target	sm_90a

	.elftype	@"ET_EXEC"


//--------------------- .note.nv.tkinfo           --------------------------
	.section	.note.nv.tkinfo,"",@"SHT_NOTE"
	.sectionflags	@"SHF_NOTE_NV_TKINFO"
	.tkinfo
        /*0018*/ 	.word	0x00000002
        /*0030*/ 	.string	""
        /*0030*/ 	.string	"ptxas"
        /*0030*/ 	.string	"Cuda compilation tools, release 13.0, V13.0.88"
        /*0030*/ 	.string	"Build cuda_13.0.r13.0/compiler.36424714_0"
        /*0030*/ 	.string	"-arch sm_90a -m 64 "



//--------------------- .note.nv.cuinfo           --------------------------
	.section	.note.nv.cuinfo,"",@"SHT_NOTE"
	.sectionflags	@"SHF_NOTE_NV_CUINFO"
        /*0018*/ 	.short	0x0002
        /*001a*/ 	.short	0x005a
        /*001c*/ 	.short	0x0082
	.zero		2


//--------------------- .nv.info                  --------------------------
	.section	.nv.info,"",@"SHT_CUDA_INFO"
	.align	4


	//----- nvinfo : EIATTR_REGCOUNT
	.align		4
        /*0000*/ 	.byte	0x04, 0x2f
        /*0002*/ 	.short	(.L_1 - .L_0)
	.align		4
.L_0:
        /*0004*/ 	.word	index@(_ZN18transformer_engine45fused_topk_with_score_function_forward_kernelIffEEvPKT_iiibiifiPKT0_PS1_PbS7_)
        /*0008*/ 	.word	0x00000030


	//----- nvinfo : EIATTR_FRAME_SIZE
	.align		4
.L_1:
        /*000c*/ 	.byte	0x04, 0x11
        /*000e*/ 	.short	(.L_3 - .L_2)
	.align		4
.L_2:
        /*0010*/ 	.word	index@($__internal_29_$__cuda_sm3x_div_rn_noftz_f32_slowpath)
        /*0014*/ 	.word	0x00000000


	//----- nvinfo : EIATTR_FRAME_SIZE
	.align		4
.L_3:
        /*0018*/ 	.byte	0x04, 0x11
        /*001a*/ 	.short	(.L_5 - .L_4)
	.align		4
.L_4:
        /*001c*/ 	.word	index@($__internal_28_$__cuda_sm20_rcp_rn_f32_slowpath)
        /*0020*/ 	.word	0x00000000


	//----- nvinfo : EIATTR_FRAME_SIZE
	.align		4
.L_5:
        /*0024*/ 	.byte	0x04, 0x11
        /*0026*/ 	.short	(.L_7 - .L_6)
	.align		4
.L_6:
        /*0028*/ 	.word	index@($__internal_27_$__cuda_sm20_div_rn_f64_full)
        /*002c*/ 	.word	0x00000000


	//----- nvinfo : EIATTR_FRAME_SIZE
	.align		4
.L_7:
        /*0030*/ 	.byte	0x04, 0x11
        /*0032*/ 	.short	(.L_9 - .L_8)
	.align		4
.L_8:
        /*0034*/ 	.word	index@(_ZN18transformer_engine45fused_topk_with_score_function_forward_kernelIffEEvPKT_iiibiifiPKT0_PS1_PbS7_)
        /*0038*/ 	.word	0x00000000


	//----- nvinfo : EIATTR_REGCOUNT
	.align		4
.L_9:
        /*003c*/ 	.byte	0x04, 0x2f
        /*003e*/ 	.short	(.L_11 - .L_10)
	.align		4
.L_10:
        /*0040*/ 	.word	index@(_ZN18transformer_engine45fused_topk_with_score_function_forward_kernelIf6__halfEEvPKT_iiibiifiPKT0_PS2_PbS8_)
        /*0044*/ 	.word	0x00000030


	//----- nvinfo : EIATTR_FRAME_SIZE
	.align		4
.L_11:
        /*0048*/ 	.byte	0x04, 0x11
        /*004a*/ 	.short	(.L_13 - .L_12)
	.align		4
.L_12:
        /*004c*/ 	.word	index@($__internal_26_$__cuda_sm3x_div_rn_noftz_f32_slowpath)
        /*0050*/ 	.word	0x00000000


	//----- nvinfo : EIATTR_FRAME_SIZE
	.align		4
.L_13:
        /*0054*/ 	.byte	0x04, 0x11
        /*0056*/ 	.short	(.L_15 - .L_14)
	.align		4
.L_14:
        /*0058*/ 	.word	index@($__internal_25_$__cuda_sm20_rcp_rn_f32_slowpath)
        /*005c*/ 	.word	0x00000000


	//----- nvinfo : EIATTR_FRAME_SIZE
	.align		4
.L_15:
        /*0060*/ 	.byte	0x04, 0x11
        /*0062*/ 	.short	(.L_17 - .L_16)
	.align		4
.L_16:
        /*0064*/ 	.word	index@($__internal_24_$__cuda_sm20_div_rn_f64_full)
        /*0068*/ 	.word	0x00000000


	//----- nvinfo : EIATTR_FRAME_SIZE
	.align		4
.L_17:
        /*006c*/ 	.byte	0x04, 0x11
        /*006e*/ 	.short	(.L_19 - .L_18)
	.align		4
.L_18:
        /*0070*/ 	.word	index@(_ZN18transformer_engine45fused_topk_with_score_function_forward_kernelIf6__halfEEvPKT_iiibiifiPKT0_PS2_PbS8_)
        /*0074*/ 	.word	0x00000000


	//----- nvinfo : EIATTR_REGCOUNT
	.align		4
.L_19:
        /*0078*/ 	.byte	0x04, 0x2f
        /*007a*/ 	.short	(.L_21 - .L_20)
	.align		4
.L_20:
        /*007c*/ 	.word	index@(_ZN18transformer_engine45fused_topk_with_score_function_forward_kernelIf13__nv_bfloat16EEvPKT_iiibiifiPKT0_PS2_PbS8_)
        /*0080*/ 	.word	0x00000030


	//----- nvinfo : EIATTR_FRAME_SIZE
	.align		4
.L_21:
        /*0084*/ 	.byte	0x04, 0x11
        /*0086*/ 	.short	(.L_23 - .L_22)
	.align		4
.L_22:
        /*0088*/ 	.word	index@($__internal_23_$__cuda_sm3x_div_rn_noftz_f32_slowpath)
        /*008c*/ 	.word	0x00000000


	//----- nvinfo : EIATTR_FRAME_SIZE
	.align		4
.L_23:
        /*0090*/ 	.byte	0x04, 0x11
        /*0092*/ 	.short	(.L_25 - .L_24)
	.align		4
.L_24:
        /*0094*/ 	.word	index@($__internal_22_$__cuda_sm20_rcp_rn_f32_slowpath)
        /*0098*/ 	.word	0x00000000


	//----- nvinfo : EIATTR_FRAME_SIZE
	.align		4
.L_25:
        /*009c*/ 	.byte	0x04, 0x11
        /*009e*/ 	.short	(.L_27 - .L_26)
	.align		4
.L_26:
        /*00a0*/ 	.word	index@($__internal_21_$__cuda_sm20_div_rn_f64_full)
        /*00a4*/ 	.word	0x00000000


	//----- nvinfo : EIATTR_FRAME_SIZE
	.align		4
.L_27:
        /*00a8*/ 	.byte	0x04, 0x11
        /*00aa*/ 	.short	(.L_29 - .L_28)
	.align		4
.L_28:
        /*00ac*/ 	.word	index@(_ZN18transformer_engine45fused_topk_with_score_function_forward_kernelIf13__nv_bfloat16EEvPKT_iiibiifiPKT0_PS2_PbS8_)
        /*00b0*/ 	.word	0x00000000


	//----- nvinfo : EIATTR_REGCOUNT
	.align		4
.L_29:
        /*00b4*/ 	.byte	0x04, 0x2f
        /*00b6*/ 	.short	(.L_31 - .L_30)
	.align		4
.L_30:
        /*00b8*/ 	.word	index@(_ZN18transformer_engine45fused_topk_with_score_function_forward_kernelI6__halffEEvPKT_iiibiifiPKT0_PS2_PbS8_)
        /*00bc*/ 	.word	0x00000030


	//----- nvinfo : EIATTR_FRAME_SIZE
	.align		4
.L_31:
        /*00c0*/ 	.byte	0x04, 0x11
        /*00c2*/ 	.short	(.L_33 - .L_32)
	.align		4
.L_32:
        /*00c4*/ 	.word	index@($__internal_20_$__cuda_sm3x_div_rn_noftz_f32_slowpath)
        /*00c8*/ 	.word	0x00000000


	//----- nvinfo : EIATTR_FRAME_SIZE
	.align		4
.L_33:
        /*00cc*/ 	.byte	0x04, 0x11
        /*00ce*/ 	.short	(.L_35 - .L_34)
	.align		4
.L_34:
        /*00d0*/ 	.word	index@($__internal_19_$__cuda_sm20_rcp_rn_f32_slowpath)
        /*00d4*/ 	.word	0x00000000


	//----- nvinfo : EIATTR_FRAME_SIZE
	.align		4
.L_35:
        /*00d8*/ 	.byte	0x04, 0x11
        /*00da*/ 	.short	(.L_37 - .L_36)
	.align		4
.L_36:
        /*00dc*/ 	.word	index@($__internal_18_$__cuda_sm20_div_rn_f64_full)
        /*00e0*/ 	.word	0x00000000


	//----- nvinfo : EIATTR_FRAME_SIZE
	.align		4
.L_37:
        /*00e4*/ 	.byte	0x04, 0x11
        /*00e6*/ 	.short	(.L_39 - .L_38)
	.align		4
.L_38:
        /*00e8*/ 	.word	index@(_ZN18transformer_engine45fused_topk_with_score_function_forward_kernelI6__halffEEvPKT_iiibiifiPKT0_PS2_PbS8_)
        /*00ec*/ 	.word	0x00000000


	//----- nvinfo : EIATTR_REGCOUNT
	.align		4
.L_39:
        /*00f0*/ 	.byte	0x04, 0x2f
        /*00f2*/ 	.short	(.L_41 - .L_40)
	.align		4
.L_40:
        /*00f4*/ 	.word	index@(_ZN18transformer_engine45fused_topk_with_score_function_forward_kernelI6__halfS1_EEvPKT_iiibiifiPKT0_PS2_PbS8_)
        /*00f8*/ 	.word	0x00000030


	//----- nvinfo : EIATTR_FRAME_SIZE
	.align		4
.L_41:
        /*00fc*/ 	.byte	0x04, 0x11
        /*00fe*/ 	.short	(.L_43 - .L_42)
	.align		4
.L_42:
        /*0100*/ 	.word	index@($__internal_17_$__cuda_sm3x_div_rn_noftz_f32_slowpath)
        /*0104*/ 	.word	0x00000000


	//----- nvinfo : EIATTR_FRAME_SIZE
	.align		4
.L_43:
        /*0108*/ 	.byte	0x04, 0x11
        /*010a*/ 	.short	(.L_45 - .L_44)
	.align		4
.L_44:
        /*010c*/ 	.word	index@($__internal_16_$__cuda_sm20_rcp_rn_f32_slowpath)
        /*0110*/ 	.word	0x00000000


	//----- nvinfo : EIATTR_FRAME_SIZE
	.align		4
.L_45:
        /*0114*/ 	.byte	0x04, 0x11
        /*0116*/ 	.short	(.L_47 - .L_46)
	.align		4
.L_46:
        /*0118*/ 	.word	index@($__internal_15_$__cuda_sm20_div_rn_f64_full)
        /*011c*/ 	.word	0x00000000


	//----- nvinfo : EIATTR_FRAME_SIZE
	.align		4
.L_47:
        /*0120*/ 	.byte	0x04, 0x11
        /*0122*/ 	.short	(.L_49 - .L_48)
	.align		4
.L_48:
        /*0124*/ 	.word	index@(_ZN18transformer_engine45fused_topk_with_score_function_forward_kernelI6__halfS1_EEvPKT_iiibiifiPKT0_PS2_PbS8_)
        /*0128*/ 	.word	0x00000000


	//----- nvinfo : EIATTR_REGCOUNT
	.align		4
.L_49:
        /*012c*/ 	.byte	0x04, 0x2f
        /*012e*/ 	.short	(.L_51 - .L_50)
	.align		4
.L_50:
        /*0130*/ 	.word	index@(_ZN18transformer_engine45fused_topk_with_score_function_forward_kernelI6__half13__nv_bfloat16EEvPKT_iiibiifiPKT0_PS3_PbS9_)
        /*0134*/ 	.word	0x00000030


	//----- nvinfo : EIATTR_FRAME_SIZE
	.align		4
.L_51:
        /*0138*/ 	.byte	0x04, 0x11
        /*013a*/ 	.short	(.L_53 - .L_52)
	.align		4
.L_52:
        /*013c*/ 	.word	index@($__internal_14_$__cuda_sm3x_div_rn_noftz_f32_slowpath)
        /*0140*/ 	.word	0x00000000


	//----- nvinfo : EIATTR_FRAME_SIZE
	.align		4
.L_53:
        /*0144*/ 	.byte	0x04, 0x11
        /*0146*/ 	.short	(.L_55 - .L_54)
	.align		4
.L_54:
        /*0148*/ 	.word	index@($__internal_13_$__cuda_sm20_rcp_rn_f32_slowpath)
        /*014c*/ 	.word	0x00000000


	//----- nvinfo : EIATTR_FRAME_SIZE
	.align		4
.L_55:
        /*0150*/ 	.byte	0x04, 0x11
        /*0152*/ 	.short	(.L_57 - .L_56)
	.align		4
.L_56:
        /*0154*/ 	.word	index@($__internal_12_$__cuda_sm20_div_rn_f64_full)
        /*0158*/ 	.word	0x00000000


	//----- nvinfo : EIATTR_FRAME_SIZE
	.align		4
.L_57:
        /*015c*/ 	.byte	0x04, 0x11
        /*015e*/ 	.short	(.L_59 - .L_58)
	.align		4
.L_58:
        /*0160*/ 	.word	index@(_ZN18transformer_engine45fused_topk_with_score_function_forward_kernelI6__half13__nv_bfloat16EEvPKT_iiibiifiPKT0_PS3_PbS9_)
        /*0164*/ 	.word	0x00000000


	//----- nvinfo : EIATTR_REGCOUNT
	.align		4
.L_59:
        /*0168*/ 	.byte	0x04, 0x2f
        /*016a*/ 	.short	(.L_61 - .L_60)
	.align		4
.L_60:
        /*016c*/ 	.word	index@(_ZN18transformer_engine45fused_topk_with_score_function_forward_kernelI13__nv_bfloat16fEEvPKT_iiibiifiPKT0_PS2_PbS8_)
        /*0170*/ 	.word	0x00000030


	//----- nvinfo : EIATTR_FRAME_SIZE
	.align		4
.L_61:
        /*0174*/ 	.byte	0x04, 0x11
        /*0176*/ 	.short	(.L_63 - .L_62)
	.align		4
.L_62:
        /*0178*/ 	.word	index@($__internal_11_$__cuda_sm3x_div_rn_noftz_f32_slowpath)
        /*017c*/ 	.word	0x00000000


	//----- nvinfo : EIATTR_FRAME_SIZE
	.align		4
.L_63:
        /*0180*/ 	.byte	0x04, 0x11
        /*0182*/ 	.short	(.L_65 - .L_64)
	.align		4
.L_64:
        /*0184*/ 	.word	index@($__internal_10_$__cuda_sm20_rcp_rn_f32_slowpath)
        /*0188*/ 	.word	0x00000000


	//----- nvinfo : EIATTR_FRAME_SIZE
	.align		4
.L_65:
        /*018c*/ 	.byte	0x04, 0x11
        /*018e*/ 	.short	(.L_67 - .L_66)
	.align		4
.L_66:
        /*0190*/ 	.word	index@($__internal_9_$__cuda_sm20_div_rn_f64_full)
        /*0194*/ 	.word	0x00000000


	//----- nvinfo : EIATTR_FRAME_SIZE
	.align		4
.L_67:
        /*0198*/ 	.byte	0x04, 0x11
        /*019a*/ 	.short	(.L_69 - .L_68)
	.align		4
.L_68:
        /*019c*/ 	.word	index@(_ZN18transformer_engine45fused_topk_with_score_function_forward_kernelI13__nv_bfloat16fEEvPKT_iiibiifiPKT0_PS2_PbS8_)
        /*01a0*/ 	.word	0x00000000


	//----- nvinfo : EIATTR_REGCOUNT
	.align		4
.L_69:
        /*01a4*/ 	.byte	0x04, 0x2f
        /*01a6*/ 	.short	(.L_71 - .L_70)
	.align		4
.L_70:
        /*01a8*/ 	.word	index@(_ZN18transformer_engine45fused_topk_with_score_function_forward_kernelI13__nv_bfloat166__halfEEvPKT_iiibiifiPKT0_PS3_PbS9_)
        /*01ac*/ 	.word	0x00000030


	//----- nvinfo : EIATTR_FRAME_SIZE
	.align		4
.L_71:
        /*01b0*/ 	.byte	0x04, 0x11
        /*01b2*/ 	.short	(.L_73 - .L_72)
	.align		4
.L_72:
        /*01b4*/ 	.word	index@($__internal_8_$__cuda_sm3x_div_rn_noftz_f32_slowpath)
        /*01b8*/ 	.word	0x00000000


	//----- nvinfo : EIATTR_FRAME_SIZE
	.align		4
.L_73:
        /*01bc*/ 	.byte	0x04, 0x11
        /*01be*/ 	.short	(.L_75 - .L_74)
	.align		4
.L_74:
        /*01c0*/ 	.word	index@($__internal_7_$__cuda_sm20_rcp_rn_f32_slowpath)
        /*01c4*/ 	.word	0x00000000


	//----- nvinfo : EIATTR_FRAME_SIZE
	.align		4
.L_75:
        /*01c8*/ 	.byte	0x04, 0x11
        /*01ca*/ 	.short	(.L_77 - .L_76)
	.align		4
.L_76:
        /*01cc*/ 	.word	index@($__internal_6_$__cuda_sm20_div_rn_f64_full)
        /*01d0*/ 	.word	0x00000000


	//----- nvinfo : EIATTR_FRAME_SIZE
	.align		4
.L_77:
        /*01d4*/ 	.byte	0x04, 0x11
        /*01d6*/ 	.short	(.L_79 - .L_78)
	.align		4
.L_78:
        /*01d8*/ 	.word	index@(_ZN18transformer_engine45fused_topk_with_score_function_forward_kernelI13__nv_bfloat166__halfEEvPKT_iiibiifiPKT0_PS3_PbS9_)
        /*01dc*/ 	.word	0x00000000


	//----- nvinfo : EIATTR_REGCOUNT
	.align		4
.L_79:
        /*01e0*/ 	.byte	0x04, 0x2f
        /*01e2*/ 	.short	(.L_81 - .L_80)
	.align		4
.L_80:
        /*01e4*/ 	.word	index@(_ZN18transformer_engine45fused_topk_with_score_function_forward_kernelI13__nv_bfloat16S1_EEvPKT_iiibiifiPKT0_PS2_PbS8_)
        /*01e8*/ 	.word	0x00000030


	//----- nvinfo : EIATTR_FRAME_SIZE
	.align		4
.L_81:
        /*01ec*/ 	.byte	0x04, 0x11
        /*01ee*/ 	.short	(.L_83 - .L_82)
	.align		4
.L_82:
        /*01f0*/ 	.word	index@($__internal_5_$__cuda_sm3x_div_rn_noftz_f32_slowpath)
        /*01f4*/ 	.word	0x00000000


	//----- nvinfo : EIATTR_FRAME_SIZE
	.align		4
.L_83:
        /*01f8*/ 	.byte	0x04, 0x11
        /*01fa*/ 	.short	(.L_85 - .L_84)
	.align		4
.L_84:
        /*01fc*/ 	.word	index@($__internal_4_$__cuda_sm20_rcp_rn_f32_slowpath)
        /*0200*/ 	.word	0x00000000


	//----- nvinfo : EIATTR_FRAME_SIZE
	.align		4
.L_85:
        /*0204*/ 	.byte	0x04, 0x11
        /*0206*/ 	.short	(.L_87 - .L_86)
	.align		4
.L_86:
        /*0208*/ 	.word	index@($__internal_3_$__cuda_sm20_div_rn_f64_full)
        /*020c*/ 	.word	0x00000000


	//----- nvinfo : EIATTR_FRAME_SIZE
	.align		4
.L_87:
        /*0210*/ 	.byte	0x04, 0x11
        /*0212*/ 	.short	(.L_89 - .L_88)
	.align		4
.L_88:
        /*0214*/ 	.word	index@(_ZN18transformer_engine45fused_topk_with_score_function_forward_kernelI13__nv_bfloat16S1_EEvPKT_iiibiifiPKT0_PS2_PbS8_)
        /*0218*/ 	.word	0x00000000


	//----- nvinfo : EIATTR_REGCOUNT
	.align		4
.L_89:
        /*021c*/ 	.byte	0x04, 0x2f
        /*021e*/ 	.short	(.L_91 - .L_90)
	.align		4
.L_90:
        /*0220*/ 	.word	index@(_ZN18transformer_engine46fused_topk_with_score_function_backward_kernelIfEEvPKbPKT_S5_iiibfiPS3_)
        /*0224*/ 	.word	0x00000028


	//----- nvinfo : EIATTR_FRAME_SIZE
	.align		4
.L_91:
        /*0228*/ 	.byte	0x04, 0x11
        /*022a*/ 	.short	(.L_93 - .L_92)
	.align		4
.L_92:
        /*022c*/ 	.word	index@($__internal_2_$__cuda_sm20_div_rn_f64_full)
        /*0230*/ 	.word	0x00000000


	//----- nvinfo : EIATTR_FRAME_SIZE
	.align		4
.L_93:
        /*0234*/ 	.byte	0x04, 0x11
        /*0236*/ 	.short	(.L_95 - .L_94)
	.align		4
.L_94:
        /*0238*/ 	.word	index@(_ZN18transformer_engine46fused_topk_with_score_function_backward_kernelIfEEvPKbPKT_S5_iiibfiPS3_)
        /*023c*/ 	.word	0x00000000


	//----- nvinfo : EIATTR_REGCOUNT
	.align		4
.L_95:
        /*0240*/ 	.byte	0x04, 0x2f
        /*0242*/ 	.short	(.L_97 - .L_96)
	.align		4
.L_96:
        /*0244*/ 	.word	index@(_ZN18transformer_engine46fused_topk_with_score_function_backward_kernelI6__halfEEvPKbPKT_S6_iiibfiPS4_)
        /*0248*/ 	.word	0x00000028


	//----- nvinfo : EIATTR_FRAME_SIZE
	.align		4
.L_97:
        /*024c*/ 	.byte	0x04, 0x11
        /*024e*/ 	.short	(.L_99 - .L_98)
	.align		4
.L_98:
        /*0250*/ 	.word	index@($__internal_1_$__cuda_sm20_div_rn_f64_full)
        /*0254*/ 	.word	0x00000000


	//----- nvinfo : EIATTR_FRAME_SIZE
	.align		4
.L_99:
        /*0258*/ 	.byte	0x04, 0x11
        /*025a*/ 	.short	(.L_101 - .L_100)
	.align		4
.L_100:
        /*025c*/ 	.word	index@(_ZN18transformer_engine46fused_topk_with_score_function_backward_kernelI6__halfEEvPKbPKT_S6_iiibfiPS4_)
        /*0260*/ 	.word	0x00000000


	//----- nvinfo : EIATTR_REGCOUNT
	.align		4
.L_101:
        /*0264*/ 	.byte	0x04, 0x2f
        /*0266*/ 	.short	(.L_103 - .L_102)
	.align		4
.L_102:
        /*0268*/ 	.word	index@(_ZN18transformer_engine46fused_topk_with_score_function_backward_kernelI13__nv_bfloat16EEvPKbPKT_S6_iiibfiPS4_)
        /*026c*/ 	.word	0x00000028


	//----- nvinfo : EIATTR_FRAME_SIZE
	.align		4
.L_103:
        /*0270*/ 	.byte	0x04, 0x11
        /*0272*/ 	.short	(.L_105 - .L_104)
	.align		4
.L_104:
        /*0274*/ 	.word	index@($__internal_0_$__cuda_sm20_div_rn_f64_full)
        /*0278*/ 	.word	0x00000000


	//----- nvinfo : EIATTR_FRAME_SIZE
	.align		4
.L_105:
        /*027c*/ 	.byte	0x04, 0x11
        /*027e*/ 	.short	(.L_107 - .L_106)
	.align		4
.L_106:
        /*0280*/ 	.word	index@(_ZN18transformer_engine46fused_topk_with_score_function_backward_kernelI13__nv_bfloat16EEvPKbPKT_S6_iiibfiPS4_)
        /*0284*/ 	.word	0x00000000


	//----- nvinfo : EIATTR_MIN_STACK_SIZE
	.align		4
.L_107:
        /*0288*/ 	.byte	0x04, 0x12
        /*028a*/ 	.short	(.L_109 - .L_108)
	.align		4
.L_108:
        /*028c*/ 	.word	index@(_ZN18transformer_engine46fused_topk_with_score_function_backward_kernelI13__nv_bfloat16EEvPKbPKT_S6_iiibfiPS4_)
        /*0290*/ 	.word	0x00000000


	//----- nvinfo : EIATTR_MIN_STACK_SIZE
	.align		4
.L_109:
        /*0294*/ 	.byte	0x04, 0x12
        /*0296*/ 	.short	(.L_111 - .L_110)
	.align		4
.L_110:
        /*0298*/ 	.word	index@(_ZN18transformer_engine46fused_topk_with_score_function_backward_kernelI6__halfEEvPKbPKT_S6_iiibfiPS4_)
        /*029c*/ 	.word	0x00000000


	//----- nvinfo : EIATTR_MIN_STACK_SIZE
	.align		4
.L_111:
        /*02a0*/ 	.byte	0x04, 0x12
        /*02a2*/ 	.short	(.L_113 - .L_112)
	.align		4
.L_112:
        /*02a4*/ 	.word	index@(_ZN18transformer_engine46fused_topk_with_score_function_backward_kernelIfEEvPKbPKT_S5_iiibfiPS3_)
        /*02a8*/ 	.word	0x00000000


	//----- nvinfo : EIATTR_MIN_STACK_SIZE
	.align		4
.L_113:
        /*02ac*/ 	.byte	0x04, 0x12
        /*02ae*/ 	.short	(.L_115 - .L_114)
	.align		4
.L_114:
        /*02b0*/ 	.word	index@(_ZN18transformer_engine45fused_topk_with_score_function_forward_kernelI13__nv_bfloat16S1_EEvPKT_iiibiifiPKT0_PS2_PbS8_)
        /*02b4*/ 	.word	0x00000000


	//----- nvinfo : EIATTR_MIN_STACK_SIZE
	.align		4
.L_115:
        /*02b8*/ 	.byte	0x04, 0x12
        /*02ba*/ 	.short	(.L_117 - .L_116)
	.align		4
.L_116:
        /*02bc*/ 	.word	index@(_ZN18transformer_engine45fused_topk_with_score_function_forward_kernelI13__nv_bfloat166__halfEEvPKT_iiibiifiPKT0_PS3_PbS9_)
        /*02c0*/ 	.word	0x00000000


	//----- nvinfo : EIATTR_MIN_STACK_SIZE
	.align		4
.L_117:
        /*02c4*/ 	.byte	0x04, 0x12
        /*02c6*/ 	.short	(.L_119 - .L_118)
	.align		4
.L_118:
        /*02c8*/ 	.word	index@(_ZN18transformer_engine45fused_topk_with_score_function_forward_kernelI13__nv_bfloat16fEEvPKT_iiibiifiPKT0_PS2_PbS8_)
        /*02cc*/ 	.word	0x00000000


	//----- nvinfo : EIATTR_MIN_STACK_SIZE
	.align		4
.L_119:
        /*02d0*/ 	.byte	0x04, 0x12
        /*02d2*/ 	.short	(.L_121 - .L_120)
	.align		4
.L_120:
        /*02d4*/ 	.word	index@(_ZN18transformer_engine45fused_topk_with_score_function_forward_kernelI6__half13__nv_bfloat16EEvPKT_iiibiifiPKT0_PS3_PbS9_)
        /*02d8*/ 	.word	0x00000000


	//----- nvinfo : EIATTR_MIN_STACK_SIZE
	.align		4
.L_121:
        /*02dc*/ 	.byte	0x04, 0x12
        /*02de*/ 	.short	(.L_123 - .L_122)
	.align		4
.L_122:
        /*02e0*/ 	.word	index@(_ZN18transformer_engine45fused_topk_with_score_function_forward_kernelI6__halfS1_EEvPKT_iiibiifiPKT0_PS2_PbS8_)
        /*02e4*/ 	.word	0x00000000


	//----- nvinfo : EIATTR_MIN_STACK_SIZE
	.align		4
.L_123:
        /*02e8*/ 	.byte	0x04, 0x12
        /*02ea*/ 	.short	(.L_125 - .L_124)
	.align		4
.L_124:
        /*02ec*/ 	.word	index@(_ZN18transformer_engine45fused_topk_with_score_function_forward_kernelI6__halffEEvPKT_iiibiifiPKT0_PS2_PbS8_)
        /*02f0*/ 	.word	0x00000000


	//----- nvinfo : EIATTR_MIN_STACK_SIZE
	.align		4
.L_125:
        /*02f4*/ 	.byte	0x04, 0x12
        /*02f6*/ 	.short	(.L_127 - .L_126)
	.align		4
.L_126:
        /*02f8*/ 	.word	index@(_ZN18transformer_engine45fused_topk_with_score_function_forward_kernelIf13__nv_bfloat16EEvPKT_iiibiifiPKT0_PS2_PbS8_)
        /*02fc*/ 	.word	0x00000000


	//----- nvinfo : EIATTR_MIN_STACK_SIZE
	.align		4
.L_127:
        /*0300*/ 	.byte	0x04, 0x12
        /*0302*/ 	.short	(.L_129 - .L_128)
	.align		4
.L_128:
        /*0304*/ 	.word	index@(_ZN18transformer_engine45fused_topk_with_score_function_forward_kernelIf6__halfEEvPKT_iiibiifiPKT0_PS2_PbS8_)
        /*0308*/ 	.word	0x00000000


	//----- nvinfo : EIATTR_MIN_STACK_SIZE
	.align		4
.L_129:
        /*030c*/ 	.byte	0x04, 0x12
        /*030e*/ 	.short	(.L_131 - .L_130)
	.align		4
.L_130:
        /*0310*/ 	.word	index@(_ZN18transformer_engine45fused_topk_with_score_function_forward_kernelIffEEvPKT_iiibiifiPKT0_PS1_PbS7_)
        /*0314*/ 	.word	0x00000000
.L_131:


//--------------------- .nv.compat                --------------------------
	.section	.nv.compat,"",@"SHT_CUDA_COMPAT_INFO"
	.align	4
        /*0000*/ 	.byte	0x02, 0x09, 0x01, 0x00, 0x02, 0x02, 0x01, 0x00, 0x02, 0x05, 0x05, 0x00, 0x03, 0x07, 0x01, 0x01
        /*0010*/ 	.byte	0x02, 0x03, 0x00, 0x00, 0x02, 0x06, 0x01, 0x00, 0x04, 0x0b, 0x08, 0x00, 0x00, 0x00, 0x00, 0x00
        /*0020*/ 	.byte	0x00, 0x00, 0x00, 0x00


//--------------------- .nv.info._ZN18transformer_engine46fused_topk_with_score_function_backward_kernelI13__nv_bfloat16EEvPKbPKT_S6_iiibfiPS4_ --------------------------
	.section	.nv.info._ZN18transformer_engine46fused_topk_with_score_function_backward_kernelI13__nv_bfloat16EEvPKbPKT_S6_iiibfiPS4_,"",@"SHT_CUDA_INFO"
	.sectionflags	@""
	.align	4


	//----- nvinfo : EIATTR_CUDA_API_VERSION
	.align		4
        /*0000*/ 	.byte	0x04, 0x37
        /*0002*/ 	.short	(.L_133 - .L_132)
.L_132:
        /*0004*/ 	.word	0x00000082


	//----- nvinfo : EIATTR_KPARAM_INFO
	.align		4
.L_133:
        /*0008*/ 	.byte	0x04, 0x17
        /*000a*/ 	.short	(.L_135 - .L_134)
.L_134:
        /*000c*/ 	.word	0x00000000
        /*0010*/ 	.short	0x0009
        /*0012*/ 	.short	0x0030
        /*0014*/ 	.byte	0x00, 0xf0, 0x21, 0x00


	//----- nvinfo : EIATTR_KPARAM_INFO
	.align		4
.L_135:
        /*0018*/ 	.byte	0x04, 0x17
        /*001a*/ 	.short	(.L_137 - .L_136)
.L_136:
        /*001c*/ 	.word	0x00000000
        /*0020*/ 	.short	0x0008
        /*0022*/ 	.short	0x002c
        /*0024*/ 	.byte	0x00, 0xf0, 0x11, 0x00


	//----- nvinfo : EIATTR_KPARAM_INFO
	.align		4
.L_137:
        /*0028*/ 	.byte	0x04, 0x17
        /*002a*/ 	.short	(.L_139 - .L_138)
.L_138:
        /*002c*/ 	.word	0x00000000
        /*0030*/ 	.short	0x0007
        /*0032*/ 	.short	0x0028
        /*0034*/ 	.byte	0x00, 0xf0, 0x11, 0x00


	//----- nvinfo : EIATTR_KPARAM_INFO
	.align		4
.L_139:
        /*0038*/ 	.byte	0x04, 0x17
        /*003a*/ 	.short	(.L_141 - .L_140)
.L_140:
        /*003c*/ 	.word	0x00000000
        /*0040*/ 	.short	0x0006
        /*0042*/ 	.short	0x0024
        /*0044*/ 	.byte	0x00, 0xf0, 0x05, 0x00


	//----- nvinfo : EIATTR_KPARAM_INFO
	.align		4
.L_141:
        /*0048*/ 	.byte	0x04, 0x17
        /*004a*/ 	.short	(.L_143 - .L_142)
.L_142:
        /*004c*/ 	.word	0x00000000
        /*0050*/ 	.short	0x0005
        /*0052*/ 	.short	0x0020
        /*0054*/ 	.byte	0x00, 0xf0, 0x11, 0x00


	//----- nvinfo : EIATTR_KPARAM_INFO
	.align		4
.L_143:
        /*0058*/ 	.byte	0x04, 0x17
        /*005a*/ 	.short	(.L_145 - .L_144)
.L_144:
        /*005c*/ 	.word	0x00000000
        /*0060*/ 	.short	0x0004
        /*0062*/ 	.short	0x001c
        /*0064*/ 	.byte	0x00, 0xf0, 0x11, 0x00


	//----- nvinfo : EIATTR_KPARAM_INFO
	.align		4
.L_145:
        /*0068*/ 	.byte	0x04, 0x17
        /*006a*/ 	.short	(.L_147 - .L_146)
.L_146:
        /*006c*/ 	.word	0x00000000
        /*0070*/ 	.short	0x0003
        /*0072*/ 	.short	0x0018
        /*0074*/ 	.byte	0x00, 0xf0, 0x11, 0x00


	//----- nvinfo : EIATTR_KPARAM_INFO
	.align		4
.L_147:
        /*0078*/ 	.byte	0x04, 0x17
        /*007a*/ 	.short	(.L_149 - .L_148)
.L_148:
        /*007c*/ 	.word	0x00000000
        /*0080*/ 	.short	0x0002
        /*0082*/ 	.short	0x0010
        /*0084*/ 	.byte	0x00, 0xf0, 0x21, 0x00


	//----- nvinfo : EIATTR_KPARAM_INFO
	.align		4
.L_149:
        /*0088*/ 	.byte	0x04, 0x17
        /*008a*/ 	.short	(.L_151 - .L_150)
.L_150:
        /*008c*/ 	.word	0x00000000
        /*0090*/ 	.short	0x0001
        /*0092*/ 	.short	0x0008
        /*0094*/ 	.byte	0x00, 0xf0, 0x21, 0x00


	//----- nvinfo : EIATTR_KPARAM_INFO
	.align		4
.L_151:
        /*0098*/ 	.byte	0x04, 0x17
        /*009a*/ 	.short	(.L_153 - .L_152)
.L_152:
        /*009c*/ 	.word	0x00000000
        /*00a0*/ 	.short	0x0000
        /*00a2*/ 	.short	0x0000
        /*00a4*/ 	.byte	0x00, 0xf0, 0x21, 0x00


	//----- nvinfo : EIATTR_SPARSE_MMA_MASK
	.align		4
.L_153:
        /*00a8*/ 	.byte	0x03, 0x50
        /*00aa*/ 	.short	0x0000


	//----- nvinfo : EIATTR_MAXREG_COUNT
	.align		4
        /*00ac*/ 	.byte	0x03, 0x1b
        /*00ae*/ 	.short	0x00ff


	//----- nvinfo : EIATTR_MERCURY_ISA_VERSION
	.align		4
        /*00b0*/ 	.byte	0x03, 0x5f
        /*00b2*/ 	.short	0x0101


	//----- nvinfo : EIATTR_COOP_GROUP_MASK_REGIDS
	.align		4
        /*00b4*/ 	.byte	0x04, 0x29
        /*00b6*/ 	.short	(.L_155 - .L_154)


	//   ....[0]....
.L_154:
        /*00b8*/ 	.word	0xffffffff


	//   ....[1]....
        /*00bc*/ 	.word	0xffffffff


	//   ....[2]....
        /*00c0*/ 	.word	0xffffffff


	//   ....[3]....
        /*00c4*/ 	.word	0xffffffff


	//   ....[4]....
        /*00c8*/ 	.word	0xffffffff


	//   ....[5]....
        /*00cc*/ 	.word	0xffffffff


	//   ....[6]....
        /*00d0*/ 	.word	0xffffffff


	//   ....[7]....
        /*00d4*/ 	.word	0xffffffff


	//   ....[8]....
        /*00d8*/ 	.word	0xffffffff


	//   ....[9]....
        /*00dc*/ 	.word	0xffffffff


	//   ....[10]....
        /*00e0*/ 	.word	0xffffffff


	//   ....[11]....
        /*00e4*/ 	.word	0xffffffff


	//   ....[12]....
        /*00e8*/ 	.word	0xffffffff


	//   ....[13]....
        /*00ec*/ 	.word	0xffffffff


	//   ....[14]....
        /*00f0*/ 	.word	0xffffffff


	//   ....[15]....
        /*00f4*/ 	.word	0xffffffff


	//   ....[16]....
        /*00f8*/ 	.word	0xffffffff


	//   ....[17]....
        /*00fc*/ 	.word	0xffffffff


	//   ....[18]....
        /*0100*/ 	.word	0xffffffff


	//   ....[19]....
        /*0104*/ 	.word	0xffffffff


	//   ....[20]....
        /*0108*/ 	.word	0xffffffff


	//   ....[21]....
        /*010c*/ 	.word	0xffffffff


	//   ....[22]....
        /*0110*/ 	.word	0xffffffff


	//   ....[23]....
        /*0114*/ 	.word	0xffffffff


	//   ....[24]....
        /*0118*/ 	.word	0xffffffff


	//   ....[25]....
        /*011c*/ 	.word	0xffffffff


	//   ....[26]....
        /*0120*/ 	.word	0xffffffff


	//   ....[27]....
        /*0124*/ 	.word	0xffffffff


	//   ....[28]....
        /*0128*/ 	.word	0xffffffff


	//   ....[29]....
        /*012c*/ 	.word	0xffffffff


	//   ....[30]....
        /*0130*/ 	.word	0xffffffff


	//   ....[31]....
        /*0134*/ 	.word	0xffffffff


	//   ....[32]....
        /*0138*/ 	.word	0xffffffff


	//   ....[33]....
        /*013c*/ 	.word	0xffffffff


	//   ....[34]....
        /*0140*/ 	.word	0xffffffff


	//   ....[35]....
        /*0144*/ 	.word	0xffffffff


	//   ....[36]....
        /*0148*/ 	.word	0xffffffff


	//   ....[37]....
        /*014c*/ 	.word	0xffffffff


	//   ....[38]....
        /*0150*/ 	.word	0xffffffff


	//   ....[39]....
        /*0154*/ 	.word	0xffffffff


	//   ....[40]....
        /*0158*/ 	.word	0xffffffff


	//   ....[41]....
        /*015c*/ 	.word	0xffffffff


	//   ....[42]....
        /*0160*/ 	.word	0xffffffff


	//   ....[43]....
        /*0164*/ 	.word	0xffffffff


	//   ....[44]....
        /*0168*/ 	.word	0xffffffff


	//   ....[45]....
        /*016c*/ 	.word	0xffffffff


	//   ....[46]....
        /*0170*/ 	.word	0xffffffff


	//   ....[47]....
        /*0174*/ 	.word	0xffffffff


	//   ....[48]....
        /*0178*/ 	.word	0xffffffff


	//   ....[49]....
        /*017c*/ 	.word	0xffffffff


	//   ....[50]....
        /*0180*/ 	.word	0xffffffff


	//   ....[51]....
        /*0184*/ 	.word	0xffffffff


	//   ....[52]....
        /*0188*/ 	.word	0xffffffff


	//   ....[53]....
        /*018c*/ 	.word	0xffffffff


	//   ....[54]....
        /*0190*/ 	.word	0xffffffff


	//----- nvinfo : EIATTR_COOP_GROUP_INSTR_OFFSETS
	.align		4
.L_155:
        /*0194*/ 	.byte	0x04, 0x28
        /*0196*/ 	.short	(.L_157 - .L_156)


	//   ....[0]....
.L_156:
        /*0198*/ 	.word	0x000010b0


	//   ....[1]....
        /*019c*/ 	.word	0x000011f0


	//   ....[2]....
        /*01a0*/ 	.word	0x00001960


	//   ....[3]....
        /*01a4*/ 	.word	0x00001980


	//   ....[4]....
        /*01a8*/ 	.word	0x00001990


	//   ....[5]....
        /*01ac*/ 	.word	0x00001a00


	//   ....[6]....
        /*01b0*/ 	.word	0x00001a20


	//   ....[7]....
        /*01b4*/ 	.word	0x00001a80


	//   ....[8]....
        /*01b8*/ 	.word	0x00001aa0


	//   ....[9]....
        /*01bc*/ 	.word	0x00001b00


	//   ....[10]....
        /*01c0*/ 	.word	0x00001b20


	//   ....[11]....
        /*01c4*/ 	.word	0x00001b80


	//   ....[12]....
        /*01c8*/ 	.word	0x00001ba0


	//   ....[13]....
        /*01cc*/ 	.word	0x00001dd0


	//   ....[14]....
        /*01d0*/ 	.word	0x000024e0


	//   ....[15]....
        /*01d4*/ 	.word	0x00002500


	//   ....[16]....
        /*01d8*/ 	.word	0x00002510


	//   ....[17]....
        /*01dc*/ 	.word	0x00002580


	//   ....[18]....
        /*01e0*/ 	.word	0x000025a0


	//   ....[19]....
        /*01e4*/ 	.word	0x00002600


	//   ....[20]....
        /*01e8*/ 	.word	0x00002620


	//   ....[21]....
        /*01ec*/ 	.word	0x00002670


	//   ....[22]....
        /*01f0*/ 	.word	0x00002690


	//   ....[23]....
        /*01f4*/ 	.word	0x000026f0


	//   ....[24]....
        /*01f8*/ 	.word	0x00002710


	//   ....[25]....
        /*01fc*/ 	.word	0x00002be0


	//   ....[26]....
        /*0200*/ 	.word	0x00002ea0


	//   ....[27]....
        /*0204*/ 	.word	0x00003440


	//   ....[28]....
        /*0208*/ 	.word	0x00003450


	//   ....[29]....
        /*020c*/ 	.word	0x00003460


	//   ....[30]....
        /*0210*/ 	.word	0x000034d0


	//   ....[31]....
        /*0214*/ 	.word	0x000034f0


	//   ....[32]....
        /*0218*/ 	.word	0x00003550


	//   ....[33]....
        /*021c*/ 	.word	0x00003570


	//   ....[34]....
        /*0220*/ 	.word	0x000035d0


	//   ....[35]....
        /*0224*/ 	.word	0x000035f0


	//   ....[36]....
        /*0228*/ 	.word	0x00003650


	//   ....[37]....
        /*022c*/ 	.word	0x00003670


	//   ....[38]....
        /*0230*/ 	.word	0x00003950


	//   ....[39]....
        /*0234*/ 	.word	0x00003a40


	//   ....[40]....
        /*0238*/ 	.word	0x00003ba0


	//   ....[41]....
        /*023c*/ 	.word	0x00004130


	//   ....[42]....
        /*0240*/ 	.word	0x00004140


	//   ....[43]....
        /*0244*/ 	.word	0x00004150


	//   ....[44]....
        /*0248*/ 	.word	0x000041b0


	//   ....[45]....
        /*024c*/ 	.word	0x000041d0


	//   ....[46]....
        /*0250*/ 	.word	0x00004220


	//   ....[47]....
        /*0254*/ 	.word	0x00004240


	//   ....[48]....
        /*0258*/ 	.word	0x00004290


	//   ....[49]....
        /*025c*/ 	.word	0x000042b0


	//   ....[50]....
        /*0260*/ 	.word	0x00004300


	//   ....[51]....
        /*0264*/ 	.word	0x00004320


	//   ....[52]....
        /*0268*/ 	.word	0x000044b0


	//   ....[53]....
        /*026c*/ 	.word	0x00004660


	//   ....[54]....
        /*0270*/ 	.word	0x00004a90


	//----- nvinfo : EIATTR_EXIT_INSTR_OFFSETS
	.align		4
.L_157:
        /*0274*/ 	.byte	0x04, 0x1c
        /*0276*/ 	.short	(.L_159 - .L_158)


	//   ....[0]....
.L_158:
        /*0278*/ 	.word	0x00000270


	//   ....[1]....
        /*027c*/ 	.word	0x00000510


	//   ....[2]....
        /*0280*/ 	.word	0x00004ab0


	//----- nvinfo : EIATTR_CRS_STACK_SIZE
	.align		4
.L_159:
        /*0284*/ 	.byte	0x04, 0x1e
        /*0286*/ 	.short	(.L_161 - .L_160)
.L_160:
        /*0288*/ 	.word	0x00000000


	//----- nvinfo : EIATTR_CBANK_PARAM_SIZE
	.align		4
.L_161:
        /*028c*/ 	.byte	0x03, 0x19
        /*028e*/ 	.short	0x0038


	//----- nvinfo : EIATTR_PARAM_CBANK
	.align		4
        /*0290*/ 	.byte	0x04, 0x0a
        /*0292*/ 	.short	(.L_163 - .L_162)
	.align		4
.L_162:
        /*0294*/ 	.word	index@(.nv.constant0._ZN18transformer_engine46fused_topk_with_score_function_backward_kernelI13__nv_bfloat16EEvPKbPKT_S6_iiibfiPS4_)
        /*0298*/ 	.short	0x0210
        /*029a*/ 	.short	0x0038


	//----- nvinfo : EIATTR_SW_WAR
	.align		4
.L_163:
        /*029c*/ 	.byte	0x04, 0x36
        /*029e*/ 	.short	(.L_165 - .L_164)
.L_164:
        /*02a0*/ 	.word	0x00000008
.L_165:


//--------------------- .nv.info._ZN18transformer_engine46fused_topk_with_score_function_backward_kernelI6__halfEEvPKbPKT_S6_iiibfiPS4_ --------------------------
	.section	.nv.info._ZN18transformer_engine46fused_topk_with_score_function_backward_kernelI6__halfEEvPKbPKT_S6_iiibfiPS4_,"",@"SHT_CUDA_INFO"
	.sectionflags	@""
	.align	4


	//----- nvinfo : EIATTR_CUDA_API_VERSION
	.align		4
        /*0000*/ 	.byte	0x04, 0x37
        /*0002*/ 	.short	(.L_167 - .L_166)
.L_166:
        /*0004*/ 	.word	0x00000082


	//----- nvinfo : EIATTR_KPARAM_INFO
	.align		4
.L_167:
        /*0008*/ 	.byte	0x04, 0x17
        /*000a*/ 	.short	(.L_169 - .L_168)
.L_168:
        /*000c*/ 	.word	0x00000000
        /*0010*/ 	.short	0x0009
        /*0012*/ 	.short	0x0030
        /*0014*/ 	.byte	0x00, 0xf0, 0x21, 0x00


	//----- nvinfo : EIATTR_KPARAM_INFO
	.align		4
.L_169:
        /*0018*/ 	.byte	0x04, 0x17
        /*001a*/ 	.short	(.L_171 - .L_170)
.L_170:
        /*001c*/ 	.word	0x00000000
        /*0020*/ 	.short	0x0008
        /*0022*/ 	.short	0x002c
        /*0024*/ 	.byte	0x00, 0xf0, 0x11, 0x00


	//----- nvinfo : EIATTR_KPARAM_INFO
	.align		4
.L_171:
        /*0028*/ 	.byte	0x04, 0x17
        /*002a*/ 	.short	(.L_173 - .L_172)
.L_172:
        /*002c*/ 	.word	0x00000000
        /*0030*/ 	.short	0x0007
        /*0032*/ 	.short	0x0028
        /*0034*/ 	.byte	0x00, 0xf0, 0x11, 0x00


	//----- nvinfo : EIATTR_KPARAM_INFO
	.align		4
.L_173:
        /*0038*/ 	.byte	0x04, 0x17
        /*003a*/ 	.short	(.L_175 - .L_174)
.L_174:
        /*003c*/ 	.word	0x00000000
        /*0040*/ 	.short	0x0006
        /*0042*/ 	.short	0x0024
        /*0044*/ 	.byte	0x00, 0xf0, 0x05, 0x00


	//----- nvinfo : EIATTR_KPARAM_INFO
	.align		4
.L_175:
        /*0048*/ 	.byte	0x04, 0x17
        /*004a*/ 	.short	(.L_177 - .L_176)
.L_176:
        /*004c*/ 	.word	0x00000000
        /*0050*/ 	.short	0x0005
        /*0052*/ 	.short	0x0020
        /*0054*/ 	.byte	0x00, 0xf0, 0x11, 0x00


	//----- nvinfo : EIATTR_KPARAM_INFO
	.align		4
.L_177:
        /*0058*/ 	.byte	0x04, 0x17
        /*005a*/ 	.short	(.L_179 - .L_178)
.L_178:
        /*005c*/ 	.word	0x00000000
        /*0060*/ 	.short	0x0004
        /*0062*/ 	.short	0x001c
        /*0064*/ 	.byte	0x00, 0xf0, 0x11, 0x00


	//----- nvinfo : EIATTR_KPARAM_INFO
	.align		4
.L_179:
        /*0068*/ 	.byte	0x04, 0x17
        /*006a*/ 	.short	(.L_181 - .L_180)
.L_180:
        /*006c*/ 	.word	0x00000000
        /*0070*/ 	.short	0x0003
        /*0072*/ 	.short	0x0018
        /*0074*/ 	.byte	0x00, 0xf0, 0x11, 0x00


	//----- nvinfo : EIATTR_KPARAM_INFO
	.align		4
.L_181:
        /*0078*/ 	.byte	0x04, 0x17
        /*007a*/ 	.short	(.L_183 - .L_182)
.L_182:
        /*007c*/ 	.word	0x00000000
        /*0080*/ 	.short	0x0002
        /*0082*/ 	.short	0x0010
        /*0084*/ 	.byte	0x00, 0xf0, 0x21, 0x00


	//----- nvinfo : EIATTR_KPARAM_INFO
	.align		4
.L_183:
        /*0088*/ 	.byte	0x04, 0x17
        /*008a*/ 	.short	(.L_185 - .L_184)
.L_184:
        /*008c*/ 	.word	0x00000000
        /*0090*/ 	.short	0x0001
        /*0092*/ 	.short	0x0008
        /*0094*/ 	.byte	0x00, 0xf0, 0x21, 0x00


	//----- nvinfo : EIATTR_KPARAM_INFO
	.align		4
.L_185:
        /*0098*/ 	.byte	0x04, 0x17
        /*009a*/ 	.short	(.L_187 - .L_186)
.L_186:
        /*009c*/ 	.word	0x00000000
        /*00a0*/ 	.short	0x0000
        /*00a2*/ 	.short	0x0000
        /*00a4*/ 	.byte	0x00, 0xf0, 0x21, 0x00


	//----- nvinfo : EIATTR_SPARSE_MMA_MASK
	.align		4
.L_187:
        /*00a8*/ 	.byte	0x03, 0x50
        /*00aa*/ 	.short	0x0000


	//----- nvinfo : EIATTR_MAXREG_COUNT
	.align		4
        /*00ac*/ 	.byte	0x03, 0x1b
        /*00ae*/ 	.short	0x00ff


	//----- nvinfo : EIATTR_MERCURY_ISA_VERSION
	.align		4
        /*00b0*/ 	.byte	0x03, 0x5f
        /*00b2*/ 	.short	0x0101


	//----- nvinfo : EIATTR_COOP_GROUP_MASK_REGIDS
	.align		4
        /*00b4*/ 	.byte	0x04, 0x29
        /*00b6*/ 	.short	(.L_189 - .L_188)


	//   ....[0]....
.L_188:
        /*00b8*/ 	.word	0xffffffff


	//   ....[1]....
        /*00bc*/ 	.word	0xffffffff


	//   ....[2]....
        /*00c0*/ 	.word	0xffffffff


	//   ....[3]....
        /*00c4*/ 	.word	0xffffffff


	//   ....[4]....
        /*00c8*/ 	.word	0xffffffff


	//   ....[5]....
        /*00cc*/ 	.word	0xffffffff


	//   ....[6]....
        /*00d0*/ 	.word	0xffffffff


	//   ....[7]....
        /*00d4*/ 	.word	0xffffffff


	//   ....[8]....
        /*00d8*/ 	.word	0xffffffff


	//   ....[9]....
        /*00dc*/ 	.word	0xffffffff


	//   ....[10]....
        /*00e0*/ 	.word	0xffffffff


	//   ....[11]....
        /*00e4*/ 	.word	0xffffffff


	//   ....[12]....
        /*00e8*/ 	.word	0xffffffff


	//   ....[13]....
        /*00ec*/ 	.word	0xffffffff


	//   ....[14]....
        /*00f0*/ 	.word	0xffffffff


	//   ....[15]....
        /*00f4*/ 	.word	0xffffffff


	//   ....[16]....
        /*00f8*/ 	.word	0xffffffff


	//   ....[17]....
        /*00fc*/ 	.word	0xffffffff


	//   ....[18]....
        /*0100*/ 	.word	0xffffffff


	//   ....[19]....
        /*0104*/ 	.word	0xffffffff


	//   ....[20]....
        /*0108*/ 	.word	0xffffffff


	//   ....[21]....
        /*010c*/ 	.word	0xffffffff


	//   ....[22]....
        /*0110*/ 	.word	0xffffffff


	//   ....[23]....
        /*0114*/ 	.word	0xffffffff


	//   ....[24]....
        /*0118*/ 	.word	0xffffffff


	//   ....[25]....
        /*011c*/ 	.word	0xffffffff


	//   ....[26]....
        /*0120*/ 	.word	0xffffffff


	//   ....[27]....
        /*0124*/ 	.word	0xffffffff


	//   ....[28]....
        /*0128*/ 	.word	0xffffffff


	//   ....[29]....
        /*012c*/ 	.word	0xffffffff


	//   ....[30]....
        /*0130*/ 	.word	0xffffffff


	//   ....[31]....
        /*0134*/ 	.word	0xffffffff


	//   ....[32]....
        /*0138*/ 	.word	0xffffffff


	//   ....[33]....
        /*013c*/ 	.word	0xffffffff


	//   ....[34]....
        /*0140*/ 	.word	0xffffffff


	//   ....[35]....
        /*0144*/ 	.word	0xffffffff


	//   ....[36]....
        /*0148*/ 	.word	0xffffffff


	//   ....[37]....
        /*014c*/ 	.word	0xffffffff


	//   ....[38]....
        /*0150*/ 	.word	0xffffffff


	//   ....[39]....
        /*0154*/ 	.word	0xffffffff


	//   ....[40]....
        /*0158*/ 	.word	0xffffffff


	//   ....[41]....
        /*015c*/ 	.word	0xffffffff


	//   ....[42]....
        /*0160*/ 	.word	0xffffffff


	//   ....[43]....
        /*0164*/ 	.word	0xffffffff


	//   ....[44]....
        /*0168*/ 	.word	0xffffffff


	//   ....[45]....
        /*016c*/ 	.word	0xffffffff


	//   ....[46]....
        /*0170*/ 	.word	0xffffffff


	//   ....[47]....
        /*0174*/ 	.word	0xffffffff


	//   ....[48]....
        /*0178*/ 	.word	0xffffffff


	//   ....[49]....
        /*017c*/ 	.word	0xffffffff


	//   ....[50]....
        /*0180*/ 	.word	0xffffffff


	//   ....[51]....
        /*0184*/ 	.word	0xffffffff


	//   ....[52]....
        /*0188*/ 	.word	0xffffffff


	//   ....[53]....
        /*018c*/ 	.word	0xffffffff


	//   ....[54]....
        /*0190*/ 	.word	0xffffffff


	//----- nvinfo : EIATTR_COOP_GROUP_INSTR_OFFSETS
	.align		4
.L_189:
        /*0194*/ 	.byte	0x04, 0x28
        /*0196*/ 	.short	(.L_191 - .L_190)


	//   ....[0]....
.L_190:
        /*0198*/ 	.word	0x000010b0


	//   ....[1]....
        /*019c*/ 	.word	0x000011f0


	//   ....[2]....
        /*01a0*/ 	.word	0x00001950


	//   ....[3]....
        /*01a4*/ 	.word	0x00001970


	//   ....[4]....
        /*01a8*/ 	.word	0x00001980


	//   ....[5]....
        /*01ac*/ 	.word	0x000019f0


	//   ....[6]....
        /*01b0*/ 	.word	0x00001a10


	//   ....[7]....
        /*01b4*/ 	.word	0x00001a60


	//   ....[8]....
        /*01b8*/ 	.word	0x00001a80


	//   ....[9]....
        /*01bc*/ 	.word	0x00001ad0


	//   ....[10]....
        /*01c0*/ 	.word	0x00001af0


	//   ....[11]....
        /*01c4*/ 	.word	0x00001b40


	//   ....[12]....
        /*01c8*/ 	.word	0x00001b60


	//   ....[13]....
        /*01cc*/ 	.word	0x00001d90


	//   ....[14]....
        /*01d0*/ 	.word	0x00002490


	//   ....[15]....
        /*01d4*/ 	.word	0x000024b0


	//   ....[16]....
        /*01d8*/ 	.word	0x000024c0


	//   ....[17]....
        /*01dc*/ 	.word	0x00002530


	//   ....[18]....
        /*01e0*/ 	.word	0x00002550


	//   ....[19]....
        /*01e4*/ 	.word	0x000025a0


	//   ....[20]....
        /*01e8*/ 	.word	0x000025c0


	//   ....[21]....
        /*01ec*/ 	.word	0x00002610


	//   ....[22]....
        /*01f0*/ 	.word	0x00002630


	//   ....[23]....
        /*01f4*/ 	.word	0x00002680


	//   ....[24]....
        /*01f8*/ 	.word	0x000026a0


	//   ....[25]....
        /*01fc*/ 	.word	0x00002b70


	//   ....[26]....
        /*0200*/ 	.word	0x00002e30


	//   ....[27]....
        /*0204*/ 	.word	0x000033c0


	//   ....[28]....
        /*0208*/ 	.word	0x000033d0


	//   ....[29]....
        /*020c*/ 	.word	0x000033e0


	//   ....[30]....
        /*0210*/ 	.word	0x00003440


	//   ....[31]....
        /*0214*/ 	.word	0x00003460


	//   ....[32]....
        /*0218*/ 	.word	0x000034b0


	//   ....[33]....
        /*021c*/ 	.word	0x000034d0


	//   ....[34]....
        /*0220*/ 	.word	0x00003520


	//   ....[35]....
        /*0224*/ 	.word	0x00003540


	//   ....[36]....
        /*0228*/ 	.word	0x00003590


	//   ....[37]....
        /*022c*/ 	.word	0x000035b0


	//   ....[38]....
        /*0230*/ 	.word	0x00003880


	//   ....[39]....
        /*0234*/ 	.word	0x00003970


	//   ....[40]....
        /*0238*/ 	.word	0x00003ad0


	//   ....[41]....
        /*023c*/ 	.word	0x00004030


	//   ....[42]....
        /*0240*/ 	.word	0x00004040


	//   ....[43]....
        /*0244*/ 	.word	0x00004050


	//   ....[44]....
        /*0248*/ 	.word	0x000040b0


	//   ....[45]....
        /*024c*/ 	.word	0x000040d0


	//   ....[46]....
        /*0250*/ 	.word	0x00004120


	//   ....[47]....
        /*0254*/ 	.word	0x00004140


	//   ....[48]....
        /*0258*/ 	.word	0x00004190


	//   ....[49]....
        /*025c*/ 	.word	0x000041b0


	//   ....[50]....
        /*0260*/ 	.word	0x00004200


	//   ....[51]....
        /*0264*/ 	.word	0x00004220


	//   ....[52]....
        /*0268*/ 	.word	0x000043b0


	//   ....[53]....
        /*026c*/ 	.word	0x00004560


	//   ....[54]....
        /*0270*/ 	.word	0x00004990


	//----- nvinfo : EIATTR_EXIT_INSTR_OFFSETS
	.align		4
.L_191:
        /*0274*/ 	.byte	0x04, 0x1c
        /*0276*/ 	.short	(.L_193 - .L_192)


	//   ....[0]....
.L_192:
        /*0278*/ 	.word	0x00000270


	//   ....[1]....
        /*027c*/ 	.word	0x00000510


	//   ....[2]....
        /*0280*/ 	.word	0x000049b0


	//----- nvinfo : EIATTR_CRS_STACK_SIZE
	.align		4
.L_193:
        /*0284*/ 	.byte	0x04, 0x1e
        /*0286*/ 	.short	(.L_195 - .L_194)
.L_194:
        /*0288*/ 	.word	0x00000000


	//----- nvinfo : EIATTR_CBANK_PARAM_SIZE
	.align		4
.L_195:
        /*028c*/ 	.byte	0x03, 0x19
        /*028e*/ 	.short	0x0038


	//----- nvinfo : EIATTR_PARAM_CBANK
	.align		4
        /*0290*/ 	.byte	0x04, 0x0a
        /*0292*/ 	.short	(.L_197 - .L_196)
	.align		4
.L_196:
        /*0294*/ 	.word	index@(.nv.constant0._ZN18transformer_engine46fused_topk_with_score_function_backward_kernelI6__halfEEvPKbPKT_S6_iiibfiPS4_)
        /*0298*/ 	.short	0x0210
        /*029a*/ 	.short	0x0038


	//----- nvinfo : EIATTR_SW_WAR
	.align		4
.L_197:
        /*029c*/ 	.byte	0x04, 0x36
        /*029e*/ 	.short	(.L_199 - .L_198)
.L_198:
        /*02a0*/ 	.word	0x00000008
.L_199:


//--------------------- .nv.info._ZN18transformer_engine46fused_topk_with_score_function_backward_kernelIfEEvPKbPKT_S5_iiibfiPS3_ --------------------------
	.section	.nv.info._ZN18transformer_engine46fused_topk_with_score_function_backward_kernelIfEEvPKbPKT_S5_iiibfiPS3_,"",@"SHT_CUDA_INFO"
	.sectionflags	@""
	.align	4


	//----- nvinfo : EIATTR_CUDA_API_VERSION
	.align		4
        /*0000*/ 	.byte	0x04, 0x37
        /*0002*/ 	.short	(.L_201 - .L_200)
.L_200:
        /*0004*/ 	.word	0x00000082


	//----- nvinfo : EIATTR_KPARAM_INFO
	.align		4
.L_201:
        /*0008*/ 	.byte	0x04, 0x17
        /*000a*/ 	.short	(.L_203 - .L_202)
.L_202:
        /*000c*/ 	.word	0x00000000
        /*0010*/ 	.short	0x0009
        /*0012*/ 	.short	0x0030
        /*0014*/ 	.byte	0x00, 0xf0, 0x21, 0x00


	//----- nvinfo : EIATTR_KPARAM_INFO
	.align		4
.L_203:
        /*0018*/ 	.byte	0x04, 0x17
        /*001a*/ 	.short	(.L_205 - .L_204)
.L_204:
        /*001c*/ 	.word	0x00000000
        /*0020*/ 	.short	0x0008
        /*0022*/ 	.short	0x002c
        /*0024*/ 	.byte	0x00, 0xf0, 0x11, 0x00


	//----- nvinfo : EIATTR_KPARAM_INFO
	.align		4
.L_205:
        /*0028*/ 	.byte	0x04, 0x17
        /*002a*/ 	.short	(.L_207 - .L_206)
.L_206:
        /*002c*/ 	.word	0x00000000
        /*0030*/ 	.short	0x0007
        /*0032*/ 	.short	0x0028
        /*0034*/ 	.byte	0x00, 0xf0, 0x11, 0x00


	//----- nvinfo : EIATTR_KPARAM_INFO
	.align		4
.L_207:
        /*0038*/ 	.byte	0x04, 0x17
        /*003a*/ 	.short	(.L_209 - .L_208)
.L_208:
        /*003c*/ 	.word	0x00000000
        /*0040*/ 	.short	0x0006
        /*0042*/ 	.short	0x0024
        /*0044*/ 	.byte	0x00, 0xf0, 0x05, 0x00


	//----- nvinfo : EIATTR_KPARAM_INFO
	.align		4
.L_209:
        /*0048*/ 	.byte	0x04, 0x17
        /*004a*/ 	.short	(.L_211 - .L_210)
.L_210:
        /*004c*/ 	.word	0x00000000
        /*0050*/ 	.short	0x0005
        /*0052*/ 	.short	0x0020
        /*0054*/ 	.byte	0x00, 0xf0, 0x11, 0x00


	//----- nvinfo : EIATTR_KPARAM_INFO
	.align		4
.L_211:
        /*0058*/ 	.byte	0x04, 0x17
        /*005a*/ 	.short	(.L_213 - .L_212)
.L_212:
        /*005c*/ 	.word	0x00000000
        /*0060*/ 	.short	0x0004
        /*0062*/ 	.short	0x001c
        /*0064*/ 	.byte	0x00, 0xf0, 0x11, 0x00


	//----- nvinfo : EIATTR_KPARAM_INFO
	.align		4
.L_213:
        /*0068*/ 	.byte	0x04, 0x17
        /*006a*/ 	.short	(.L_215 - .L_214)
.L_214:
        /*006c*/ 	.word	0x00000000
        /*0070*/ 	.short	0x0003
        /*0072*/ 	.short	0x0018
        /*0074*/ 	.byte	0x00, 0xf0, 0x11, 0x00


	//----- nvinfo : EIATTR_KPARAM_INFO
	.align		4
.L_215:
        /*0078*/ 	.byte	0x04, 0x17
        /*007a*/ 	.short	(.L_217 - .L_216)
.L_216:
        /*007c*/ 	.word	0x00000000
        /*0080*/ 	.short	0x0002
        /*0082*/ 	.short	0x0010
        /*0084*/ 	.byte	0x00, 0xf0, 0x21, 0x00


	//----- nvinfo : EIATTR_KPARAM_INFO
	.align		4
.L_217:
        /*0088*/ 	.byte	0x04, 0x17
        /*008a*/ 	.short	(.L_219 - .L_218)
.L_218:
        /*008c*/ 	.word	0x00000000
        /*0090*/ 	.short	0x0001
        /*0092*/ 	.short	0x0008
        /*0094*/ 	.byte	0x00, 0xf0, 0x21, 0x00


	//----- nvinfo : EIATTR_KPARAM_INFO
	.align		4
.L_219:
        /*0098*/ 	.byte	0x04, 0x17
        /*009a*/ 	.short	(.L_221 - .L_220)
.L_220:
        /*009c*/ 	.word	0x00000000
        /*00a0*/ 	.short	0x0000
        /*00a2*/ 	.short	0x0000
        /*00a4*/ 	.byte	0x00, 0xf0, 0x21, 0x00


	//----- nvinfo : EIATTR_SPARSE_MMA_MASK
	.align		4
.L_221:
        /*00a8*/ 	.byte	0x03, 0x50
        /*00aa*/ 	.short	0x0000


	//----- nvinfo : EIATTR_MAXREG_COUNT
	.align		4
        /*00ac*/ 	.byte	0x03, 0x1b
        /*00ae*/ 	.short	0x00ff


	//----- nvinfo : EIATTR_MERCURY_ISA_VERSION
	.align		4
        /*00b0*/ 	.byte	0x03, 0x5f
        /*00b2*/ 	.short	0x0101


	//----- nvinfo : EIATTR_COOP_GROUP_MASK_REGIDS
	.align		4
        /*00b4*/ 	.byte	0x04, 0x29
        /*00b6*/ 	.short	(.L_223 - .L_222)


	//   ....[0]....
.L_222:
        /*00b8*/ 	.word	0xffffffff


	//   ....[1]....
        /*00bc*/ 	.word	0xffffffff


	//   ....[2]....
        /*00c0*/ 	.word	0xffffffff


	//   ....[3]....
        /*00c4*/ 	.word	0xffffffff


	//   ....[4]....
        /*00c8*/ 	.word	0xffffffff


	//   ....[5]....
        /*00cc*/ 	.word	0xffffffff


	//   ....[6]....
        /*00d0*/ 	.word	0xffffffff


	//   ....[7]....
        /*00d4*/ 	.word	0xffffffff


	//   ....[8]....
        /*00d8*/ 	.word	0xffffffff


	//   ....[9]....
        /*00dc*/ 	.word	0xffffffff


	//   ....[10]....
        /*00e0*/ 	.word	0xffffffff


	//   ....[11]....
        /*00e4*/ 	.word	0xffffffff


	//   ....[12]....
        /*00e8*/ 	.word	0xffffffff


	//   ....[13]....
        /*00ec*/ 	.word	0xffffffff


	//   ....[14]....
        /*00f0*/ 	.word	0xffffffff


	//   ....[15]....
        /*00f4*/ 	.word	0xffffffff


	//   ....[16]....
        /*00f8*/ 	.word	0xffffffff


	//   ....[17]....
        /*00fc*/ 	.word	0xffffffff


	//   ....[18]....
        /*0100*/ 	.word	0xffffffff


	//   ....[19]....
        /*0104*/ 	.word	0xffffffff


	//   ....[20]....
        /*0108*/ 	.word	0xffffffff


	//   ....[21]....
        /*010c*/ 	.word	0xffffffff


	//   ....[22]....
        /*0110*/ 	.word	0xffffffff


	//   ....[23]....
        /*0114*/ 	.word	0xffffffff


	//   ....[24]....
        /*0118*/ 	.word	0xffffffff


	//   ....[25]....
        /*011c*/ 	.word	0xffffffff


	//   ....[26]....
        /*0120*/ 	.word	0xffffffff


	//   ....[27]....
        /*0124*/ 	.word	0xffffffff


	//   ....[28]....
        /*0128*/ 	.word	0xffffffff


	//   ....[29]....
        /*012c*/ 	.word	0xffffffff


	//   ....[30]....
        /*0130*/ 	.word	0xffffffff


	//   ....[31]....
        /*0134*/ 	.word	0xffffffff


	//   ....[32]....
        /*0138*/ 	.word	0xffffffff


	//   ....[33]....
        /*013c*/ 	.word	0xffffffff


	//   ....[34]....
        /*0140*/ 	.word	0xffffffff


	//   ....[35]....
        /*0144*/ 	.word	0xffffffff


	//   ....[36]....
        /*0148*/ 	.word	0xffffffff


	//   ....[37]....
        /*014c*/ 	.word	0xffffffff


	//   ....[38]....
        /*0150*/ 	.word	0xffffffff


	//   ....[39]....
        /*0154*/ 	.word	0xffffffff


	//   ....[40]....
        /*0158*/ 	.word	0xffffffff


	//   ....[41]....
        /*015c*/ 	.word	0xffffffff


	//   ....[42]....
        /*0160*/ 	.word	0xffffffff


	//   ....[43]....
        /*0164*/ 	.word	0xffffffff


	//   ....[44]....
        /*0168*/ 	.word	0xffffffff


	//   ....[45]....
        /*016c*/ 	.word	0xffffffff


	//   ....[46]....
        /*0170*/ 	.word	0xffffffff


	//   ....[47]....
        /*0174*/ 	.word	0xffffffff


	//   ....[48]....
        /*0178*/ 	.word	0xffffffff


	//   ....[49]....
        /*017c*/ 	.word	0xffffffff


	//   ....[50]....
        /*0180*/ 	.word	0xffffffff


	//   ....[51]....
        /*0184*/ 	.word	0xffffffff


	//   ....[52]....
        /*0188*/ 	.word	0xffffffff


	//   ....[53]....
        /*018c*/ 	.word	0xffffffff


	//   ....[54]....
        /*0190*/ 	.word	0xffffffff


	//----- nvinfo : EIATTR_COOP_GROUP_INSTR_OFFSETS
	.align		4
.L_223:
        /*0194*/ 	.byte	0x04, 0x28
        /*0196*/ 	.short	(.L_225 - .L_224)


	//   ....[0]....
.L_224:
        /*0198*/ 	.word	0x00001020


	//   ....[1]....
        /*019c*/ 	.word	0x00001140


	//   ....[2]....
        /*01a0*/ 	.word	0x00001850


	//   ....[3]....
        /*01a4*/ 	.word	0x00001870


	//   ....[4]....
        /*01a8*/ 	.word	0x00001880


	//   ....[5]....
        /*01ac*/ 	.word	0x000018e0


	//   ....[6]....
        /*01b0*/ 	.word	0x00001900


	//   ....[7]....
        /*01b4*/ 	.word	0x00001940


	//   ....[8]....
        /*01b8*/ 	.word	0x00001960


	//   ....[9]....
        /*01bc*/ 	.word	0x000019a0


	//   ....[10]....
        /*01c0*/ 	.word	0x000019c0


	//   ....[11]....
        /*01c4*/ 	.word	0x00001a00


	//   ....[12]....
        /*01c8*/ 	.word	0x00001a20


	//   ....[13]....
        /*01cc*/ 	.word	0x00001c00


	//   ....[14]....
        /*01d0*/ 	.word	0x00002290


	//   ....[15]....
        /*01d4*/ 	.word	0x000022b0


	//   ....[16]....
        /*01d8*/ 	.word	0x000022c0


	//   ....[17]....
        /*01dc*/ 	.word	0x00002320


	//   ....[18]....
        /*01e0*/ 	.word	0x00002340


	//   ....[19]....
        /*01e4*/ 	.word	0x00002380


	//   ....[20]....
        /*01e8*/ 	.word	0x000023a0


	//   ....[21]....
        /*01ec*/ 	.word	0x000023e0


	//   ....[22]....
        /*01f0*/ 	.word	0x00002400


	//   ....[23]....
        /*01f4*/ 	.word	0x00002440


	//   ....[24]....
        /*01f8*/ 	.word	0x00002460


	//   ....[25]....
        /*01fc*/ 	.word	0x00002920


	//   ....[26]....
        /*0200*/ 	.word	0x00002ba0


	//   ....[27]....
        /*0204*/ 	.word	0x000030a0


	//   ....[28]....
        /*0208*/ 	.word	0x000030b0


	//   ....[29]....
        /*020c*/ 	.word	0x000030c0


	//   ....[30]....
        /*0210*/ 	.word	0x00003110


	//   ....[31]....
        /*0214*/ 	.word	0x00003130


	//   ....[32]....
        /*0218*/ 	.word	0x00003170


	//   ....[33]....
        /*021c*/ 	.word	0x00003190


	//   ....[34]....
        /*0220*/ 	.word	0x000031d0


	//   ....[35]....
        /*0224*/ 	.word	0x000031f0


	//   ....[36]....
        /*0228*/ 	.word	0x00003230


	//   ....[37]....
        /*022c*/ 	.word	0x00003250


	//   ....[38]....
        /*0230*/ 	.word	0x00003480


	//   ....[39]....
        /*0234*/ 	.word	0x00003570


	//   ....[40]....
        /*0238*/ 	.word	0x000036a0


	//   ....[41]....
        /*023c*/ 	.word	0x00003b70


	//   ....[42]....
        /*0240*/ 	.word	0x00003b80


	//   ....[43]....
        /*0244*/ 	.word	0x00003b90


	//   ....[44]....
        /*0248*/ 	.word	0x00003be0


	//   ....[45]....
        /*024c*/ 	.word	0x00003c00


	//   ....[46]....
        /*0250*/ 	.word	0x00003c40


	//   ....[47]....
        /*0254*/ 	.word	0x00003c60


	//   ....[48]....
        /*0258*/ 	.word	0x00003ca0


	//   ....[49]....
        /*025c*/ 	.word	0x00003cc0


	//   ....[50]....
        /*0260*/ 	.word	0x00003d00


	//   ....[51]....
        /*0264*/ 	.word	0x00003d20


	//   ....[52]....
        /*0268*/ 	.word	0x00003e60


	//   ....[53]....
        /*026c*/ 	.word	0x00003ff0


	//   ....[54]....
        /*0270*/ 	.word	0x00004420


	//----- nvinfo : EIATTR_EXIT_INSTR_OFFSETS
	.align		4
.L_225:
        /*0274*/ 	.byte	0x04, 0x1c
        /*0276*/ 	.short	(.L_227 - .L_226)


	//   ....[0]....
.L_226:
        /*0278*/ 	.word	0x00000270


	//   ....[1]....
        /*027c*/ 	.word	0x00000480


	//   ....[2]....
        /*0280*/ 	.word	0x00004440


	//----- nvinfo : EIATTR_CRS_STACK_SIZE
	.align		4
.L_227:
        /*0284*/ 	.byte	0x04, 0x1e
        /*0286*/ 	.short	(.L_229 - .L_228)
.L_228:
        /*0288*/ 	.word	0x00000000


	//----- nvinfo : EIATTR_CBANK_PARAM_SIZE
	.align		4
.L_229:
        /*028c*/ 	.byte	0x03, 0x19
        /*028e*/ 	.short	0x0038


	//----- nvinfo : EIATTR_PARAM_CBANK
	.align		4
        /*0290*/ 	.byte	0x04, 0x0a
        /*0292*/ 	.short	(.L_231 - .L_230)
	.align		4
.L_230:
        /*0294*/ 	.word	index@(.nv.constant0._ZN18transformer_engine46fused_topk_with_score_function_backward_kernelIfEEvPKbPKT_S5_iiibfiPS3_)
        /*0298*/ 	.short	0x0210
        /*029a*/ 	.short	0x0038


	//----- nvinfo : EIATTR_SW_WAR
	.align		4
.L_231:
        /*029c*/ 	.byte	0x04, 0x36
        /*029e*/ 	.short	(.L_233 - .L_232)
.L_232:
        /*02a0*/ 	.word	0x00000008
.L_233:


//--------------------- .nv.info._ZN18transformer_engine45fused_topk_with_score_function_forward_kernelI13__nv_bfloat16S1_EEvPKT_iiibiifiPKT0_PS2_PbS8_ --------------------------
	.section	.nv.info._ZN18transformer_engine45fused_topk_with_score_function_forward_kernelI13__nv_bfloat16S1_EEvPKT_iiibiifiPKT0_PS2_PbS8_,"",@"SHT_CUDA_INFO"
	.sectionflags	@""
	.align	4


	//----- nvinfo : EIATTR_CUDA_API_VERSION
	.align		4
        /*0000*/ 	.byte	0x04, 0x37
        /*0002*/ 	.short	(.L_235 - .L_234)
.L_234:
        /*0004*/ 	.word	0x00000082


	//----- nvinfo : EIATTR_KPARAM_INFO
	.align		4
.L_235:
        /*0008*/ 	.byte	0x04, 0x17
        /*000a*/ 	.short	(.L_237 - .L_236)
.L_236:
        /*000c*/ 	.word	0x00000000
        /*0010*/ 	.short	0x000c
        /*0012*/ 	.short	0x0040
        /*0014*/ 	.byte	0x00, 0xf0, 0x21, 0x00


	//----- nvinfo : EIATTR_KPARAM_INFO
	.align		4
.L_237:
        /*0018*/ 	.byte	0x04, 0x17
        /*001a*/ 	.short	(.L_239 - .L_238)
.L_238:
        /*001c*/ 	.word	0x00000000
        /*0020*/ 	.short	0x000b
        /*0022*/ 	.short	0x0038
        /*0024*/ 	.byte	0x00, 0xf0, 0x21, 0x00


	//----- nvinfo : EIATTR_KPARAM_INFO
	.align		4
.L_239:
        /*0028*/ 	.byte	0x04, 0x17
        /*002a*/ 	.short	(.L_241 - .L_240)
.L_240:
        /*002c*/ 	.word	0x00000000
        /*0030*/ 	.short	0x000a
        /*0032*/ 	.short	0x0030
        /*0034*/ 	.byte	0x00, 0xf0, 0x21, 0x00


	//----- nvinfo : EIATTR_KPARAM_INFO
	.align		4
.L_241:
        /*0038*/ 	.byte	0x04, 0x17
        /*003a*/ 	.short	(.L_243 - .L_242)
.L_242:
        /*003c*/ 	.word	0x00000000
        /*0040*/ 	.short	0x0009
        /*0042*/ 	.short	0x0028
        /*0044*/ 	.byte	0x00, 0xf0, 0x21, 0x00


	//----- nvinfo : EIATTR_KPARAM_INFO
	.align		4
.L_243:
        /*0048*/ 	.byte	0x04, 0x17
        /*004a*/ 	.short	(.L_245 - .L_244)
.L_244:
        /*004c*/ 	.word	0x00000000
        /*0050*/ 	.short	0x0008
        /*0052*/ 	.short	0x0024
        /*0054*/ 	.byte	0x00, 0xf0, 0x11, 0x00


	//----- nvinfo : EIATTR_KPARAM_INFO
	.align		4
.L_245:
        /*0058*/ 	.byte	0x04, 0x17
        /*005a*/ 	.short	(.L_247 - .L_246)
.L_246:
        /*005c*/ 	.word	0x00000000
        /*0060*/ 	.short	0x0007
        /*0062*/ 	.short	0x0020
        /*0064*/ 	.byte	0x00, 0xf0, 0x11, 0x00


	//----- nvinfo : EIATTR_KPARAM_INFO
	.align		4
.L_247:
        /*0068*/ 	.byte	0x04, 0x17
        /*006a*/ 	.short	(.L_249 - .L_248)
.L_248:
        /*006c*/ 	.word	0x00000000
        /*0070*/ 	.short	0x0006
        /*0072*/ 	.short	0x001c
        /*0074*/ 	.byte	0x00, 0xf0, 0x11, 0x00


	//----- nvinfo : EIATTR_KPARAM_INFO
	.align		4
.L_249:
        /*0078*/ 	.byte	0x04, 0x17
        /*007a*/ 	.short	(.L_251 - .L_250)
.L_250:
        /*007c*/ 	.word	0x00000000
        /*0080*/ 	.short	0x0005
        /*0082*/ 	.short	0x0018
        /*0084*/ 	.byte	0x00, 0xf0, 0x11, 0x00


	//----- nvinfo : EIATTR_KPARAM_INFO
	.align		4
.L_251:
        /*0088*/ 	.byte	0x04, 0x17
        /*008a*/ 	.short	(.L_253 - .L_252)
.L_252:
        /*008c*/ 	.word	0x00000000
        /*0090*/ 	.short	0x0004
        /*0092*/ 	.short	0x0014
        /*0094*/ 	.byte	0x00, 0xf0, 0x05, 0x00


	//----- nvinfo : EIATTR_KPARAM_INFO
	.align		4
.L_253:
        /*0098*/ 	.byte	0x04, 0x17
        /*009a*/ 	.short	(.L_255 - .L_254)
.L_254:
        /*009c*/ 	.word	0x00000000
        /*00a0*/ 	.short	0x0003
        /*00a2*/ 	.short	0x0010
        /*00a4*/ 	.byte	0x00, 0xf0, 0x11, 0x00


	//----- nvinfo : EIATTR_KPARAM_INFO
	.align		4
.L_255:
        /*00a8*/ 	.byte	0x04, 0x17
        /*00aa*/ 	.short	(.L_257 - .L_256)
.L_256:
        /*00ac*/ 	.word	0x00000000
        /*00b0*/ 	.short	0x0002
        /*00b2*/ 	.short	0x000c
        /*00b4*/ 	.byte	0x00, 0xf0, 0x11, 0x00


	//----- nvinfo : EIATTR_KPARAM_INFO
	.align		4
.L_257:
        /*00b8*/ 	.byte	0x04, 0x17
        /*00ba*/ 	.short	(.L_259 - .L_258)
.L_258:
        /*00bc*/ 	.word	0x00000000
        /*00c0*/ 	.short	0x0001
        /*00c2*/ 	.short	0x0008
        /*00c4*/ 	.byte	0x00, 0xf0, 0x11, 0x00


	//----- nvinfo : EIATTR_KPARAM_INFO
	.align		4
.L_259:
        /*00c8*/ 	.byte	0x04, 0x17
        /*00ca*/ 	.short	(.L_261 - .L_260)
.L_260:
        /*00cc*/ 	.word	0x00000000
        /*00d0*/ 	.short	0x0000
        /*00d2*/ 	.short	0x0000
        /*00d4*/ 	.byte	0x00, 0xf0, 0x21, 0x00


	//----- nvinfo : EIATTR_SPARSE_MMA_MASK
	.align		4
.L_261:
        /*00d8*/ 	.byte	0x03, 0x50
        /*00da*/ 	.short	0x0000


	//----- nvinfo : EIATTR_MAXREG_COUNT
	.align		4
        /*00dc*/ 	.byte	0x03, 0x1b
        /*00de*/ 	.short	0x00ff


	//----- nvinfo : EIATTR_MERCURY_ISA_VERSION
	.align		4
        /*00e0*/ 	.byte	0x03, 0x5f
        /*00e2*/ 	.short	0x0101


	//----- nvinfo : EIATTR_COOP_GROUP_MASK_REGIDS
	.align		4
        /*00e4*/ 	.byte	0x04, 0x29
        /*00e6*/ 	.short	(.L_263 - .L_262)


	//   ....[0]....
.L_262:
        /*00e8*/ 	.word	0xffffffff


	//   ....[1]....
        /*00ec*/ 	.word	0xffffffff


	//   ....[2]....
        /*00f0*/ 	.word	0xffffffff


	//   ....[3]....
        /*00f4*/ 	.word	0xffffffff


	//   ....[4]....
        /*00f8*/ 	.word	0xffffffff


	//   ....[5]....
        /*00fc*/ 	.word	0xffffffff


	//   ....[6]....
        /*0100*/ 	.word	0xffffffff


	//   ....[7]....
        /*0104*/ 	.word	0xffffffff


	//   ....[8]....
        /*0108*/ 	.word	0xffffffff


	//   ....[9]....
        /*010c*/ 	.word	0xffffffff


	//   ....[10]....
        /*0110*/ 	.word	0xffffffff


	//   ....[11]....
        /*0114*/ 	.word	0xffffffff


	//   ....[12]....
        /*0118*/ 	.word	0xffffffff


	//   ....[13]....
        /*011c*/ 	.word	0xffffffff


	//   ....[14]....
        /*0120*/ 	.word	0xffffffff


	//   ....[15]....
        /*0124*/ 	.word	0xffffffff


	//   ....[16]....
        /*0128*/ 	.word	0xffffffff


	//   ....[17]....
        /*012c*/ 	.word	0xffffffff


	//   ....[18]....
        /*0130*/ 	.word	0xffffffff


	//   ....[19]....
        /*0134*/ 	.word	0xffffffff


	//   ....[20]....
        /*0138*/ 	.word	0xffffffff


	//   ....[21]....
        /*013c*/ 	.word	0xffffffff


	//   ....[22]....
        /*0140*/ 	.word	0xffffffff


	//   ....[23]....
        /*0144*/ 	.word	0xffffffff


	//   ....[24]....
        /*0148*/ 	.word	0xffffffff


	//   ....[25]....
        /*014c*/ 	.word	0xffffffff


	//   ....[26]....
        /*0150*/ 	.word	0xffffffff


	//   ....[27]....
        /*0154*/ 	.word	0xffffffff


	//   ....[28]....
        /*0158*/ 	.word	0xffffffff


	//   ....[29]....
        /*015c*/ 	.word	0xffffffff


	//   ....[30]....
        /*0160*/ 	.word	0xffffffff


	//   ....[31]....
        /*0164*/ 	.word	0xffffffff


	//   ....[32]....
        /*0168*/ 	.word	0xffffffff


	//   ....[33]....
        /*016c*/ 	.word	0xffffffff


	//   ....[34]....
        /*0170*/ 	.word	0xffffffff


	//   ....[35]....
        /*0174*/ 	.word	0xffffffff


	//   ....[36]....
        /*0178*/ 	.word	0xffffffff


	//   ....[37]....
        /*017c*/ 	.word	0xffffffff


	//   ....[38]....
        /*0180*/ 	.word	0xffffffff


	//   ....[39]....
        /*0184*/ 	.word	0xffffffff


	//   ....[40]....
        /*0188*/ 	.word	0xffffffff


	//   ....[41]....
        /*018c*/ 	.word	0xffffffff


	//   ....[42]....
        /*0190*/ 	.word	0xffffffff


	//   ....[43]....
        /*0194*/ 	.word	0xffffffff


	//   ....[44]....
        /*0198*/ 	.word	0xffffffff


	//   ....[45]....
        /*019c*/ 	.word	0xffffffff


	//   ....[46]....
        /*01a0*/ 	.word	0xffffffff


	//   ....[47]....
        /*01a4*/ 	.word	0xffffffff


	//   ....[48]....
        /*01a8*/ 	.word	0xffffffff


	//   ....[49]....
        /*01ac*/ 	.word	0xffffffff


	//   ....[50]....
        /*01b0*/ 	.word	0xffffffff


	//   ....[51]....
        /*01b4*/ 	.word	0xffffffff


	//   ....[52]....
        /*01b8*/ 	.word	0xffffffff


	//   ....[53]....
        /*01bc*/ 	.word	0xffffffff


	//   ....[54]....
        /*01c0*/ 	.word	0xffffffff


	//   ....[55]....
        /*01c4*/ 	.word	0xffffffff


	//   ....[56]....
        /*01c8*/ 	.word	0xffffffff


	//   ....[57]....
        /*01cc*/ 	.word	0xffffffff


	//   ....[58]....
        /*01d0*/ 	.word	0xffffffff


	//   ....[59]....
        /*01d4*/ 	.word	0xffffffff


	//   ....[60]....
        /*01d8*/ 	.word	0xffffffff


	//   ....[61]....
        /*01dc*/ 	.word	0xffffffff


	//   ....[62]....
        /*01e0*/ 	.word	0xffffffff


	//   ....[63]....
        /*01e4*/ 	.word	0xffffffff


	//   ....[64]....
        /*01e8*/ 	.word	0xffffffff


	//   ....[65]....
        /*01ec*/ 	.word	0xffffffff


	//   ....[66]....
        /*01f0*/ 	.word	0xffffffff


	//   ....[67]....
        /*01f4*/ 	.word	0xffffffff


	//   ....[68]....
        /*01f8*/ 	.word	0xffffffff


	//   ....[69]....
        /*01fc*/ 	.word	0xffffffff


	//   ....[70]....
        /*0200*/ 	.word	0xffffffff


	//   ....[71]....
        /*0204*/ 	.word	0xffffffff


	//   ....[72]....
        /*0208*/ 	.word	0xffffffff


	//   ....[73]....
        /*020c*/ 	.word	0xffffffff


	//   ....[74]....
        /*0210*/ 	.word	0xffffffff


	//   ....[75]....
        /*0214*/ 	.word	0xffffffff


	//   ....[76]....
        /*0218*/ 	.word	0xffffffff


	//   ....[77]....
        /*021c*/ 	.word	0xffffffff


	//   ....[78]....
        /*0220*/ 	.word	0xffffffff


	//   ....[79]....
        /*0224*/ 	.word	0xffffffff


	//   ....[80]....
        /*0228*/ 	.word	0xffffffff


	//   ....[81]....
        /*022c*/ 	.word	0xffffffff


	//   ....[82]....
        /*0230*/ 	.word	0xffffffff


	//   ....[83]....
        /*0234*/ 	.word	0xffffffff


	//   ....[84]....
        /*0238*/ 	.word	0xffffffff


	//   ....[85]....
        /*023c*/ 	.word	0xffffffff


	//   ....[86]....
        /*0240*/ 	.word	0xffffffff


	//   ....[87]....
        /*0244*/ 	.word	0xffffffff


	//   ....[88]....
        /*0248*/ 	.word	0xffffffff


	//   ....[89]....
        /*024c*/ 	.word	0xffffffff


	//   ....[90]....
        /*0250*/ 	.word	0xffffffff


	//   ....[91]....
        /*0254*/ 	.word	0xffffffff


	//   ....[92]....
        /*0258*/ 	.word	0xffffffff


	//   ....[93]....
        /*025c*/ 	.word	0xffffffff


	//   ....[94]....
        /*0260*/ 	.word	0xffffffff


	//   ....[95]....
        /*0264*/ 	.word	0xffffffff


	//   ....[96]....
        /*0268*/ 	.word	0xffffffff


	//   ....[97]....
        /*026c*/ 	.word	0xffffffff


	//   ....[98]....
        /*0270*/ 	.word	0xffffffff


	//   ....[99]....
        /*0274*/ 	.word	0xffffffff


	//   ....[100]....
        /*0278*/ 	.word	0xffffffff


	//   ....[101]....
        /*027c*/ 	.word	0xffffffff


	//   ....[102]....
        /*0280*/ 	.word	0xffffffff


	//   ....[103]....
        /*0284*/ 	.word	0xffffffff


	//   ....[104]....
        /*0288*/ 	.word	0xffffffff


	//   ....[105]....
        /*028c*/ 	.word	0xffffffff


	//   ....[106]....
        /*0290*/ 	.word	0xffffffff


	//   ....[107]....
        /*0294*/ 	.word	0xffffffff


	//   ....[108]....
        /*0298*/ 	.word	0xffffffff


	//   ....[109]....
        /*029c*/ 	.word	0xffffffff


	//   ....[110]....
        /*02a0*/ 	.word	0xffffffff


	//   ....[111]....
        /*02a4*/ 	.word	0xffffffff


	//   ....[112]....
        /*02a8*/ 	.word	0xffffffff


	//   ....[113]....
        /*02ac*/ 	.word	0xffffffff


	//   ....[114]....
        /*02b0*/ 	.word	0xffffffff


	//   ....[115]....
        /*02b4*/ 	.word	0xffffffff


	//   ....[116]....
        /*02b8*/ 	.word	0xffffffff


	//   ....[117]....
        /*02bc*/ 	.word	0xffffffff


	//   ....[118]....
        /*02c0*/ 	.word	0xffffffff


	//   ....[119]....
        /*02c4*/ 	.word	0xffffffff


	//   ....[120]....
        /*02c8*/ 	.word	0xffffffff


	//   ....[121]....
        /*02cc*/ 	.word	0xffffffff


	//   ....[122]....
        /*02d0*/ 	.word	0xffffffff


	//   ....[123]....
        /*02d4*/ 	.word	0xffffffff


	//   ....[124]....
        /*02d8*/ 	.word	0xffffffff


	//   ....[125]....
        /*02dc*/ 	.word	0xffffffff


	//   ....[126]....
        /*02e0*/ 	.word	0xffffffff


	//   ....[127]....
        /*02e4*/ 	.word	0xffffffff


	//   ....[128]....
        /*02e8*/ 	.word	0xffffffff


	//   ....[129]....
        /*02ec*/ 	.word	0xffffffff


	//   ....[130]....
        /*02f0*/ 	.word	0xffffffff


	//   ....[131]....
        /*02f4*/ 	.word	0xffffffff


	//   ....[132]....
        /*02f8*/ 	.word	0xffffffff


	//   ....[133]....
        /*02fc*/ 	.word	0xffffffff


	//   ....[134]....
        /*0300*/ 	.word	0xffffffff


	//   ....[135]....
        /*0304*/ 	.word	0xffffffff


	//   ....[136]....
        /*0308*/ 	.word	0xffffffff


	//----- nvinfo : EIATTR_COOP_GROUP_INSTR_OFFSETS
	.align		4
.L_263:
        /*030c*/ 	.byte	0x04, 0x28
        /*030e*/ 	.short	(.L_265 - .L_264)


	//   ....[0]....
.L_264:
        /*0310*/ 	.word	0x00001770


	//   ....[1]....
        /*0314*/ 	.word	0x00001cb0


	//   ....[2]....
        /*0318*/ 	.word	0x00001cc0


	//   ....[3]....
        /*031c*/ 	.word	0x00001cd0


	//   ....[4]....
        /*0320*/ 	.word	0x00001d40


	//   ....[5]....
        /*0324*/ 	.word	0x00001d60


	//   ....[6]....
        /*0328*/ 	.word	0x00001dc0


	//   ....[7]....
        /*032c*/ 	.word	0x00001de0


	//   ....[8]....
        /*0330*/ 	.word	0x00001e40


	//   ....[9]....
        /*0334*/ 	.word	0x00001e60


	//   ....[10]....
        /*0338*/ 	.word	0x00001ec0


	//   ....[11]....
        /*033c*/ 	.word	0x00001ee0


	//   ....[12]....
        /*0340*/ 	.word	0x000020d0


	//   ....[13]....
        /*0344*/ 	.word	0x00002580


	//   ....[14]....
        /*0348*/ 	.word	0x00002590


	//   ....[15]....
        /*034c*/ 	.word	0x000025a0


	//   ....[16]....
        /*0350*/ 	.word	0x00002610


	//   ....[17]....
        /*0354*/ 	.word	0x00002630


	//   ....[18]....
        /*0358*/ 	.word	0x00002690


	//   ....[19]....
        /*035c*/ 	.word	0x000026b0


	//   ....[20]....
        /*0360*/ 	.word	0x00002710


	//   ....[21]....
        /*0364*/ 	.word	0x00002730


	//   ....[22]....
        /*0368*/ 	.word	0x00002790


	//   ....[23]....
        /*036c*/ 	.word	0x000027b0


	//   ....[24]....
        /*0370*/ 	.word	0x000029d0


	//   ....[25]....
        /*0374*/ 	.word	0x000029e0


	//   ....[26]....
        /*0378*/ 	.word	0x00003090


	//   ....[27]....
        /*037c*/ 	.word	0x000034c0


	//   ....[28]....
        /*0380*/ 	.word	0x00003b90


	//   ....[29]....
        /*0384*/ 	.word	0x00004540


	//   ....[30]....
        /*0388*/ 	.word	0x00004560


	//   ....[31]....
        /*038c*/ 	.word	0x00004570


	//   ....[32]....
        /*0390*/ 	.word	0x000045c0


	//   ....[33]....
        /*0394*/ 	.word	0x000045d0


	//   ....[34]....
        /*0398*/ 	.word	0x000045e0


	//   ....[35]....
        /*039c*/ 	.word	0x00004630


	//   ....[36]....
        /*03a0*/ 	.word	0x00004640


	//   ....[37]....
        /*03a4*/ 	.word	0x00004650


	//   ....[38]....
        /*03a8*/ 	.word	0x000046b0


	//   ....[39]....
        /*03ac*/ 	.word	0x000046c0


	//   ....[40]....
        /*03b0*/ 	.word	0x000046d0


	//   ....[41]....
        /*03b4*/ 	.word	0x00004730


	//   ....[42]....
        /*03b8*/ 	.word	0x00004740


	//   ....[43]....
        /*03bc*/ 	.word	0x00004750


	//   ....[44]....
        /*03c0*/ 	.word	0x00004820


	//   ....[45]....
        /*03c4*/ 	.word	0x00005540


	//   ....[46]....
        /*03c8*/ 	.word	0x00005550


	//   ....[47]....
        /*03cc*/ 	.word	0x00005560


	//   ....[48]....
        /*03d0*/ 	.word	0x000055b0


	//   ....[49]....
        /*03d4*/ 	.word	0x000055c0


	//   ....[50]....
        /*03d8*/ 	.word	0x000055d0


	//   ....[51]....
        /*03dc*/ 	.word	0x00005620


	//   ....[52]....
        /*03e0*/ 	.word	0x00005630


	//   ....[53]....
        /*03e4*/ 	.word	0x00005640


	//   ....[54]....
        /*03e8*/ 	.word	0x000056a0


	//   ....[55]....
        /*03ec*/ 	.word	0x000056b0


	//   ....[56]....
        /*03f0*/ 	.word	0x000056c0


	//   ....[57]....
        /*03f4*/ 	.word	0x00005720


	//   ....[58]....
        /*03f8*/ 	.word	0x00005730


	//   ....[59]....
        /*03fc*/ 	.word	0x00005740


	//   ....[60]....
        /*0400*/ 	.word	0x00005810


	//   ....[61]....
        /*0404*/ 	.word	0x00005840


	//   ....[62]....
        /*0408*/ 	.word	0x00005fa0


	//   ....[63]....
        /*040c*/ 	.word	0x00006960


	//   ....[64]....
        /*0410*/ 	.word	0x00006980


	//   ....[65]....
        /*0414*/ 	.word	0x00006990


	//   ....[66]....
        /*0418*/ 	.word	0x000069e0


	//   ....[67]....
        /*041c*/ 	.word	0x000069f0


	//   ....[68]....
        /*0420*/ 	.word	0x00006a00


	//   ....[69]....
        /*0424*/ 	.word	0x00006a50


	//   ....[70]....
        /*0428*/ 	.word	0x00006a60


	//   ....[71]....
        /*042c*/ 	.word	0x00006a70


	//   ....[72]....
        /*0430*/ 	.word	0x00006ac0


	//   ....[73]....
        /*0434*/ 	.word	0x00006ae0


	//   ....[74]....
        /*0438*/ 	.word	0x00006af0


	//   ....[75]....
        /*043c*/ 	.word	0x00006b50


	//   ....[76]....
        /*0440*/ 	.word	0x00006b60


	//   ....[77]....
        /*0444*/ 	.word	0x00006b70


	//   ....[78]....
        /*0448*/ 	.word	0x00006c40


	//   ....[79]....
        /*044c*/ 	.word	0x00006c60


	//   ....[80]....
        /*0450*/ 	.word	0x00006df0


	//   ....[81]....
        /*0454*/ 	.word	0x00007760


	//   ....[82]....
        /*0458*/ 	.word	0x00007780


	//   ....[83]....
        /*045c*/ 	.word	0x00007790


	//   ....[84]....
        /*0460*/ 	.word	0x000077e0


	//   ....[85]....
        /*0464*/ 	.word	0x000077f0


	//   ....[86]....
        /*0468*/ 	.word	0x00007800


	//   ....[87]....
        /*046c*/ 	.word	0x00007850


	//   ....[88]....
        /*0470*/ 	.word	0x00007860


	//   ....[89]....
        /*0474*/ 	.word	0x00007870


	//   ....[90]....
        /*0478*/ 	.word	0x000078c0


	//   ....[91]....
        /*047c*/ 	.word	0x000078e0


	//   ....[92]....
        /*0480*/ 	.word	0x000078f0


	//   ....[93]....
        /*0484*/ 	.word	0x00007950


	//   ....[94]....
        /*0488*/ 	.word	0x00007960


	//   ....[95]....
        /*048c*/ 	.word	0x00007970


	//   ....[96]....
        /*0490*/ 	.word	0x00007a40


	//   ....[97]....
        /*0494*/ 	.word	0x00007a70


	//   ....[98]....
        /*0498*/ 	.word	0x000081d0


	//   ....[99]....
        /*049c*/ 	.word	0x00008710


	//   ....[100]....
        /*04a0*/ 	.word	0x00008720


	//   ....[101]....
        /*04a4*/ 	.word	0x00008730


	//   ....[102]....
        /*04a8*/ 	.word	0x000087a0


	//   ....[103]....
        /*04ac*/ 	.word	0x000087c0


	//   ....[104]....
        /*04b0*/ 	.word	0x00008820


	//   ....[105]....
        /*04b4*/ 	.word	0x00008840


	//   ....[106]....
        /*04b8*/ 	.word	0x000088a0


	//   ....[107]....
        /*04bc*/ 	.word	0x000088c0


	//   ....[108]....
        /*04c0*/ 	.word	0x00008920


	//   ....[109]....
        /*04c4*/ 	.word	0x00008940


	//   ....[110]....
        /*04c8*/ 	.word	0x00008b30


	//   ....[111]....
        /*04cc*/ 	.word	0x00008fd0


	//   ....[112]....
        /*04d0*/ 	.word	0x00008fe0


	//   ....[113]....
        /*04d4*/ 	.word	0x00008ff0


	//   ....[114]....
        /*04d8*/ 	.word	0x00009060


	//   ....[115]....
        /*04dc*/ 	.word	0x00009080


	//   ....[116]....
        /*04e0*/ 	.word	0x000090e0


	//   ....[117]....
        /*04e4*/ 	.word	0x00009100


	//   ....[118]....
        /*04e8*/ 	.word	0x00009150


	//   ....[119]....
        /*04ec*/ 	.word	0x00009170


	//   ....[120]....
        /*04f0*/ 	.word	0x000091d0


	//   ....[121]....
        /*04f4*/ 	.word	0x000091f0


	//   ....[122]....
        /*04f8*/ 	.word	0x00009400


	//   ....[123]....
        /*04fc*/ 	.word	0x00009430


	//   ....[124]....
        /*0500*/ 	.word	0x00009e10


	//   ....[125]....
        /*0504*/ 	.word	0x00009e20


	//   ....[126]....
        /*0508*/ 	.word	0x00009e30


	//   ....[127]....
        /*050c*/ 	.word	0x00009ea0


	//   ....[128]....
        /*0510*/ 	.word	0x00009ec0


	//   ....[129]....
        /*0514*/ 	.word	0x00009f20


	//   ....[130]....
        /*0518*/ 	.word	0x00009f40


	//   ....[131]....
        /*051c*/ 	.word	0x00009f90


	//   ....[132]....
        /*0520*/ 	.word	0x00009fb0


	//   ....[133]....
        /*0524*/ 	.word	0x0000a010


	//   ....[134]....
        /*0528*/ 	.word	0x0000a030


	//   ....[135]....
        /*052c*/ 	.word	0x0000a2b0


	//   ....[136]....
        /*0530*/ 	.word	0x0000ab60


	//----- nvinfo : EIATTR_EXIT_INSTR_OFFSETS
	.align		4
.L_265:
        /*0534*/ 	.byte	0x04, 0x1c
        /*0536*/ 	.short	(.L_267 - .L_266)


	//   ....[0]....
.L_266:
        /*0538*/ 	.word	0x00000230


	//   ....[1]....
        /*053c*/ 	.word	0x000005c0


	//   ....[2]....
        /*0540*/ 	.word	0x0000ab90


	//----- nvinfo : EIATTR_CRS_STACK_SIZE
	.align		4
.L_267:
        /*0544*/ 	.byte	0x04, 0x1e
        /*0546*/ 	.short	(.L_269 - .L_268)
.L_268:
        /*0548*/ 	.word	0x00000000


	//----- nvinfo : EIATTR_CBANK_PARAM_SIZE
	.align		4
.L_269:
        /*054c*/ 	.byte	0x03, 0x19
        /*054e*/ 	.short	0x0048


	//----- nvinfo : EIATTR_PARAM_CBANK
	.align		4
        /*0550*/ 	.byte	0x04, 0x0a
        /*0552*/ 	.short	(.L_271 - .L_270)
	.align		4
.L_270:
        /*0554*/ 	.word	index@(.nv.constant0._ZN18transformer_engine45fused_topk_with_score_function_forward_kernelI13__nv_bfloat16S1_EEvPKT_iiibiifiPKT0_PS2_PbS8_)
        /*0558*/ 	.short	0x0210
        /*055a*/ 	.short	0x0048


	//----- nvinfo : EIATTR_SW_WAR
	.align		4
.L_271:
        /*055c*/ 	.byte	0x04, 0x36
        /*055e*/ 	.short	(.L_273 - .L_272)
.L_272:
        /*0560*/ 	.word	0x00000008
.L_273:


//--------------------- .nv.info._ZN18transformer_engine45fused_topk_with_score_function_forward_kernelI13__nv_bfloat166__halfEEvPKT_iiibiifiPKT0_PS3_PbS9_ --------------------------
	.section	.nv.info._ZN18transformer_engine45fused_topk_with_score_function_forward_kernelI13__nv_bfloat166__halfEEvPKT_iiibiifiPKT0_PS3_PbS9_,"",@"SHT_CUDA_INFO"
	.sectionflags	@""
	.align	4


	//----- nvinfo : EIATTR_CUDA_API_VERSION
	.align		4
        /*0000*/ 	.byte	0x04, 0x37
        /*0002*/ 	.short	(.L_275 - .L_274)
.L_274:
        /*0004*/ 	.word	0x00000082


	//----- nvinfo : EIATTR_KPARAM_INFO
	.align		4
.L_275:
        /*0008*/ 	.byte	0x04, 0x17
        /*000a*/ 	.short	(.L_277 - .L_276)
.L_276:
        /*000c*/ 	.word	0x00000000
        /*0010*/ 	.short	0x000c
        /*0012*/ 	.short	0x0040
        /*0014*/ 	.byte	0x00, 0xf0, 0x21, 0x00


	//----- nvinfo : EIATTR_KPARAM_INFO
	.align		4
.L_277:
        /*0018*/ 	.byte	0x04, 0x17
        /*001a*/ 	.short	(.L_279 - .L_278)
.L_278:
        /*001c*/ 	.word	0x00000000
        /*0020*/ 	.short	0x000b
        /*0022*/ 	.short	0x0038
        /*0024*/ 	.byte	0x00, 0xf0, 0x21, 0x00


	//----- nvinfo : EIATTR_KPARAM_INFO
	.align		4
.L_279:
        /*0028*/ 	.byte	0x04, 0x17
        /*002a*/ 	.short	(.L_281 - .L_280)
.L_280:
        /*002c*/ 	.word	0x00000000
        /*0030*/ 	.short	0x000a
        /*0032*/ 	.short	0x0030
        /*0034*/ 	.byte	0x00, 0xf0, 0x21, 0x00


	//----- nvinfo : EIATTR_KPARAM_INFO
	.align		4
.L_281:
        /*0038*/ 	.byte	0x04, 0x17
        /*003a*/ 	.short	(.L_283 - .L_282)
.L_282:
        /*003c*/ 	.word	0x00000000
        /*0040*/ 	.short	0x0009
        /*0042*/ 	.short	0x0028
        /*0044*/ 	.byte	0x00, 0xf0, 0x21, 0x00


	//----- nvinfo : EIATTR_KPARAM_INFO
	.align		4
.L_283:
        /*0048*/ 	.byte	0x04, 0x17
        /*004a*/ 	.short	(.L_285 - .L_284)
.L_284:
        /*004c*/ 	.word	0x00000000
        /*0050*/ 	.short	0x0008
        /*0052*/ 	.short	0x0024
        /*0054*/ 	.byte	0x00, 0xf0, 0x11, 0x00


	//----- nvinfo : EIATTR_KPARAM_INFO
	.align		4
.L_285:
        /*0058*/ 	.byte	0x04, 0x17
        /*005a*/ 	.short	(.L_287 - .L_286)
.L_286:
        /*005c*/ 	.word	0x00000000
        /*0060*/ 	.short	0x0007
        /*0062*/ 	.short	0x0020
        /*0064*/ 	.byte	0x00, 0xf0, 0x11, 0x00


	//----- nvinfo : EIATTR_KPARAM_INFO
	.align		4
.L_287:
        /*0068*/ 	.byte	0x04, 0x17
        /*006a*/ 	.short	(.L_289 - .L_288)
.L_288:
        /*006c*/ 	.word	0x00000000
        /*0070*/ 	.short	0x0006
        /*0072*/ 	.short	0x001c
        /*0074*/ 	.byte	0x00, 0xf0, 0x11, 0x00


	//----- nvinfo : EIATTR_KPARAM_INFO
	.align		4
.L_289:
        /*0078*/ 	.byte	0x04, 0x17
        /*007a*/ 	.short	(.L_291 - .L_290)
.L_290:
        /*007c*/ 	.word	0x00000000
        /*0080*/ 	.short	0x0005
        /*0082*/ 	.short	0x0018
        /*0084*/ 	.byte	0x00, 0xf0, 0x11, 0x00


	//----- nvinfo : EIATTR_KPARAM_INFO
	.align		4
.L_291:
        /*0088*/ 	.byte	0x04, 0x17
        /*008a*/ 	.short	(.L_293 - .L_292)
.L_292:
        /*008c*/ 	.word	0x00000000
        /*0090*/ 	.short	0x0004
        /*0092*/ 	.short	0x0014
        /*0094*/ 	.byte	0x00, 0xf0, 0x05, 0x00


	//----- nvinfo : EIATTR_KPARAM_INFO
	.align		4
.L_293:
        /*0098*/ 	.byte	0x04, 0x17
        /*009a*/ 	.short	(.L_295 - .L_294)
.L_294:
        /*009c*/ 	.word	0x00000000
        /*00a0*/ 	.short	0x0003
        /*00a2*/ 	.short	0x0010
        /*00a4*/ 	.byte	0x00, 0xf0, 0x11, 0x00


	//----- nvinfo : EIATTR_KPARAM_INFO
	.align		4
.L_295:
        /*00a8*/ 	.byte	0x04, 0x17
        /*00aa*/ 	.short	(.L_297 - .L_296)
.L_296:
        /*00ac*/ 	.word	0x00000000
        /*00b0*/ 	.short	0x0002
        /*00b2*/ 	.short	0x000c
        /*00b4*/ 	.byte	0x00, 0xf0, 0x11, 0x00


	//----- nvinfo : EIATTR_KPARAM_INFO
	.align		4
.L_297:
        /*00b8*/ 	.byte	0x04, 0x17
        /*00ba*/ 	.short	(.L_299 - .L_298)
.L_298:
        /*00bc*/ 	.word	0x00000000
        /*00c0*/ 	.short	0x0001
        /*00c2*/ 	.short	0x0008
        /*00c4*/ 	.byte	0x00, 0xf0, 0x11, 0x00


	//----- nvinfo : EIATTR_KPARAM_INFO
	.align		4
.L_299:
        /*00c8*/ 	.byte	0x04, 0x17
        /*00ca*/ 	.short	(.L_301 - .L_300)
.L_300:
        /*00cc*/ 	.word	0x00000000
        /*00d0*/ 	.short	0x0000
        /*00d2*/ 	.short	0x0000
        /*00d4*/ 	.byte	0x00, 0xf0, 0x21, 0x00


	//----- nvinfo : EIATTR_SPARSE_MMA_MASK
	.align		4
.L_301:
        /*00d8*/ 	.byte	0x03, 0x50
        /*00da*/ 	.short	0x0000


	//----- nvinfo : EIATTR_MAXREG_COUNT
	.align		4
        /*00dc*/ 	.byte	0x03, 0x1b
        /*00de*/ 	.short	0x00ff


	//----- nvinfo : EIATTR_MERCURY_ISA_VERSION
	.align		4
        /*00e0*/ 	.byte	0x03, 0x5f
        /*00e2*/ 	.short	0x0101


	//----- nvinfo : EIATTR_COOP_GROUP_MASK_REGIDS
	.align		4
        /*00e4*/ 	.byte	0x04, 0x29
        /*00e6*/ 	.short	(.L_303 - .L_302)


	//   ....[0]....
.L_302:
        /*00e8*/ 	.word	0xffffffff


	//   ....[1]....
        /*00ec*/ 	.word	0xffffffff


	//   ....[2]....
        /*00f0*/ 	.word	0xffffffff


	//   ....[3]....
        /*00f4*/ 	.word	0xffffffff


	//   ....[4]....
        /*00f8*/ 	.word	0xffffffff


	//   ....[5]....
        /*00fc*/ 	.word	0xffffffff


	//   ....[6]....
        /*0100*/ 	.word	0xffffffff


	//   ....[7]....
        /*0104*/ 	.word	0xffffffff


	//   ....[8]....
        /*0108*/ 	.word	0xffffffff


	//   ....[9]....
        /*010c*/ 	.word	0xffffffff


	//   ....[10]....
        /*0110*/ 	.word	0xffffffff


	//   ....[11]....
        /*0114*/ 	.word	0xffffffff


	//   ....[12]....
        /*0118*/ 	.word	0xffffffff


	//   ....[13]....
        /*011c*/ 	.word	0xffffffff


	//   ....[14]....
        /*0120*/ 	.word	0xffffffff


	//   ....[15]....
        /*0124*/ 	.word	0xffffffff


	//   ....[16]....
        /*0128*/ 	.word	0xffffffff


	//   ....[17]....
        /*012c*/ 	.word	0xffffffff


	//   ....[18]....
        /*0130*/ 	.word	0xffffffff


	//   ....[19]....
        /*0134*/ 	.word	0xffffffff


	//   ....[20]....
        /*0138*/ 	.word	0xffffffff


	//   ....[21]....
        /*013c*/ 	.word	0xffffffff


	//   ....[22]....
        /*0140*/ 	.word	0xffffffff


	//   ....[23]....
        /*0144*/ 	.word	0xffffffff


	//   ....[24]....
        /*0148*/ 	.word	0xffffffff


	//   ....[25]....
        /*014c*/ 	.word	0xffffffff


	//   ....[26]....
        /*0150*/ 	.word	0xffffffff


	//   ....[27]....
        /*0154*/ 	.word	0xffffffff


	//   ....[28]....
        /*0158*/ 	.word	0xffffffff


	//   ....[29]....
        /*015c*/ 	.word	0xffffffff


	//   ....[30]....
        /*0160*/ 	.word	0xffffffff


	//   ....[31]....
        /*0164*/ 	.word	0xffffffff


	//   ....[32]....
        /*0168*/ 	.word	0xffffffff


	//   ....[33]....
        /*016c*/ 	.word	0xffffffff


	//   ....[34]....
        /*0170*/ 	.word	0xffffffff


	//   ....[35]....
        /*0174*/ 	.word	0xffffffff


	//   ....[36]....
        /*0178*/ 	.word	0xffffffff


	//   ....[37]....
        /*017c*/ 	.word	0xffffffff


	//   ....[38]....
        /*0180*/ 	.word	0xffffffff


	//   ....[39]....
        /*0184*/ 	.word	0xffffffff


	//   ....[40]....
        /*0188*/ 	.word	0xffffffff


	//   ....[41]....
        /*018c*/ 	.word	0xffffffff


	//   ....[42]....
        /*0190*/ 	.word	0xffffffff


	//   ....[43]....
        /*0194*/ 	.word	0xffffffff


	//   ....[44]....
        /*0198*/ 	.word	0xffffffff


	//   ....[45]....
        /*019c*/ 	.word	0xffffffff


	//   ....[46]....
        /*01a0*/ 	.word	0xffffffff


	//   ....[47]....
        /*01a4*/ 	.word	0xffffffff


	//   ....[48]....
        /*01a8*/ 	.word	0xffffffff


	//   ....[49]....
        /*01ac*/ 	.word	0xffffffff


	//   ....[50]....
        /*01b0*/ 	.word	0xffffffff


	//   ....[51]....
        /*01b4*/ 	.word	0xffffffff


	//   ....[52]....
        /*01b8*/ 	.word	0xffffffff


	//   ....[53]....
        /*01bc*/ 	.word	0xffffffff


	//   ....[54]....
        /*01c0*/ 	.word	0xffffffff


	//   ....[55]....
        /*01c4*/ 	.word	0xffffffff


	//   ....[56]....
        /*01c8*/ 	.word	0xffffffff


	//   ....[57]....
        /*01cc*/ 	.word	0xffffffff


	//   ....[58]....
        /*01d0*/ 	.word	0xffffffff


	//   ....[59]....
        /*01d4*/ 	.word	0xffffffff


	//   ....[60]....
        /*01d8*/ 	.word	0xffffffff


	//   ....[61]....
        /*01dc*/ 	.word	0xffffffff


	//   ....[62]....
        /*01e0*/ 	.word	0xffffffff


	//   ....[63]....
        /*01e4*/ 	.word	0xffffffff


	//   ....[64]....
        /*01e8*/ 	.word	0xffffffff


	//   ....[65]....
        /*01ec*/ 	.word	0xffffffff


	//   ....[66]....
        /*01f0*/ 	.word	0xffffffff


	//   ....[67]....
        /*01f4*/ 	.word	0xffffffff


	//   ....[68]....
        /*01f8*/ 	.word	0xffffffff


	//   ....[69]....
        /*01fc*/ 	.word	0xffffffff


	//   ....[70]....
        /*0200*/ 	.word	0xffffffff


	//   ....[71]....
        /*0204*/ 	.word	0xffffffff


	//   ....[72]....
        /*0208*/ 	.word	0xffffffff


	//   ....[73]....
        /*020c*/ 	.word	0xffffffff


	//   ....[74]....
        /*0210*/ 	.word	0xffffffff


	//   ....[75]....
        /*0214*/ 	.word	0xffffffff


	//   ....[76]....
        /*0218*/ 	.word	0xffffffff


	//   ....[77]....
        /*021c*/ 	.word	0xffffffff


	//   ....[78]....
        /*0220*/ 	.word	0xffffffff


	//   ....[79]....
        /*0224*/ 	.word	0xffffffff


	//   ....[80]....
        /*0228*/ 	.word	0xffffffff


	//   ....[81]....
        /*022c*/ 	.word	0xffffffff


	//   ....[82]....
        /*0230*/ 	.word	0xffffffff


	//   ....[83]....
        /*0234*/ 	.word	0xffffffff


	//   ....[84]....
        /*0238*/ 	.word	0xffffffff


	//   ....[85]....
        /*023c*/ 	.word	0xffffffff


	//   ....[86]....
        /*0240*/ 	.word	0xffffffff


	//   ....[87]....
        /*0244*/ 	.word	0xffffffff


	//   ....[88]....
        /*0248*/ 	.word	0xffffffff


	//   ....[89]....
        /*024c*/ 	.word	0xffffffff


	//   ....[90]....
        /*0250*/ 	.word	0xffffffff


	//   ....[91]....
        /*0254*/ 	.word	0xffffffff


	//   ....[92]....
        /*0258*/ 	.word	0xffffffff


	//   ....[93]....
        /*025c*/ 	.word	0xffffffff


	//   ....[94]....
        /*0260*/ 	.word	0xffffffff


	//   ....[95]....
        /*0264*/ 	.word	0xffffffff


	//   ....[96]....
        /*0268*/ 	.word	0xffffffff


	//   ....[97]....
        /*026c*/ 	.word	0xffffffff


	//   ....[98]....
        /*0270*/ 	.word	0xffffffff


	//   ....[99]....
        /*0274*/ 	.word	0xffffffff


	//   ....[100]....
        /*0278*/ 	.word	0xffffffff


	//   ....[101]....
        /*027c*/ 	.word	0xffffffff


	//   ....[102]....
        /*0280*/ 	.word	0xffffffff


	//   ....[103]....
        /*0284*/ 	.word	0xffffffff


	//   ....[104]....
        /*0288*/ 	.word	0xffffffff


	//   ....[105]....
        /*028c*/ 	.word	0xffffffff


	//   ....[106]....
        /*0290*/ 	.word	0xffffffff


	//   ....[107]....
        /*0294*/ 	.word	0xffffffff


	//   ....[108]....
        /*0298*/ 	.word	0xffffffff


	//   ....[109]....
        /*029c*/ 	.word	0xffffffff


	//   ....[110]....
        /*02a0*/ 	.word	0xffffffff


	//   ....[111]....
        /*02a4*/ 	.word	0xffffffff


	//   ....[112]....
        /*02a8*/ 	.word	0xffffffff


	//   ....[113]....
        /*02ac*/ 	.word	0xffffffff


	//   ....[114]....
        /*02b0*/ 	.word	0xffffffff


	//   ....[115]....
        /*02b4*/ 	.word	0xffffffff


	//   ....[116]....
        /*02b8*/ 	.word	0xffffffff


	//   ....[117]....
        /*02bc*/ 	.word	0xffffffff


	//   ....[118]....
        /*02c0*/ 	.word	0xffffffff


	//   ....[119]....
        /*02c4*/ 	.word	0xffffffff


	//   ....[120]....
        /*02c8*/ 	.word	0xffffffff


	//   ....[121]....
        /*02cc*/ 	.word	0xffffffff


	//   ....[122]....
        /*02d0*/ 	.word	0xffffffff


	//   ....[123]....
        /*02d4*/ 	.word	0xffffffff


	//   ....[124]....
        /*02d8*/ 	.word	0xffffffff


	//   ....[125]....
        /*02dc*/ 	.word	0xffffffff


	//   ....[126]....
        /*02e0*/ 	.word	0xffffffff


	//   ....[127]....
        /*02e4*/ 	.word	0xffffffff


	//   ....[128]....
        /*02e8*/ 	.word	0xffffffff


	//   ....[129]....
        /*02ec*/ 	.word	0xffffffff


	//   ....[130]....
        /*02f0*/ 	.word	0xffffffff


	//   ....[131]....
        /*02f4*/ 	.word	0xffffffff


	//   ....[132]....
        /*02f8*/ 	.word	0xffffffff


	//   ....[133]....
        /*02fc*/ 	.word	0xffffffff


	//   ....[134]....
        /*0300*/ 	.word	0xffffffff


	//   ....[135]....
        /*0304*/ 	.word	0xffffffff


	//   ....[136]....
        /*0308*/ 	.word	0xffffffff


	//----- nvinfo : EIATTR_COOP_GROUP_INSTR_OFFSETS
	.align		4
.L_303:
        /*030c*/ 	.byte	0x04, 0x28
        /*030e*/ 	.short	(.L_305 - .L_304)


	//   ....[0]....
.L_304:
        /*0310*/ 	.word	0x00001770


	//   ....[1]....
        /*0314*/ 	.word	0x00001cb0


	//   ....[2]....
        /*0318*/ 	.word	0x00001cc0


	//   ....[3]....
        /*031c*/ 	.word	0x00001cd0


	//   ....[4]....
        /*0320*/ 	.word	0x00001d40


	//   ....[5]....
        /*0324*/ 	.word	0x00001d60


	//   ....[6]....
        /*0328*/ 	.word	0x00001dc0


	//   ....[7]....
        /*032c*/ 	.word	0x00001de0


	//   ....[8]....
        /*0330*/ 	.word	0x00001e40


	//   ....[9]....
        /*0334*/ 	.word	0x00001e60


	//   ....[10]....
        /*0338*/ 	.word	0x00001ec0


	//   ....[11]....
        /*033c*/ 	.word	0x00001ee0


	//   ....[12]....
        /*0340*/ 	.word	0x000020d0


	//   ....[13]....
        /*0344*/ 	.word	0x00002580


	//   ....[14]....
        /*0348*/ 	.word	0x00002590


	//   ....[15]....
        /*034c*/ 	.word	0x000025a0


	//   ....[16]....
        /*0350*/ 	.word	0x00002610


	//   ....[17]....
        /*0354*/ 	.word	0x00002630


	//   ....[18]....
        /*0358*/ 	.word	0x00002690


	//   ....[19]....
        /*035c*/ 	.word	0x000026b0


	//   ....[20]....
        /*0360*/ 	.word	0x00002710


	//   ....[21]....
        /*0364*/ 	.word	0x00002730


	//   ....[22]....
        /*0368*/ 	.word	0x00002790


	//   ....[23]....
        /*036c*/ 	.word	0x000027b0


	//   ....[24]....
        /*0370*/ 	.word	0x000029d0


	//   ....[25]....
        /*0374*/ 	.word	0x000029e0


	//   ....[26]....
        /*0378*/ 	.word	0x00003090


	//   ....[27]....
        /*037c*/ 	.word	0x000034c0


	//   ....[28]....
        /*0380*/ 	.word	0x00003b90


	//   ....[29]....
        /*0384*/ 	.word	0x00004540


	//   ....[30]....
        /*0388*/ 	.word	0x00004560


	//   ....[31]....
        /*038c*/ 	.word	0x00004570


	//   ....[32]....
        /*0390*/ 	.word	0x000045c0


	//   ....[33]....
        /*0394*/ 	.word	0x000045d0


	//   ....[34]....
        /*0398*/ 	.word	0x000045e0


	//   ....[35]....
        /*039c*/ 	.word	0x00004630


	//   ....[36]....
        /*03a0*/ 	.word	0x00004640


	//   ....[37]....
        /*03a4*/ 	.word	0x00004650


	//   ....[38]....
        /*03a8*/ 	.word	0x000046b0


	//   ....[39]....
        /*03ac*/ 	.word	0x000046c0


	//   ....[40]....
        /*03b0*/ 	.word	0x000046d0


	//   ....[41]....
        /*03b4*/ 	.word	0x00004730


	//   ....[42]....
        /*03b8*/ 	.word	0x00004740


	//   ....[43]....
        /*03bc*/ 	.word	0x00004750


	//   ....[44]....
        /*03c0*/ 	.word	0x00004820


	//   ....[45]....
        /*03c4*/ 	.word	0x00005540


	//   ....[46]....
        /*03c8*/ 	.word	0x00005550


	//   ....[47]....
        /*03cc*/ 	.word	0x00005560


	//   ....[48]....
        /*03d0*/ 	.word	0x000055b0


	//   ....[49]....
        /*03d4*/ 	.word	0x000055c0


	//   ....[50]....
        /*03d8*/ 	.word	0x000055d0


	//   ....[51]....
        /*03dc*/ 	.word	0x00005620


	//   ....[52]....
        /*03e0*/ 	.word	0x00005630


	//   ....[53]....
        /*03e4*/ 	.word	0x00005640


	//   ....[54]....
        /*03e8*/ 	.word	0x00005690


	//   ....[55]....
        /*03ec*/ 	.word	0x000056b0


	//   ....[56]....
        /*03f0*/ 	.word	0x000056c0


	//   ....[57]....
        /*03f4*/ 	.word	0x00005720


	//   ....[58]....
        /*03f8*/ 	.word	0x00005730


	//   ....[59]....
        /*03fc*/ 	.word	0x00005740


	//   ....[60]....
        /*0400*/ 	.word	0x00005810


	//   ....[61]....
        /*0404*/ 	.word	0x00005840


	//   ....[62]....
        /*0408*/ 	.word	0x00005fa0


	//   ....[63]....
        /*040c*/ 	.word	0x00006960


	//   ....[64]....
        /*0410*/ 	.word	0x00006980


	//   ....[65]....
        /*0414*/ 	.word	0x00006990


	//   ....[66]....
        /*0418*/ 	.word	0x000069e0


	//   ....[67]....
        /*041c*/ 	.word	0x000069f0


	//   ....[68]....
        /*0420*/ 	.word	0x00006a00


	//   ....[69]....
        /*0424*/ 	.word	0x00006a50


	//   ....[70]....
        /*0428*/ 	.word	0x00006a60


	//   ....[71]....
        /*042c*/ 	.word	0x00006a70


	//   ....[72]....
        /*0430*/ 	.word	0x00006ad0


	//   ....[73]....
        /*0434*/ 	.word	0x00006ae0


	//   ....[74]....
        /*0438*/ 	.word	0x00006af0


	//   ....[75]....
        /*043c*/ 	.word	0x00006b50


	//   ....[76]....
        /*0440*/ 	.word	0x00006b60


	//   ....[77]....
        /*0444*/ 	.word	0x00006b70


	//   ....[78]....
        /*0448*/ 	.word	0x00006c40


	//   ....[79]....
        /*044c*/ 	.word	0x00006c60


	//   ....[80]....
        /*0450*/ 	.word	0x00006df0


	//   ....[81]....
        /*0454*/ 	.word	0x00007760


	//   ....[82]....
        /*0458*/ 	.word	0x00007780


	//   ....[83]....
        /*045c*/ 	.word	0x00007790


	//   ....[84]....
        /*0460*/ 	.word	0x000077e0


	//   ....[85]....
        /*0464*/ 	.word	0x000077f0


	//   ....[86]....
        /*0468*/ 	.word	0x00007800


	//   ....[87]....
        /*046c*/ 	.word	0x00007850


	//   ....[88]....
        /*0470*/ 	.word	0x00007860


	//   ....[89]....
        /*0474*/ 	.word	0x00007870


	//   ....[90]....
        /*0478*/ 	.word	0x000078d0


	//   ....[91]....
        /*047c*/ 	.word	0x000078e0


	//   ....[92]....
        /*0480*/ 	.word	0x000078f0


	//   ....[93]....
        /*0484*/ 	.word	0x00007950


	//   ....[94]....
        /*0488*/ 	.word	0x00007960


	//   ....[95]....
        /*048c*/ 	.word	0x00007970


	//   ....[96]....
        /*0490*/ 	.word	0x00007a40


	//   ....[97]....
        /*0494*/ 	.word	0x00007a70


	//   ....[98]....
        /*0498*/ 	.word	0x000081d0


	//   ....[99]....
        /*049c*/ 	.word	0x00008710


	//   ....[100]....
        /*04a0*/ 	.word	0x00008720


	//   ....[101]....
        /*04a4*/ 	.word	0x00008730


	//   ....[102]....
        /*04a8*/ 	.word	0x000087a0


	//   ....[103]....
        /*04ac*/ 	.word	0x000087c0


	//   ....[104]....
        /*04b0*/ 	.word	0x00008820


	//   ....[105]....
        /*04b4*/ 	.word	0x00008840


	//   ....[106]....
        /*04b8*/ 	.word	0x000088a0


	//   ....[107]....
        /*04bc*/ 	.word	0x000088c0


	//   ....[108]....
        /*04c0*/ 	.word	0x00008920


	//   ....[109]....
        /*04c4*/ 	.word	0x00008940


	//   ....[110]....
        /*04c8*/ 	.word	0x00008b30


	//   ....[111]....
        /*04cc*/ 	.word	0x00008fd0


	//   ....[112]....
        /*04d0*/ 	.word	0x00008fe0


	//   ....[113]....
        /*04d4*/ 	.word	0x00008ff0


	//   ....[114]....
        /*04d8*/ 	.word	0x00009060


	//   ....[115]....
        /*04dc*/ 	.word	0x00009080


	//   ....[116]....
        /*04e0*/ 	.word	0x000090e0


	//   ....[117]....
        /*04e4*/ 	.word	0x00009100


	//   ....[118]....
        /*04e8*/ 	.word	0x00009150


	//   ....[119]....
        /*04ec*/ 	.word	0x00009170


	//   ....[120]....
        /*04f0*/ 	.word	0x000091d0


	//   ....[121]....
        /*04f4*/ 	.word	0x000091f0


	//   ....[122]....
        /*04f8*/ 	.word	0x00009400


	//   ....[123]....
        /*04fc*/ 	.word	0x00009430


	//   ....[124]....
        /*0500*/ 	.word	0x00009e10


	//   ....[125]....
        /*0504*/ 	.word	0x00009e20


	//   ....[126]....
        /*0508*/ 	.word	0x00009e30


	//   ....[127]....
        /*050c*/ 	.word	0x00009ea0


	//   ....[128]....
        /*0510*/ 	.word	0x00009ec0


	//   ....[129]....
        /*0514*/ 	.word	0x00009f20


	//   ....[130]....
        /*0518*/ 	.word	0x00009f40


	//   ....[131]....
        /*051c*/ 	.word	0x00009f90


	//   ....[132]....
        /*0520*/ 	.word	0x00009fb0


	//   ....[133]....
        /*0524*/ 	.word	0x0000a010


	//   ....[134]....
        /*0528*/ 	.word	0x0000a030


	//   ....[135]....
        /*052c*/ 	.word	0x0000a2b0


	//   ....[136]....
        /*0530*/ 	.word	0x0000ab60


	//----- nvinfo : EIATTR_EXIT_INSTR_OFFSETS
	.align		4
.L_305:
        /*0534*/ 	.byte	0x04, 0x1c
        /*0536*/ 	.short	(.L_307 - .L_306)


	//   ....[0]....
.L_306:
        /*0538*/ 	.word	0x00000230


	//   ....[1]....
        /*053c*/ 	.word	0x000005c0


	//   ....[2]....
        /*0540*/ 	.word	0x0000ab90


	//----- nvinfo : EIATTR_CRS_STACK_SIZE
	.align		4
.L_307:
        /*0544*/ 	.byte	0x04, 0x1e
        /*0546*/ 	.short	(.L_309 - .L_308)
.L_308:
        /*0548*/ 	.word	0x00000000


	//----- nvinfo : EIATTR_CBANK_PARAM_SIZE
	.align		4
.L_309:
        /*054c*/ 	.byte	0x03, 0x19
        /*054e*/ 	.short	0x0048


	//----- nvinfo : EIATTR_PARAM_CBANK
	.align		4
        /*0550*/ 	.byte	0x04, 0x0a
        /*0552*/ 	.short	(.L_311 - .L_310)
	.align		4
.L_310:
        /*0554*/ 	.word	index@(.nv.constant0._ZN18transformer_engine45fused_topk_with_score_function_forward_kernelI13__nv_bfloat166__halfEEvPKT_iiibiifiPKT0_PS3_PbS9_)
        /*0558*/ 	.short	0x0210
        /*055a*/ 	.short	0x0048


	//----- nvinfo : EIATTR_SW_WAR
	.align		4
.L_311:
        /*055c*/ 	.byte	0x04, 0x36
        /*055e*/ 	.short	(.L_313 - .L_312)
.L_312:
        /*0560*/ 	.word	0x00000008
.L_313:


//--------------------- .nv.info._ZN18transformer_engine45fused_topk_with_score_function_forward_kernelI13__nv_bfloat16fEEvPKT_iiibiifiPKT0_PS2_PbS8_ --------------------------
	.section	.nv.info._ZN18transformer_engine45fused_topk_with_score_function_forward_kernelI13__nv_bfloat16fEEvPKT_iiibiifiPKT0_PS2_PbS8_,"",@"SHT_CUDA_INFO"
	.sectionflags	@""
	.align	4


	//----- nvinfo : EIATTR_CUDA_API_VERSION
	.align		4
        /*0000*/ 	.byte	0x04, 0x37
        /*0002*/ 	.short	(.L_315 - .L_314)
.L_314:
        /*0004*/ 	.word	0x00000082


	//----- nvinfo : EIATTR_KPARAM_INFO
	.align		4
.L_315:
        /*0008*/ 	.byte	0x04, 0x17
        /*000a*/ 	.short	(.L_317 - .L_316)
.L_316:
        /*000c*/ 	.word	0x00000000
        /*0010*/ 	.short	0x000c
        /*0012*/ 	.short	0x0040
        /*0014*/ 	.byte	0x00, 0xf0, 0x21, 0x00


	//----- nvinfo : EIATTR_KPARAM_INFO
	.align		4
.L_317:
        /*0018*/ 	.byte	0x04, 0x17
        /*001a*/ 	.short	(.L_319 - .L_318)
.L_318:
        /*001c*/ 	.word	0x00000000
        /*0020*/ 	.short	0x000b
        /*0022*/ 	.short	0x0038
        /*0024*/ 	.byte	0x00, 0xf0, 0x21, 0x00


	//----- nvinfo : EIATTR_KPARAM_INFO
	.align		4
.L_319:
        /*0028*/ 	.byte	0x04, 0x17
        /*002a*/ 	.short	(.L_321 - .L_320)
.L_320:
        /*002c*/ 	.word	0x00000000
        /*0030*/ 	.short	0x000a
        /*0032*/ 	.short	0x0030
        /*0034*/ 	.byte	0x00, 0xf0, 0x21, 0x00


	//----- nvinfo : EIATTR_KPARAM_INFO
	.align		4
.L_321:
        /*0038*/ 	.byte	0x04, 0x17
        /*003a*/ 	.short	(.L_323 - .L_322)
.L_322:
        /*003c*/ 	.word	0x00000000
        /*0040*/ 	.short	0x0009
        /*0042*/ 	.short	0x0028
        /*0044*/ 	.byte	0x00, 0xf0, 0x21, 0x00


	//----- nvinfo : EIATTR_KPARAM_INFO
	.align		4
.L_323:
        /*0048*/ 	.byte	0x04, 0x17
        /*004a*/ 	.short	(.L_325 - .L_324)
.L_324:
        /*004c*/ 	.word	0x00000000
        /*0050*/ 	.short	0x0008
        /*0052*/ 	.short	0x0024
        /*0054*/ 	.byte	0x00, 0xf0, 0x11, 0x00


	//----- nvinfo : EIATTR_KPARAM_INFO
	.align		4
.L_325:
        /*0058*/ 	.byte	0x04, 0x17
        /*005a*/ 	.short	(.L_327 - .L_326)
.L_326:
        /*005c*/ 	.word	0x00000000
        /*0060*/ 	.short	0x0007
        /*0062*/ 	.short	0x0020
        /*0064*/ 	.byte	0x00, 0xf0, 0x11, 0x00


	//----- nvinfo : EIATTR_KPARAM_INFO
	.align		4
.L_327:
        /*0068*/ 	.byte	0x04, 0x17
        /*006a*/ 	.short	(.L_329 - .L_328)
.L_328:
        /*006c*/ 	.word	0x00000000
        /*0070*/ 	.short	0x0006
        /*0072*/ 	.short	0x001c
        /*0074*/ 	.byte	0x00, 0xf0, 0x11, 0x00


	//----- nvinfo : EIATTR_KPARAM_INFO
	.align		4
.L_329:
        /*0078*/ 	.byte	0x04, 0x17
        /*007a*/ 	.short	(.L_331 - .L_330)
.L_330:
        /*007c*/ 	.word	0x00000000
        /*0080*/ 	.short	0x0005
        /*0082*/ 	.short	0x0018
        /*0084*/ 	.byte	0x00, 0xf0, 0x11, 0x00


	//----- nvinfo : EIATTR_KPARAM_INFO
	.align		4
.L_331:
        /*0088*/ 	.byte	0x04, 0x17
        /*008a*/ 	.short	(.L_333 - .L_332)
.L_332:
        /*008c*/ 	.word	0x00000000
        /*0090*/ 	.short	0x0004
        /*0092*/ 	.short	0x0014
        /*0094*/ 	.byte	0x00, 0xf0, 0x05, 0x00


	//----- nvinfo : EIATTR_KPARAM_INFO
	.align		4
.L_333:
        /*0098*/ 	.byte	0x04, 0x17
        /*009a*/ 	.short	(.L_335 - .L_334)
.L_334:
        /*009c*/ 	.word	0x00000000
        /*00a0*/ 	.short	0x0003
        /*00a2*/ 	.short	0x0010
        /*00a4*/ 	.byte	0x00, 0xf0, 0x11, 0x00


	//----- nvinfo : EIATTR_KPARAM_INFO
	.align		4
.L_335:
        /*00a8*/ 	.byte	0x04, 0x17
        /*00aa*/ 	.short	(.L_337 - .L_336)
.L_336:
        /*00ac*/ 	.word	0x00000000
        /*00b0*/ 	.short	0x0002
        /*00b2*/ 	.short	0x000c
        /*00b4*/ 	.byte	0x00, 0xf0, 0x11, 0x00


	//----- nvinfo : EIATTR_KPARAM_INFO
	.align		4
.L_337:
        /*00b8*/ 	.byte	0x04, 0x17
        /*00ba*/ 	.short	(.L_339 - .L_338)
.L_338:
        /*00bc*/ 	.word	0x00000000
        /*00c0*/ 	.short	0x0001
        /*00c2*/ 	.short	0x0008
        /*00c4*/ 	.byte	0x00, 0xf0, 0x11, 0x00


	//----- nvinfo : EIATTR_KPARAM_INFO
	.align		4
.L_339:
        /*00c8*/ 	.byte	0x04, 0x17
        /*00ca*/ 	.short	(.L_341 - .L_340)
.L_340:
        /*00cc*/ 	.word	0x00000000
        /*00d0*/ 	.short	0x0000
        /*00d2*/ 	.short	0x0000
        /*00d4*/ 	.byte	0x00, 0xf0, 0x21, 0x00


	//----- nvinfo : EIATTR_SPARSE_MMA_MASK
	.align		4
.L_341:
        /*00d8*/ 	.byte	0x03, 0x50
        /*00da*/ 	.short	0x0000


	//----- nvinfo : EIATTR_MAXREG_COUNT
	.align		4
        /*00dc*/ 	.byte	0x03, 0x1b
        /*00de*/ 	.short	0x00ff


	//----- nvinfo : EIATTR_MERCURY_ISA_VERSION
	.align		4
        /*00e0*/ 	.byte	0x03, 0x5f
        /*00e2*/ 	.short	0x0101


	//----- nvinfo : EIATTR_COOP_GROUP_MASK_REGIDS
	.align		4
        /*00e4*/ 	.byte	0x04, 0x29
        /*00e6*/ 	.short	(.L_343 - .L_342)


	//   ....[0]....
.L_342:
        /*00e8*/ 	.word	0xffffffff


	//   ....[1]....
        /*00ec*/ 	.word	0xffffffff


	//   ....[2]....
        /*00f0*/ 	.word	0xffffffff


	//   ....[3]....
        /*00f4*/ 	.word	0xffffffff


	//   ....[4]....
        /*00f8*/ 	.word	0xffffffff


	//   ....[5]....
        /*00fc*/ 	.word	0xffffffff


	//   ....[6]....
        /*0100*/ 	.word	0xffffffff


	//   ....[7]....
        /*0104*/ 	.word	0xffffffff


	//   ....[8]....
        /*0108*/ 	.word	0xffffffff


	//   ....[9]....
        /*010c*/ 	.word	0xffffffff


	//   ....[10]....
        /*0110*/ 	.word	0xffffffff


	//   ....[11]....
        /*0114*/ 	.word	0xffffffff


	//   ....[12]....
        /*0118*/ 	.word	0xffffffff


	//   ....[13]....
        /*011c*/ 	.word	0xffffffff


	//   ....[14]....
        /*0120*/ 	.word	0xffffffff


	//   ....[15]....
        /*0124*/ 	.word	0xffffffff


	//   ....[16]....
        /*0128*/ 	.word	0xffffffff


	//   ....[17]....
        /*012c*/ 	.word	0xffffffff


	//   ....[18]....
        /*0130*/ 	.word	0xffffffff


	//   ....[19]....
        /*0134*/ 	.word	0xffffffff


	//   ....[20]....
        /*0138*/ 	.word	0xffffffff


	//   ....[21]....
        /*013c*/ 	.word	0xffffffff


	//   ....[22]....
        /*0140*/ 	.word	0xffffffff


	//   ....[23]....
        /*0144*/ 	.word	0xffffffff


	//   ....[24]....
        /*0148*/ 	.word	0xffffffff


	//   ....[25]....
        /*014c*/ 	.word	0xffffffff


	//   ....[26]....
        /*0150*/ 	.word	0xffffffff


	//   ....[27]....
        /*0154*/ 	.word	0xffffffff


	//   ....[28]....
        /*0158*/ 	.word	0xffffffff


	//   ....[29]....
        /*015c*/ 	.word	0xffffffff


	//   ....[30]....
        /*0160*/ 	.word	0xffffffff


	//   ....[31]....
        /*0164*/ 	.word	0xffffffff


	//   ....[32]....
        /*0168*/ 	.word	0xffffffff


	//   ....[33]....
        /*016c*/ 	.word	0xffffffff


	//   ....[34]....
        /*0170*/ 	.word	0xffffffff


	//   ....[35]....
        /*0174*/ 	.word	0xffffffff


	//   ....[36]....
        /*0178*/ 	.word	0xffffffff


	//   ....[37]....
        /*017c*/ 	.word	0xffffffff


	//   ....[38]....
        /*0180*/ 	.word	0xffffffff


	//   ....[39]....
        /*0184*/ 	.word	0xffffffff


	//   ....[40]....
        /*0188*/ 	.word	0xffffffff


	//   ....[41]....
        /*018c*/ 	.word	0xffffffff


	//   ....[42]....
        /*0190*/ 	.word	0xffffffff


	//   ....[43]....
        /*0194*/ 	.word	0xffffffff


	//   ....[44]....
        /*0198*/ 	.word	0xffffffff


	//   ....[45]....
        /*019c*/ 	.word	0xffffffff


	//   ....[46]....
        /*01a0*/ 	.word	0xffffffff


	//   ....[47]....
        /*01a4*/ 	.word	0xffffffff


	//   ....[48]....
        /*01a8*/ 	.word	0xffffffff


	//   ....[49]....
        /*01ac*/ 	.word	0xffffffff


	//   ....[50]....
        /*01b0*/ 	.word	0xffffffff


	//   ....[51]....
        /*01b4*/ 	.word	0xffffffff


	//   ....[52]....
        /*01b8*/ 	.word	0xffffffff


	//   ....[53]....
        /*01bc*/ 	.word	0xffffffff


	//   ....[54]....
        /*01c0*/ 	.word	0xffffffff


	//   ....[55]....
        /*01c4*/ 	.word	0xffffffff


	//   ....[56]....
        /*01c8*/ 	.word	0xffffffff


	//   ....[57]....
        /*01cc*/ 	.word	0xffffffff


	//   ....[58]....
        /*01d0*/ 	.word	0xffffffff


	//   ....[59]....
        /*01d4*/ 	.word	0xffffffff


	//   ....[60]....
        /*01d8*/ 	.word	0xffffffff


	//   ....[61]....
        /*01dc*/ 	.word	0xffffffff


	//   ....[62]....
        /*01e0*/ 	.word	0xffffffff


	//   ....[63]....
        /*01e4*/ 	.word	0xffffffff


	//   ....[64]....
        /*01e8*/ 	.word	0xffffffff


	//   ....[65]....
        /*01ec*/ 	.word	0xffffffff


	//   ....[66]....
        /*01f0*/ 	.word	0xffffffff


	//   ....[67]....
        /*01f4*/ 	.word	0xffffffff


	//   ....[68]....
        /*01f8*/ 	.word	0xffffffff


	//   ....[69]....
        /*01fc*/ 	.word	0xffffffff


	//   ....[70]....
        /*0200*/ 	.word	0xffffffff


	//   ....[71]....
        /*0204*/ 	.word	0xffffffff


	//   ....[72]....
        /*0208*/ 	.word	0xffffffff


	//   ....[73]....
        /*020c*/ 	.word	0xffffffff


	//   ....[74]....
        /*0210*/ 	.word	0xffffffff


	//   ....[75]....
        /*0214*/ 	.word	0xffffffff


	//   ....[76]....
        /*0218*/ 	.word	0xffffffff


	//   ....[77]....
        /*021c*/ 	.word	0xffffffff


	//   ....[78]....
        /*0220*/ 	.word	0xffffffff


	//   ....[79]....
        /*0224*/ 	.word	0xffffffff


	//   ....[80]....
        /*0228*/ 	.word	0xffffffff


	//   ....[81]....
        /*022c*/ 	.word	0xffffffff


	//   ....[82]....
        /*0230*/ 	.word	0xffffffff


	//   ....[83]....
        /*0234*/ 	.word	0xffffffff


	//   ....[84]....
        /*0238*/ 	.word	0xffffffff


	//   ....[85]....
        /*023c*/ 	.word	0xffffffff


	//   ....[86]....
        /*0240*/ 	.word	0xffffffff


	//   ....[87]....
        /*0244*/ 	.word	0xffffffff


	//   ....[88]....
        /*0248*/ 	.word	0xffffffff


	//   ....[89]....
        /*024c*/ 	.word	0xffffffff


	//   ....[90]....
        /*0250*/ 	.word	0xffffffff


	//   ....[91]....
        /*0254*/ 	.word	0xffffffff


	//   ....[92]....
        /*0258*/ 	.word	0xffffffff


	//   ....[93]....
        /*025c*/ 	.word	0xffffffff


	//   ....[94]....
        /*0260*/ 	.word	0xffffffff


	//   ....[95]....
        /*0264*/ 	.word	0xffffffff


	//   ....[96]....
        /*0268*/ 	.word	0xffffffff


	//   ....[97]....
        /*026c*/ 	.word	0xffffffff


	//   ....[98]....
        /*0270*/ 	.word	0xffffffff


	//   ....[99]....
        /*0274*/ 	.word	0xffffffff


	//   ....[100]....
        /*0278*/ 	.word	0xffffffff


	//   ....[101]....
        /*027c*/ 	.word	0xffffffff


	//   ....[102]....
        /*0280*/ 	.word	0xffffffff


	//   ....[103]....
        /*0284*/ 	.word	0xffffffff


	//   ....[104]....
        /*0288*/ 	.word	0xffffffff


	//   ....[105]....
        /*028c*/ 	.word	0xffffffff


	//   ....[106]....
        /*0290*/ 	.word	0xffffffff


	//   ....[107]....
        /*0294*/ 	.word	0xffffffff


	//   ....[108]....
        /*0298*/ 	.word	0xffffffff


	//   ....[109]....
        /*029c*/ 	.word	0xffffffff


	//   ....[110]....
        /*02a0*/ 	.word	0xffffffff


	//   ....[111]....
        /*02a4*/ 	.word	0xffffffff


	//   ....[112]....
        /*02a8*/ 	.word	0xffffffff


	//   ....[113]....
        /*02ac*/ 	.word	0xffffffff


	//   ....[114]....
        /*02b0*/ 	.word	0xffffffff


	//   ....[115]....
        /*02b4*/ 	.word	0xffffffff


	//   ....[116]....
        /*02b8*/ 	.word	0xffffffff


	//   ....[117]....
        /*02bc*/ 	.word	0xffffffff


	//   ....[118]....
        /*02c0*/ 	.word	0xffffffff


	//   ....[119]....
        /*02c4*/ 	.word	0xffffffff


	//   ....[120]....
        /*02c8*/ 	.word	0xffffffff


	//   ....[121]....
        /*02cc*/ 	.word	0xffffffff


	//   ....[122]....
        /*02d0*/ 	.word	0xffffffff


	//   ....[123]....
        /*02d4*/ 	.word	0xffffffff


	//   ....[124]....
        /*02d8*/ 	.word	0xffffffff


	//   ....[125]....
        /*02dc*/ 	.word	0xffffffff


	//   ....[126]....
        /*02e0*/ 	.word	0xffffffff


	//   ....[127]....
        /*02e4*/ 	.word	0xffffffff


	//   ....[128]....
        /*02e8*/ 	.word	0xffffffff


	//   ....[129]....
        /*02ec*/ 	.word	0xffffffff


	//   ....[130]....
        /*02f0*/ 	.word	0xffffffff


	//   ....[131]....
        /*02f4*/ 	.word	0xffffffff


	//   ....[132]....
        /*02f8*/ 	.word	0xffffffff


	//   ....[133]....
        /*02fc*/ 	.word	0xffffffff


	//   ....[134]....
        /*0300*/ 	.word	0xffffffff


	//   ....[135]....
        /*0304*/ 	.word	0xffffffff


	//   ....[136]....
        /*0308*/ 	.word	0xffffffff


	//----- nvinfo : EIATTR_COOP_GROUP_INSTR_OFFSETS
	.align		4
.L_343:
        /*030c*/ 	.byte	0x04, 0x28
        /*030e*/ 	.short	(.L_345 - .L_344)


	//   ....[0]....
.L_344:
        /*0310*/ 	.word	0x00001770


	//   ....[1]....
        /*0314*/ 	.word	0x00001cb0


	//   ....[2]....
        /*0318*/ 	.word	0x00001cc0


	//   ....[3]....
        /*031c*/ 	.word	0x00001cd0


	//   ....[4]....
        /*0320*/ 	.word	0x00001d40


	//   ....[5]....
        /*0324*/ 	.word	0x00001d60


	//   ....[6]....
        /*0328*/ 	.word	0x00001dc0


	//   ....[7]....
        /*032c*/ 	.word	0x00001de0


	//   ....[8]....
        /*0330*/ 	.word	0x00001e40


	//   ....[9]....
        /*0334*/ 	.word	0x00001e60


	//   ....[10]....
        /*0338*/ 	.word	0x00001ec0


	//   ....[11]....
        /*033c*/ 	.word	0x00001ee0


	//   ....[12]....
        /*0340*/ 	.word	0x000020d0


	//   ....[13]....
        /*0344*/ 	.word	0x00002580


	//   ....[14]....
        /*0348*/ 	.word	0x00002590


	//   ....[15]....
        /*034c*/ 	.word	0x000025a0


	//   ....[16]....
        /*0350*/ 	.word	0x00002610


	//   ....[17]....
        /*0354*/ 	.word	0x00002630


	//   ....[18]....
        /*0358*/ 	.word	0x00002690


	//   ....[19]....
        /*035c*/ 	.word	0x000026b0


	//   ....[20]....
        /*0360*/ 	.word	0x00002710


	//   ....[21]....
        /*0364*/ 	.word	0x00002730


	//   ....[22]....
        /*0368*/ 	.word	0x00002790


	//   ....[23]....
        /*036c*/ 	.word	0x000027b0


	//   ....[24]....
        /*0370*/ 	.word	0x000029d0


	//   ....[25]....
        /*0374*/ 	.word	0x000029e0


	//   ....[26]....
        /*0378*/ 	.word	0x00003090


	//   ....[27]....
        /*037c*/ 	.word	0x000034c0


	//   ....[28]....
        /*0380*/ 	.word	0x00003b20


	//   ....[29]....
        /*0384*/ 	.word	0x000044d0


	//   ....[30]....
        /*0388*/ 	.word	0x000044f0


	//   ....[31]....
        /*038c*/ 	.word	0x00004500


	//   ....[32]....
        /*0390*/ 	.word	0x00004550


	//   ....[33]....
        /*0394*/ 	.word	0x00004560


	//   ....[34]....
        /*0398*/ 	.word	0x00004570


	//   ....[35]....
        /*039c*/ 	.word	0x000045c0


	//   ....[36]....
        /*03a0*/ 	.word	0x000045d0


	//   ....[37]....
        /*03a4*/ 	.word	0x000045e0


	//   ....[38]....
        /*03a8*/ 	.word	0x00004640


	//   ....[39]....
        /*03ac*/ 	.word	0x00004650


	//   ....[40]....
        /*03b0*/ 	.word	0x00004660


	//   ....[41]....
        /*03b4*/ 	.word	0x000046c0


	//   ....[42]....
        /*03b8*/ 	.word	0x000046d0


	//   ....[43]....
        /*03bc*/ 	.word	0x000046e0


	//   ....[44]....
        /*03c0*/ 	.word	0x000047b0


	//   ....[45]....
        /*03c4*/ 	.word	0x000054d0


	//   ....[46]....
        /*03c8*/ 	.word	0x000054e0


	//   ....[47]....
        /*03cc*/ 	.word	0x000054f0


	//   ....[48]....
        /*03d0*/ 	.word	0x00005540


	//   ....[49]....
        /*03d4*/ 	.word	0x00005550


	//   ....[50]....
        /*03d8*/ 	.word	0x00005560


	//   ....[51]....
        /*03dc*/ 	.word	0x000055b0


	//   ....[52]....
        /*03e0*/ 	.word	0x000055c0


	//   ....[53]....
        /*03e4*/ 	.word	0x000055d0


	//   ....[54]....
        /*03e8*/ 	.word	0x00005620


	//   ....[55]....
        /*03ec*/ 	.word	0x00005640


	//   ....[56]....
        /*03f0*/ 	.word	0x00005650


	//   ....[57]....
        /*03f4*/ 	.word	0x000056b0


	//   ....[58]....
        /*03f8*/ 	.word	0x000056c0


	//   ....[59]....
        /*03fc*/ 	.word	0x000056d0


	//   ....[60]....
        /*0400*/ 	.word	0x000057a0


	//   ....[61]....
        /*0404*/ 	.word	0x000057d0


	//   ....[62]....
        /*0408*/ 	.word	0x00005f30


	//   ....[63]....
        /*040c*/ 	.word	0x000068f0


	//   ....[64]....
        /*0410*/ 	.word	0x00006910


	//   ....[65]....
        /*0414*/ 	.word	0x00006920


	//   ....[66]....
        /*0418*/ 	.word	0x00006970


	//   ....[67]....
        /*041c*/ 	.word	0x00006980


	//   ....[68]....
        /*0420*/ 	.word	0x00006990


	//   ....[69]....
        /*0424*/ 	.word	0x000069e0


	//   ....[70]....
        /*0428*/ 	.word	0x000069f0


	//   ....[71]....
        /*042c*/ 	.word	0x00006a00


	//   ....[72]....
        /*0430*/ 	.word	0x00006a60


	//   ....[73]....
        /*0434*/ 	.word	0x00006a70


	//   ....[74]....
        /*0438*/ 	.word	0x00006a80


	//   ....[75]....
        /*043c*/ 	.word	0x00006ae0


	//   ....[76]....
        /*0440*/ 	.word	0x00006af0


	//   ....[77]....
        /*0444*/ 	.word	0x00006b00


	//   ....[78]....
        /*0448*/ 	.word	0x00006bd0


	//   ....[79]....
        /*044c*/ 	.word	0x00006bf0


	//   ....[80]....
        /*0450*/ 	.word	0x00006d80


	//   ....[81]....
        /*0454*/ 	.word	0x000076f0


	//   ....[82]....
        /*0458*/ 	.word	0x00007710


	//   ....[83]....
        /*045c*/ 	.word	0x00007720


	//   ....[84]....
        /*0460*/ 	.word	0x00007770


	//   ....[85]....
        /*0464*/ 	.word	0x00007780


	//   ....[86]....
        /*0468*/ 	.word	0x00007790


	//   ....[87]....
        /*046c*/ 	.word	0x000077e0


	//   ....[88]....
        /*0470*/ 	.word	0x000077f0


	//   ....[89]....
        /*0474*/ 	.word	0x00007800


	//   ....[90]....
        /*0478*/ 	.word	0x00007860


	//   ....[91]....
        /*047c*/ 	.word	0x00007870


	//   ....[92]....
        /*0480*/ 	.word	0x00007880


	//   ....[93]....
        /*0484*/ 	.word	0x000078e0


	//   ....[94]....
        /*0488*/ 	.word	0x000078f0


	//   ....[95]....
        /*048c*/ 	.word	0x00007900


	//   ....[96]....
        /*0490*/ 	.word	0x000079d0


	//   ....[97]....
        /*0494*/ 	.word	0x00007a00


	//   ....[98]....
        /*0498*/ 	.word	0x000080f0


	//   ....[99]....
        /*049c*/ 	.word	0x00008630


	//   ....[100]....
        /*04a0*/ 	.word	0x00008640


	//   ....[101]....
        /*04a4*/ 	.word	0x00008650


	//   ....[102]....
        /*04a8*/ 	.word	0x000086c0


	//   ....[103]....
        /*04ac*/ 	.word	0x000086e0


	//   ....[104]....
        /*04b0*/ 	.word	0x00008740


	//   ....[105]....
        /*04b4*/ 	.word	0x00008760


	//   ....[106]....
        /*04b8*/ 	.word	0x000087c0


	//   ....[107]....
        /*04bc*/ 	.word	0x000087e0


	//   ....[108]....
        /*04c0*/ 	.word	0x00008840


	//   ....[109]....
        /*04c4*/ 	.word	0x00008860


	//   ....[110]....
        /*04c8*/ 	.word	0x00008a50


	//   ....[111]....
        /*04cc*/ 	.word	0x00008ef0


	//   ....[112]....
        /*04d0*/ 	.word	0x00008f00


	//   ....[113]....
        /*04d4*/ 	.word	0x00008f10


	//   ....[114]....
        /*04d8*/ 	.word	0x00008f80


	//   ....[115]....
        /*04dc*/ 	.word	0x00008fa0


	//   ....[116]....
        /*04e0*/ 	.word	0x00009000


	//   ....[117]....
        /*04e4*/ 	.word	0x00009020


	//   ....[118]....
        /*04e8*/ 	.word	0x00009070


	//   ....[119]....
        /*04ec*/ 	.word	0x00009090


	//   ....[120]....
        /*04f0*/ 	.word	0x000090f0


	//   ....[121]....
        /*04f4*/ 	.word	0x00009110


	//   ....[122]....
        /*04f8*/ 	.word	0x00009320


	//   ....[123]....
        /*04fc*/ 	.word	0x00009350


	//   ....[124]....
        /*0500*/ 	.word	0x00009d30


	//   ....[125]....
        /*0504*/ 	.word	0x00009d40


	//   ....[126]....
        /*0508*/ 	.word	0x00009d50


	//   ....[127]....
        /*050c*/ 	.word	0x00009dc0


	//   ....[128]....
        /*0510*/ 	.word	0x00009de0


	//   ....[129]....
        /*0514*/ 	.word	0x00009e40


	//   ....[130]....
        /*0518*/ 	.word	0x00009e60


	//   ....[131]....
        /*051c*/ 	.word	0x00009eb0


	//   ....[132]....
        /*0520*/ 	.word	0x00009ed0


	//   ....[133]....
        /*0524*/ 	.word	0x00009f30


	//   ....[134]....
        /*0528*/ 	.word	0x00009f50


	//   ....[135]....
        /*052c*/ 	.word	0x0000a1d0


	//   ....[136]....
        /*0530*/ 	.word	0x0000aa80


	//----- nvinfo : EIATTR_EXIT_INSTR_OFFSETS
	.align		4
.L_345:
        /*0534*/ 	.byte	0x04, 0x1c
        /*0536*/ 	.short	(.L_347 - .L_346)


	//   ....[0]....
.L_346:
        /*0538*/ 	.word	0x00000230


	//   ....[1]....
        /*053c*/ 	.word	0x000005c0


	//   ....[2]....
        /*0540*/ 	.word	0x0000aab0


	//----- nvinfo : EIATTR_CRS_STACK_SIZE
	.align		4
.L_347:
        /*0544*/ 	.byte	0x04, 0x1e
        /*0546*/ 	.short	(.L_349 - .L_348)
.L_348:
        /*0548*/ 	.word	0x00000000


	//----- nvinfo : EIATTR_CBANK_PARAM_SIZE
	.align		4
.L_349:
        /*054c*/ 	.byte	0x03, 0x19
        /*054e*/ 	.short	0x0048


	//----- nvinfo : EIATTR_PARAM_CBANK
	.align		4
        /*0550*/ 	.byte	0x04, 0x0a
        /*0552*/ 	.short	(.L_351 - .L_350)
	.align		4
.L_350:
        /*0554*/ 	.word	index@(.nv.constant0._ZN18transformer_engine45fused_topk_with_score_function_forward_kernelI13__nv_bfloat16fEEvPKT_iiibiifiPKT0_PS2_PbS8_)
        /*0558*/ 	.short	0x0210
        /*055a*/ 	.short	0x0048


	//----- nvinfo : EIATTR_SW_WAR
	.align		4
.L_351:
        /*055c*/ 	.byte	0x04, 0x36
        /*055e*/ 	.short	(.L_353 - .L_352)
.L_352:
        /*0560*/ 	.word	0x00000008
.L_353:


//--------------------- .nv.info._ZN18transformer_engine45fused_topk_with_score_function_forward_kernelI6__half13__nv_bfloat16EEvPKT_iiibiifiPKT0_PS3_PbS9_ --------------------------
	.section	.nv.info._ZN18transformer_engine45fused_topk_with_score_function_forward_kernelI6__half13__nv_bfloat16EEvPKT_iiibiifiPKT0_PS3_PbS9_,"",@"SHT_CUDA_INFO"
	.sectionflags	@""
	.align	4


	//----- nvinfo : EIATTR_CUDA_API_VERSION
	.align		4
        /*0000*/ 	.byte	0x04, 0x37
        /*0002*/ 	.short	(.L_355 - .L_354)
.L_354:
        /*0004*/ 	.word	0x00000082


	//----- nvinfo : EIATTR_KPARAM_INFO
	.align		4
.L_355:
        /*0008*/ 	.byte	0x04, 0x17
        /*000a*/ 	.short	(.L_357 - .L_356)
.L_356:
        /*000c*/ 	.word	0x00000000
        /*0010*/ 	.short	0x000c
        /*0012*/ 	.short	0x0040
        /*0014*/ 	.byte	0x00, 0xf0, 0x21, 0x00


	//----- nvinfo : EIATTR_KPARAM_INFO
	.align		4
.L_357:
        /*0018*/ 	.byte	0x04, 0x17
        /*001a*/ 	.short	(.L_359 - .L_358)
.L_358:
        /*001c*/ 	.word	0x00000000
        /*0020*/ 	.short	0x000b
        /*0022*/ 	.short	0x0038
        /*0024*/ 	.byte	0x00, 0xf0, 0x21, 0x00


	//----- nvinfo : EIATTR_KPARAM_INFO
	.align		4
.L_359:
        /*0028*/ 	.byte	0x04, 0x17
        /*002a*/ 	.short	(.L_361 - .L_360)
.L_360:
        /*002c*/ 	.word	0x00000000
        /*0030*/ 	.short	0x000a
        /*0032*/ 	.short	0x0030
        /*0034*/ 	.byte	0x00, 0xf0, 0x21, 0x00


	//----- nvinfo : EIATTR_KPARAM_INFO
	.align		4
.L_361:
        /*0038*/ 	.byte	0x04, 0x17
        /*003a*/ 	.short	(.L_363 - .L_362)
.L_362:
        /*003c*/ 	.word	0x00000000
        /*0040*/ 	.short	0x0009
        /*0042*/ 	.short	0x0028
        /*0044*/ 	.byte	0x00, 0xf0, 0x21, 0x00


	//----- nvinfo : EIATTR_KPARAM_INFO
	.align		4
.L_363:
        /*0048*/ 	.byte	0x04, 0x17
        /*004a*/ 	.short	(.L_365 - .L_364)
.L_364:
        /*004c*/ 	.word	0x00000000
        /*0050*/ 	.short	0x0008
        /*0052*/ 	.short	0x0024
        /*0054*/ 	.byte	0x00, 0xf0, 0x11, 0x00


	//----- nvinfo : EIATTR_KPARAM_INFO
	.align		4
.L_365:
        /*0058*/ 	.byte	0x04, 0x17
        /*005a*/ 	.short	(.L_367 - .L_366)
.L_366:
        /*005c*/ 	.word	0x00000000
        /*0060*/ 	.short	0x0007
        /*0062*/ 	.short	0x0020
        /*0064*/ 	.byte	0x00, 0xf0, 0x11, 0x00


	//----- nvinfo : EIATTR_KPARAM_INFO
	.align		4
.L_367:
        /*0068*/ 	.byte	0x04, 0x17
        /*006a*/ 	.short	(.L_369 - .L_368)
.L_368:
        /*006c*/ 	.word	0x00000000
        /*0070*/ 	.short	0x0006
        /*0072*/ 	.short	0x001c
        /*0074*/ 	.byte	0x00, 0xf0, 0x11, 0x00


	//----- nvinfo : EIATTR_KPARAM_INFO
	.align		4
.L_369:
        /*0078*/ 	.byte	0x04, 0x17
        /*007a*/ 	.short	(.L_371 - .L_370)
.L_370:
        /*007c*/ 	.word	0x00000000
        /*0080*/ 	.short	0x0005
        /*0082*/ 	.short	0x0018
        /*0084*/ 	.byte	0x00, 0xf0, 0x11, 0x00


	//----- nvinfo : EIATTR_KPARAM_INFO
	.align		4
.L_371:
        /*0088*/ 	.byte	0x04, 0x17
        /*008a*/ 	.short	(.L_373 - .L_372)
.L_372:
        /*008c*/ 	.word	0x00000000
        /*0090*/ 	.short	0x0004
        /*0092*/ 	.short	0x0014
        /*0094*/ 	.byte	0x00, 0xf0, 0x05, 0x00


	//----- nvinfo : EIATTR_KPARAM_INFO
	.align		4
.L_373:
        /*0098*/ 	.byte	0x04, 0x17
        /*009a*/ 	.short	(.L_375 - .L_374)
.L_374:
        /*009c*/ 	.word	0x00000000
        /*00a0*/ 	.short	0x0003
        /*00a2*/ 	.short	0x0010
        /*00a4*/ 	.byte	0x00, 0xf0, 0x11, 0x00


	//----- nvinfo : EIATTR_KPARAM_INFO
	.align		4
.L_375:
        /*00a8*/ 	.byte	0x04, 0x17
        /*00aa*/ 	.short	(.L_377 - .L_376)
.L_376:
        /*00ac*/ 	.word	0x00000000
        /*00b0*/ 	.short	0x0002
        /*00b2*/ 	.short	0x000c
        /*00b4*/ 	.byte	0x00, 0xf0, 0x11, 0x00


	//----- nvinfo : EIATTR_KPARAM_INFO
	.align		4
.L_377:
        /*00b8*/ 	.byte	0x04, 0x17
        /*00ba*/ 	.short	(.L_379 - .L_378)
.L_378:
        /*00bc*/ 	.word	0x00000000
        /*00c0*/ 	.short	0x0001
        /*00c2*/ 	.short	0x0008
        /*00c4*/ 	.byte	0x00, 0xf0, 0x11, 0x00


	//----- nvinfo : EIATTR_KPARAM_INFO
	.align		4
.L_379:
        /*00c8*/ 	.byte	0x04, 0x17
        /*00ca*/ 	.short	(.L_381 - .L_380)
.L_380:
        /*00cc*/ 	.word	0x00000000
        /*00d0*/ 	.short	0x0000
        /*00d2*/ 	.short	0x0000
        /*00d4*/ 	.byte	0x00, 0xf0, 0x21, 0x00


	//----- nvinfo : EIATTR_SPARSE_MMA_MASK
	.align		4
.L_381:
        /*00d8*/ 	.byte	0x03, 0x50
        /*00da*/ 	.short	0x0000


	//----- nvinfo : EIATTR_MAXREG_COUNT
	.align		4
        /*00dc*/ 	.byte	0x03, 0x1b
        /*00de*/ 	.short	0x00ff


	//----- nvinfo : EIATTR_MERCURY_ISA_VERSION
	.align		4
        /*00e0*/ 	.byte	0x03, 0x5f
        /*00e2*/ 	.short	0x0101


	//----- nvinfo : EIATTR_COOP_GROUP_MASK_REGIDS
	.align		4
        /*00e4*/ 	.byte	0x04, 0x29
        /*00e6*/ 	.short	(.L_383 - .L_382)


	//   ....[0]....
.L_382:
        /*00e8*/ 	.word	0xffffffff


	//   ....[1]....
        /*00ec*/ 	.word	0xffffffff


	//   ....[2]....
        /*00f0*/ 	.word	0xffffffff


	//   ....[3]....
        /*00f4*/ 	.word	0xffffffff


	//   ....[4]....
        /*00f8*/ 	.word	0xffffffff


	//   ....[5]....
        /*00fc*/ 	.word	0xffffffff


	//   ....[6]....
        /*0100*/ 	.word	0xffffffff


	//   ....[7]....
        /*0104*/ 	.word	0xffffffff


	//   ....[8]....
        /*0108*/ 	.word	0xffffffff


	//   ....[9]....
        /*010c*/ 	.word	0xffffffff


	//   ....[10]....
        /*0110*/ 	.word	0xffffffff


	//   ....[11]....
        /*0114*/ 	.word	0xffffffff


	//   ....[12]....
        /*0118*/ 	.word	0xffffffff


	//   ....[13]....
        /*011c*/ 	.word	0xffffffff


	//   ....[14]....
        /*0120*/ 	.word	0xffffffff


	//   ....[15]....
        /*0124*/ 	.word	0xffffffff


	//   ....[16]....
        /*0128*/ 	.word	0xffffffff


	//   ....[17]....
        /*012c*/ 	.word	0xffffffff


	//   ....[18]....
        /*0130*/ 	.word	0xffffffff


	//   ....[19]....
        /*0134*/ 	.word	0xffffffff


	//   ....[20]....
        /*0138*/ 	.word	0xffffffff


	//   ....[21]....
        /*013c*/ 	.word	0xffffffff


	//   ....[22]....
        /*0140*/ 	.word	0xffffffff


	//   ....[23]....
        /*0144*/ 	.word	0xffffffff


	//   ....[24]....
        /*0148*/ 	.word	0xffffffff


	//   ....[25]....
        /*014c*/ 	.word	0xffffffff


	//   ....[26]....
        /*0150*/ 	.word	0xffffffff


	//   ....[27]....
        /*0154*/ 	.word	0xffffffff


	//   ....[28]....
        /*0158*/ 	.word	0xffffffff


	//   ....[29]....
        /*015c*/ 	.word	0xffffffff


	//   ....[30]....
        /*0160*/ 	.word	0xffffffff


	//   ....[31]....
        /*0164*/ 	.word	0xffffffff


	//   ....[32]....
        /*0168*/ 	.word	0xffffffff


	//   ....[33]....
        /*016c*/ 	.word	0xffffffff


	//   ....[34]....
        /*0170*/ 	.word	0xffffffff


	//   ....[35]....
        /*0174*/ 	.word	0xffffffff


	//   ....[36]....
        /*0178*/ 	.word	0xffffffff


	//   ....[37]....
        /*017c*/ 	.word	0xffffffff


	//   ....[38]....
        /*0180*/ 	.word	0xffffffff


	//   ....[39]....
        /*0184*/ 	.word	0xffffffff


	//   ....[40]....
        /*0188*/ 	.word	0xffffffff


	//   ....[41]....
        /*018c*/ 	.word	0xffffffff


	//   ....[42]....
        /*0190*/ 	.word	0xffffffff


	//   ....[43]....
        /*0194*/ 	.word	0xffffffff


	//   ....[44]....
        /*0198*/ 	.word	0xffffffff


	//   ....[45]....
        /*019c*/ 	.word	0xffffffff


	//   ....[46]....
        /*01a0*/ 	.word	0xffffffff


	//   ....[47]....
        /*01a4*/ 	.word	0xffffffff


	//   ....[48]....
        /*01a8*/ 	.word	0xffffffff


	//   ....[49]....
        /*01ac*/ 	.word	0xffffffff


	//   ....[50]....
        /*01b0*/ 	.word	0xffffffff


	//   ....[51]....
        /*01b4*/ 	.word	0xffffffff


	//   ....[52]....
        /*01b8*/ 	.word	0xffffffff


	//   ....[53]....
        /*01bc*/ 	.word	0xffffffff


	//   ....[54]....
        /*01c0*/ 	.word	0xffffffff


	//   ....[55]....
        /*01c4*/ 	.word	0xffffffff


	//   ....[56]....
        /*01c8*/ 	.word	0xffffffff


	//   ....[57]....
        /*01cc*/ 	.word	0xffffffff


	//   ....[58]....
        /*01d0*/ 	.word	0xffffffff


	//   ....[59]....
        /*01d4*/ 	.word	0xffffffff


	//   ....[60]....
        /*01d8*/ 	.word	0xffffffff


	//   ....[61]....
        /*01dc*/ 	.word	0xffffffff


	//   ....[62]....
        /*01e0*/ 	.word	0xffffffff


	//   ....[63]....
        /*01e4*/ 	.word	0xffffffff


	//   ....[64]....
        /*01e8*/ 	.word	0xffffffff


	//   ....[65]....
        /*01ec*/ 	.word	0xffffffff


	//   ....[66]....
        /*01f0*/ 	.word	0xffffffff


	//   ....[67]....
        /*01f4*/ 	.word	0xffffffff


	//   ....[68]....
        /*01f8*/ 	.word	0xffffffff


	//   ....[69]....
        /*01fc*/ 	.word	0xffffffff


	//   ....[70]....
        /*0200*/ 	.word	0xffffffff


	//   ....[71]....
        /*0204*/ 	.word	0xffffffff


	//   ....[72]....
        /*0208*/ 	.word	0xffffffff


	//   ....[73]....
        /*020c*/ 	.word	0xffffffff


	//   ....[74]....
        /*0210*/ 	.word	0xffffffff


	//   ....[75]....
        /*0214*/ 	.word	0xffffffff


	//   ....[76]....
        /*0218*/ 	.word	0xffffffff


	//   ....[77]....
        /*021c*/ 	.word	0xffffffff


	//   ....[78]....
        /*0220*/ 	.word	0xffffffff


	//   ....[79]....
        /*0224*/ 	.word	0xffffffff


	//   ....[80]....
        /*0228*/ 	.word	0xffffffff


	//   ....[81]....
        /*022c*/ 	.word	0xffffffff


	//   ....[82]....
        /*0230*/ 	.word	0xffffffff


	//   ....[83]....
        /*0234*/ 	.word	0xffffffff


	//   ....[84]....
        /*0238*/ 	.word	0xffffffff


	//   ....[85]....
        /*023c*/ 	.word	0xffffffff


	//   ....[86]....
        /*0240*/ 	.word	0xffffffff


	//   ....[87]....
        /*0244*/ 	.word	0xffffffff


	//   ....[88]....
        /*0248*/ 	.word	0xffffffff


	//   ....[89]....
        /*024c*/ 	.word	0xffffffff


	//   ....[90]....
        /*0250*/ 	.word	0xffffffff


	//   ....[91]....
        /*0254*/ 	.word	0xffffffff


	//   ....[92]....
        /*0258*/ 	.word	0xffffffff


	//   ....[93]....
        /*025c*/ 	.word	0xffffffff


	//   ....[94]....
        /*0260*/ 	.word	0xffffffff


	//   ....[95]....
        /*0264*/ 	.word	0xffffffff


	//   ....[96]....
        /*0268*/ 	.word	0xffffffff


	//   ....[97]....
        /*026c*/ 	.word	0xffffffff


	//   ....[98]....
        /*0270*/ 	.word	0xffffffff


	//   ....[99]....
        /*0274*/ 	.word	0xffffffff


	//   ....[100]....
        /*0278*/ 	.word	0xffffffff


	//   ....[101]....
        /*027c*/ 	.word	0xffffffff


	//   ....[102]....
        /*0280*/ 	.word	0xffffffff


	//   ....[103]....
        /*0284*/ 	.word	0xffffffff


	//   ....[104]....
        /*0288*/ 	.word	0xffffffff


	//   ....[105]....
        /*028c*/ 	.word	0xffffffff


	//   ....[106]....
        /*0290*/ 	.word	0xffffffff


	//   ....[107]....
        /*0294*/ 	.word	0xffffffff


	//   ....[108]....
        /*0298*/ 	.word	0xffffffff


	//   ....[109]....
        /*029c*/ 	.word	0xffffffff


	//   ....[110]....
        /*02a0*/ 	.word	0xffffffff


	//   ....[111]....
        /*02a4*/ 	.word	0xffffffff


	//   ....[112]....
        /*02a8*/ 	.word	0xffffffff


	//   ....[113]....
        /*02ac*/ 	.word	0xffffffff


	//   ....[114]....
        /*02b0*/ 	.word	0xffffffff


	//   ....[115]....
        /*02b4*/ 	.word	0xffffffff


	//   ....[116]....
        /*02b8*/ 	.word	0xffffffff


	//   ....[117]....
        /*02bc*/ 	.word	0xffffffff


	//   ....[118]....
        /*02c0*/ 	.word	0xffffffff


	//   ....[119]....
        /*02c4*/ 	.word	0xffffffff


	//   ....[120]....
        /*02c8*/ 	.word	0xffffffff


	//   ....[121]....
        /*02cc*/ 	.word	0xffffffff


	//   ....[122]....
        /*02d0*/ 	.word	0xffffffff


	//   ....[123]....
        /*02d4*/ 	.word	0xffffffff


	//   ....[124]....
        /*02d8*/ 	.word	0xffffffff


	//   ....[125]....
        /*02dc*/ 	.word	0xffffffff


	//   ....[126]....
        /*02e0*/ 	.word	0xffffffff


	//   ....[127]....
        /*02e4*/ 	.word	0xffffffff


	//   ....[128]....
        /*02e8*/ 	.word	0xffffffff


	//   ....[129]....
        /*02ec*/ 	.word	0xffffffff


	//   ....[130]....
        /*02f0*/ 	.word	0xffffffff


	//   ....[131]....
        /*02f4*/ 	.word	0xffffffff


	//   ....[132]....
        /*02f8*/ 	.word	0xffffffff


	//   ....[133]....
        /*02fc*/ 	.word	0xffffffff


	//   ....[134]....
        /*0300*/ 	.word	0xffffffff


	//   ....[135]....
        /*0304*/ 	.word	0xffffffff


	//   ....[136]....
        /*0308*/ 	.word	0xffffffff


	//----- nvinfo : EIATTR_COOP_GROUP_INSTR_OFFSETS
	.align		4
.L_383:
        /*030c*/ 	.byte	0x04, 0x28
        /*030e*/ 	.short	(.L_385 - .L_384)


	//   ....[0]....
.L_384:
        /*0310*/ 	.word	0x00001770


	//   ....[1]....
        /*0314*/ 	.word	0x00001cb0


	//   ....[2]....
        /*0318*/ 	.word	0x00001cc0


	//   ....[3]....
        /*031c*/ 	.word	0x00001cd0


	//   ....[4]....
        /*0320*/ 	.word	0x00001d40


	//   ....[5]....
        /*0324*/ 	.word	0x00001d60


	//   ....[6]....
        /*0328*/ 	.word	0x00001dc0


	//   ....[7]....
        /*032c*/ 	.word	0x00001de0


	//   ....[8]....
        /*0330*/ 	.word	0x00001e40


	//   ....[9]....
        /*0334*/ 	.word	0x00001e60


	//   ....[10]....
        /*0338*/ 	.word	0x00001ec0


	//   ....[11]....
        /*033c*/ 	.word	0x00001ee0


	//   ....[12]....
        /*0340*/ 	.word	0x000020d0


	//   ....[13]....
        /*0344*/ 	.word	0x00002590


	//   ....[14]....
        /*0348*/ 	.word	0x000025a0


	//   ....[15]....
        /*034c*/ 	.word	0x000025b0


	//   ....[16]....
        /*0350*/ 	.word	0x00002620


	//   ....[17]....
        /*0354*/ 	.word	0x00002640


	//   ....[18]....
        /*0358*/ 	.word	0x00002690


	//   ....[19]....
        /*035c*/ 	.word	0x000026b0


	//   ....[20]....
        /*0360*/ 	.word	0x00002700


	//   ....[21]....
        /*0364*/ 	.word	0x00002720


	//   ....[22]....
        /*0368*/ 	.word	0x00002770


	//   ....[23]....
        /*036c*/ 	.word	0x00002790


	//   ....[24]....
        /*0370*/ 	.word	0x000029a0


	//   ....[25]....
        /*0374*/ 	.word	0x000029b0


	//   ....[26]....
        /*0378*/ 	.word	0x00003060


	//   ....[27]....
        /*037c*/ 	.word	0x00003490


	//   ....[28]....
        /*0380*/ 	.word	0x00003b60


	//   ....[29]....
        /*0384*/ 	.word	0x00004510


	//   ....[30]....
        /*0388*/ 	.word	0x00004530


	//   ....[31]....
        /*038c*/ 	.word	0x00004540


	//   ....[32]....
        /*0390*/ 	.word	0x00004590


	//   ....[33]....
        /*0394*/ 	.word	0x000045a0


	//   ....[34]....
        /*0398*/ 	.word	0x000045b0


	//   ....[35]....
        /*039c*/ 	.word	0x00004600


	//   ....[36]....
        /*03a0*/ 	.word	0x00004610


	//   ....[37]....
        /*03a4*/ 	.word	0x00004620


	//   ....[38]....
        /*03a8*/ 	.word	0x00004670


	//   ....[39]....
        /*03ac*/ 	.word	0x00004690


	//   ....[40]....
        /*03b0*/ 	.word	0x000046a0


	//   ....[41]....
        /*03b4*/ 	.word	0x00004700


	//   ....[42]....
        /*03b8*/ 	.word	0x00004710


	//   ....[43]....
        /*03bc*/ 	.word	0x00004720


	//   ....[44]....
        /*03c0*/ 	.word	0x000047f0


	//   ....[45]....
        /*03c4*/ 	.word	0x00005510


	//   ....[46]....
        /*03c8*/ 	.word	0x00005520


	//   ....[47]....
        /*03cc*/ 	.word	0x00005530


	//   ....[48]....
        /*03d0*/ 	.word	0x00005580


	//   ....[49]....
        /*03d4*/ 	.word	0x00005590


	//   ....[50]....
        /*03d8*/ 	.word	0x000055a0


	//   ....[51]....
        /*03dc*/ 	.word	0x000055f0


	//   ....[52]....
        /*03e0*/ 	.word	0x00005600


	//   ....[53]....
        /*03e4*/ 	.word	0x00005610


	//   ....[54]....
        /*03e8*/ 	.word	0x00005670


	//   ....[55]....
        /*03ec*/ 	.word	0x00005680


	//   ....[56]....
        /*03f0*/ 	.word	0x00005690


	//   ....[57]....
        /*03f4*/ 	.word	0x000056f0


	//   ....[58]....
        /*03f8*/ 	.word	0x00005700


	//   ....[59]....
        /*03fc*/ 	.word	0x00005710


	//   ....[60]....
        /*0400*/ 	.word	0x000057e0


	//   ....[61]....
        /*0404*/ 	.word	0x00005810


	//   ....[62]....
        /*0408*/ 	.word	0x00005f70


	//   ....[63]....
        /*040c*/ 	.word	0x00006930


	//   ....[64]....
        /*0410*/ 	.word	0x00006950


	//   ....[65]....
        /*0414*/ 	.word	0x00006960


	//   ....[66]....
        /*0418*/ 	.word	0x000069b0


	//   ....[67]....
        /*041c*/ 	.word	0x000069c0


	//   ....[68]....
        /*0420*/ 	.word	0x000069d0


	//   ....[69]....
        /*0424*/ 	.word	0x00006a20


	//   ....[70]....
        /*0428*/ 	.word	0x00006a30


	//   ....[71]....
        /*042c*/ 	.word	0x00006a40


	//   ....[72]....
        /*0430*/ 	.word	0x00006aa0


	//   ....[73]....
        /*0434*/ 	.word	0x00006ab0


	//   ....[74]....
        /*0438*/ 	.word	0x00006ac0


	//   ....[75]....
        /*043c*/ 	.word	0x00006b20


	//   ....[76]....
        /*0440*/ 	.word	0x00006b30


	//   ....[77]....
        /*0444*/ 	.word	0x00006b40


	//   ....[78]....
        /*0448*/ 	.word	0x00006c10


	//   ....[79]....
        /*044c*/ 	.word	0x00006c30


	//   ....[80]....
        /*0450*/ 	.word	0x00006dc0


	//   ....[81]....
        /*0454*/ 	.word	0x00007730


	//   ....[82]....
        /*0458*/ 	.word	0x00007750


	//   ....[83]....
        /*045c*/ 	.word	0x00007760


	//   ....[84]....
        /*0460*/ 	.word	0x000077b0


	//   ....[85]....
        /*0464*/ 	.word	0x000077c0


	//   ....[86]....
        /*0468*/ 	.word	0x000077d0


	//   ....[87]....
        /*046c*/ 	.word	0x00007820


	//   ....[88]....
        /*0470*/ 	.word	0x00007830


	//   ....[89]....
        /*0474*/ 	.word	0x00007840


	//   ....[90]....
        /*0478*/ 	.word	0x000078a0


	//   ....[91]....
        /*047c*/ 	.word	0x000078b0


	//   ....[92]....
        /*0480*/ 	.word	0x000078c0


	//   ....[93]....
        /*0484*/ 	.word	0x00007920


	//   ....[94]....
        /*0488*/ 	.word	0x00007930


	//   ....[95]....
        /*048c*/ 	.word	0x00007940


	//   ....[96]....
        /*0490*/ 	.word	0x00007a10


	//   ....[97]....
        /*0494*/ 	.word	0x00007a40


	//   ....[98]....
        /*0498*/ 	.word	0x000081a0


	//   ....[99]....
        /*049c*/ 	.word	0x000086e0


	//   ....[100]....
        /*04a0*/ 	.word	0x000086f0


	//   ....[101]....
        /*04a4*/ 	.word	0x00008700


	//   ....[102]....
        /*04a8*/ 	.word	0x00008770


	//   ....[103]....
        /*04ac*/ 	.word	0x00008790


	//   ....[104]....
        /*04b0*/ 	.word	0x000087f0


	//   ....[105]....
        /*04b4*/ 	.word	0x00008810


	//   ....[106]....
        /*04b8*/ 	.word	0x00008870


	//   ....[107]....
        /*04bc*/ 	.word	0x00008890


	//   ....[108]....
        /*04c0*/ 	.word	0x000088f0


	//   ....[109]....
        /*04c4*/ 	.word	0x00008910


	//   ....[110]....
        /*04c8*/ 	.word	0x00008b00


	//   ....[111]....
        /*04cc*/ 	.word	0x00008fb0


	//   ....[112]....
        /*04d0*/ 	.word	0x00008fc0


	//   ....[113]....
        /*04d4*/ 	.word	0x00008fd0


	//   ....[114]....
        /*04d8*/ 	.word	0x00009040


	//   ....[115]....
        /*04dc*/ 	.word	0x00009060


	//   ....[116]....
        /*04e0*/ 	.word	0x000090b0


	//   ....[117]....
        /*04e4*/ 	.word	0x000090d0


	//   ....[118]....
        /*04e8*/ 	.word	0x00009120


	//   ....[119]....
        /*04ec*/ 	.word	0x00009140


	//   ....[120]....
        /*04f0*/ 	.word	0x00009190


	//   ....[121]....
        /*04f4*/ 	.word	0x000091b0


	//   ....[122]....
        /*04f8*/ 	.word	0x000093c0


	//   ....[123]....
        /*04fc*/ 	.word	0x000093f0


	//   ....[124]....
        /*0500*/ 	.word	0x00009de0


	//   ....[125]....
        /*0504*/ 	.word	0x00009df0


	//   ....[126]....
        /*0508*/ 	.word	0x00009e00


	//   ....[127]....
        /*050c*/ 	.word	0x00009e70


	//   ....[128]....
        /*0510*/ 	.word	0x00009e90


	//   ....[129]....
        /*0514*/ 	.word	0x00009ee0


	//   ....[130]....
        /*0518*/ 	.word	0x00009f00


	//   ....[131]....
        /*051c*/ 	.word	0x00009f50


	//   ....[132]....
        /*0520*/ 	.word	0x00009f70


	//   ....[133]....
        /*0524*/ 	.word	0x00009fc0


	//   ....[134]....
        /*0528*/ 	.word	0x00009fe0


	//   ....[135]....
        /*052c*/ 	.word	0x0000a260


	//   ....[136]....
        /*0530*/ 	.word	0x0000ab10


	//----- nvinfo : EIATTR_EXIT_INSTR_OFFSETS
	.align		4
.L_385:
        /*0534*/ 	.byte	0x04, 0x1c
        /*0536*/ 	.short	(.L_387 - .L_386)


	//   ....[0]....
.L_386:
        /*0538*/ 	.word	0x00000230


	//   ....[1]....
        /*053c*/ 	.word	0x000005c0


	//   ....[2]....
        /*0540*/ 	.word	0x0000ab40


	//----- nvinfo : EIATTR_CRS_STACK_SIZE
	.align		4
.L_387:
        /*0544*/ 	.byte	0x04, 0x1e
        /*0546*/ 	.short	(.L_389 - .L_388)
.L_388:
        /*0548*/ 	.word	0x00000000


	//----- nvinfo : EIATTR_CBANK_PARAM_SIZE
	.align		4
.L_389:
        /*054c*/ 	.byte	0x03, 0x19
        /*054e*/ 	.short	0x0048


	//----- nvinfo : EIATTR_PARAM_CBANK
	.align		4
        /*0550*/ 	.byte	0x04, 0x0a
        /*0552*/ 	.short	(.L_391 - .L_390)
	.align		4
.L_390:
        /*0554*/ 	.word	index@(.nv.constant0._ZN18transformer_engine45fused_topk_with_score_function_forward_kernelI6__half13__nv_bfloat16EEvPKT_iiibiifiPKT0_PS3_PbS9_)
        /*0558*/ 	.short	0x0210
        /*055a*/ 	.short	0x0048


	//----- nvinfo : EIATTR_SW_WAR
	.align		4
.L_391:
        /*055c*/ 	.byte	0x04, 0x36
        /*055e*/ 	.short	(.L_393 - .L_392)
.L_392:
        /*0560*/ 	.word	0x00000008
.L_393:


//--------------------- .nv.info._ZN18transformer_engine45fused_topk_with_score_function_forward_kernelI6__halfS1_EEvPKT_iiibiifiPKT0_PS2_PbS8_ --------------------------
	.section	.nv.info._ZN18transformer_engine45fused_topk_with_score_function_forward_kernelI6__halfS1_EEvPKT_iiibiifiPKT0_PS2_PbS8_,"",@"SHT_CUDA_INFO"
	.sectionflags	@""
	.align	4


	//----- nvinfo : EIATTR_CUDA_API_VERSION
	.align		4
        /*0000*/ 	.byte	0x04, 0x37
        /*0002*/ 	.short	(.L_395 - .L_394)
.L_394:
        /*0004*/ 	.word	0x00000082


	//----- nvinfo : EIATTR_KPARAM_INFO
	.align		4
.L_395:
        /*0008*/ 	.byte	0x04, 0x17
        /*000a*/ 	.short	(.L_397 - .L_396)
.L_396:
        /*000c*/ 	.word	0x00000000
        /*0010*/ 	.short	0x000c
        /*0012*/ 	.short	0x0040
        /*0014*/ 	.byte	0x00, 0xf0, 0x21, 0x00


	//----- nvinfo : EIATTR_KPARAM_INFO
	.align		4
.L_397:
        /*0018*/ 	.byte	0x04, 0x17
        /*001a*/ 	.short	(.L_399 - .L_398)
.L_398:
        /*001c*/ 	.word	0x00000000
        /*0020*/ 	.short	0x000b
        /*0022*/ 	.short	0x0038
        /*0024*/ 	.byte	0x00, 0xf0, 0x21, 0x00


	//----- nvinfo : EIATTR_KPARAM_INFO
	.align		4
.L_399:
        /*0028*/ 	.byte	0x04, 0x17
        /*002a*/ 	.short	(.L_401 - .L_400)
.L_400:
        /*002c*/ 	.word	0x00000000
        /*0030*/ 	.short	0x000a
        /*0032*/ 	.short	0x0030
        /*0034*/ 	.byte	0x00, 0xf0, 0x21, 0x00


	//----- nvinfo : EIATTR_KPARAM_INFO
	.align		4
.L_401:
        /*0038*/ 	.byte	0x04, 0x17
        /*003a*/ 	.short	(.L_403 - .L_402)
.L_402:
        /*003c*/ 	.word	0x00000000
        /*0040*/ 	.short	0x0009
        /*0042*/ 	.short	0x0028
        /*0044*/ 	.byte	0x00, 0xf0, 0x21, 0x00


	//----- nvinfo : EIATTR_KPARAM_INFO
	.align		4
.L_403:
        /*0048*/ 	.byte	0x04, 0x17
        /*004a*/ 	.short	(.L_405 - .L_404)
.L_404:
        /*004c*/ 	.word	0x00000000
        /*0050*/ 	.short	0x0008
        /*0052*/ 	.short	0x0024
        /*0054*/ 	.byte	0x00, 0xf0, 0x11, 0x00


	//----- nvinfo : EIATTR_KPARAM_INFO
	.align		4
.L_405:
        /*0058*/ 	.byte	0x04, 0x17
        /*005a*/ 	.short	(.L_407 - .L_406)
.L_406:
        /*005c*/ 	.word	0x00000000
        /*0060*/ 	.short	0x0007
        /*0062*/ 	.short	0x0020
        /*0064*/ 	.byte	0x00, 0xf0, 0x11, 0x00


	//----- nvinfo : EIATTR_KPARAM_INFO
	.align		4
.L_407:
        /*0068*/ 	.byte	0x04, 0x17
        /*006a*/ 	.short	(.L_409 - .L_408)
.L_408:
        /*006c*/ 	.word	0x00000000
        /*0070*/ 	.short	0x0006
        /*0072*/ 	.short	0x001c
        /*0074*/ 	.byte	0x00, 0xf0, 0x11, 0x00


	//----- nvinfo : EIATTR_KPARAM_INFO
	.align		4
.L_409:
        /*0078*/ 	.byte	0x04, 0x17
        /*007a*/ 	.short	(.L_411 - .L_410)
.L_410:
        /*007c*/ 	.word	0x00000000
        /*0080*/ 	.short	0x0005
        /*0082*/ 	.short	0x0018
        /*0084*/ 	.byte	0x00, 0xf0, 0x11, 0x00


	//----- nvinfo : EIATTR_KPARAM_INFO
	.align		4
.L_411:
        /*0088*/ 	.byte	0x04, 0x17
        /*008a*/ 	.short	(.L_413 - .L_412)
.L_412:
        /*008c*/ 	.word	0x00000000
        /*0090*/ 	.short	0x0004
        /*0092*/ 	.short	0x0014
        /*0094*/ 	.byte	0x00, 0xf0, 0x05, 0x00


	//----- nvinfo : EIATTR_KPARAM_INFO
	.align		4
.L_413:
        /*0098*/ 	.byte	0x04, 0x17
        /*009a*/ 	.short	(.L_415 - .L_414)
.L_414:
        /*009c*/ 	.word	0x00000000
        /*00a0*/ 	.short	0x0003
        /*00a2*/ 	.short	0x0010
        /*00a4*/ 	.byte	0x00, 0xf0, 0x11, 0x00


	//----- nvinfo : EIATTR_KPARAM_INFO
	.align		4
.L_415:
        /*00a8*/ 	.byte	0x04, 0x17
        /*00aa*/ 	.short	(.L_417 - .L_416)
.L_416:
        /*00ac*/ 	.word	0x00000000
        /*00b0*/ 	.short	0x0002
        /*00b2*/ 	.short	0x000c
        /*00b4*/ 	.byte	0x00, 0xf0, 0x11, 0x00


	//----- nvinfo : EIATTR_KPARAM_INFO
	.align		4
.L_417:
        /*00b8*/ 	.byte	0x04, 0x17
        /*00ba*/ 	.short	(.L_419 - .L_418)
.L_418:
        /*00bc*/ 	.word	0x00000000
        /*00c0*/ 	.short	0x0001
        /*00c2*/ 	.short	0x0008
        /*00c4*/ 	.byte	0x00, 0xf0, 0x11, 0x00


	//----- nvinfo : EIATTR_KPARAM_INFO
	.align		4
.L_419:
        /*00c8*/ 	.byte	0x04, 0x17
        /*00ca*/ 	.short	(.L_421 - .L_420)
.L_420:
        /*00cc*/ 	.word	0x00000000
        /*00d0*/ 	.short	0x0000
        /*00d2*/ 	.short	0x0000
        /*00d4*/ 	.byte	0x00, 0xf0, 0x21, 0x00


	//----- nvinfo : EIATTR_SPARSE_MMA_MASK
	.align		4
.L_421:
        /*00d8*/ 	.byte	0x03, 0x50
        /*00da*/ 	.short	0x0000


	//----- nvinfo : EIATTR_MAXREG_COUNT
	.align		4
        /*00dc*/ 	.byte	0x03, 0x1b
        /*00de*/ 	.short	0x00ff


	//----- nvinfo : EIATTR_MERCURY_ISA_VERSION
	.align		4
        /*00e0*/ 	.byte	0x03, 0x5f
        /*00e2*/ 	.short	0x0101


	//----- nvinfo : EIATTR_COOP_GROUP_MASK_REGIDS
	.align		4
        /*00e4*/ 	.byte	0x04, 0x29
        /*00e6*/ 	.short	(.L_423 - .L_422)


	//   ....[0]....
.L_422:
        /*00e8*/ 	.word	0xffffffff


	//   ....[1]....
        /*00ec*/ 	.word	0xffffffff


	//   ....[2]....
        /*00f0*/ 	.word	0xffffffff


	//   ....[3]....
        /*00f4*/ 	.word	0xffffffff


	//   ....[4]....
        /*00f8*/ 	.word	0xffffffff


	//   ....[5]....
        /*00fc*/ 	.word	0xffffffff


	//   ....[6]....
        /*0100*/ 	.word	0xffffffff


	//   ....[7]....
        /*0104*/ 	.word	0xffffffff


	//   ....[8]....
        /*0108*/ 	.word	0xffffffff


	//   ....[9]....
        /*010c*/ 	.word	0xffffffff


	//   ....[10]....
        /*0110*/ 	.word	0xffffffff


	//   ....[11]....
        /*0114*/ 	.word	0xffffffff


	//   ....[12]....
        /*0118*/ 	.word	0xffffffff


	//   ....[13]....
        /*011c*/ 	.word	0xffffffff


	//   ....[14]....
        /*0120*/ 	.word	0xffffffff


	//   ....[15]....
        /*0124*/ 	.word	0xffffffff


	//   ....[16]....
        /*0128*/ 	.word	0xffffffff


	//   ....[17]....
        /*012c*/ 	.word	0xffffffff


	//   ....[18]....
        /*0130*/ 	.word	0xffffffff


	//   ....[19]....
        /*0134*/ 	.word	0xffffffff


	//   ....[20]....
        /*0138*/ 	.word	0xffffffff


	//   ....[21]....
        /*013c*/ 	.word	0xffffffff


	//   ....[22]....
        /*0140*/ 	.word	0xffffffff


	//   ....[23]....
        /*0144*/ 	.word	0xffffffff


	//   ....[24]....
        /*0148*/ 	.word	0xffffffff


	//   ....[25]....
        /*014c*/ 	.word	0xffffffff


	//   ....[26]....
        /*0150*/ 	.word	0xffffffff


	//   ....[27]....
        /*0154*/ 	.word	0xffffffff


	//   ....[28]....
        /*0158*/ 	.word	0xffffffff


	//   ....[29]....
        /*015c*/ 	.word	0xffffffff


	//   ....[30]....
        /*0160*/ 	.word	0xffffffff


	//   ....[31]....
        /*0164*/ 	.word	0xffffffff


	//   ....[32]....
        /*0168*/ 	.word	0xffffffff


	//   ....[33]....
        /*016c*/ 	.word	0xffffffff


	//   ....[34]....
        /*0170*/ 	.word	0xffffffff


	//   ....[35]....
        /*0174*/ 	.word	0xffffffff


	//   ....[36]....
        /*0178*/ 	.word	0xffffffff


	//   ....[37]....
        /*017c*/ 	.word	0xffffffff


	//   ....[38]....
        /*0180*/ 	.word	0xffffffff


	//   ....[39]....
        /*0184*/ 	.word	0xffffffff


	//   ....[40]....
        /*0188*/ 	.word	0xffffffff


	//   ....[41]....
        /*018c*/ 	.word	0xffffffff


	//   ....[42]....
        /*0190*/ 	.word	0xffffffff


	//   ....[43]....
        /*0194*/ 	.word	0xffffffff


	//   ....[44]....
        /*0198*/ 	.word	0xffffffff


	//   ....[45]....
        /*019c*/ 	.word	0xffffffff


	//   ....[46]....
        /*01a0*/ 	.word	0xffffffff


	//   ....[47]....
        /*01a4*/ 	.word	0xffffffff


	//   ....[48]....
        /*01a8*/ 	.word	0xffffffff


	//   ....[49]....
        /*01ac*/ 	.word	0xffffffff


	//   ....[50]....
        /*01b0*/ 	.word	0xffffffff


	//   ....[51]....
        /*01b4*/ 	.word	0xffffffff


	//   ....[52]....
        /*01b8*/ 	.word	0xffffffff


	//   ....[53]....
        /*01bc*/ 	.word	0xffffffff


	//   ....[54]....
        /*01c0*/ 	.word	0xffffffff


	//   ....[55]....
        /*01c4*/ 	.word	0xffffffff


	//   ....[56]....
        /*01c8*/ 	.word	0xffffffff


	//   ....[57]....
        /*01cc*/ 	.word	0xffffffff


	//   ....[58]....
        /*01d0*/ 	.word	0xffffffff


	//   ....[59]....
        /*01d4*/ 	.word	0xffffffff


	//   ....[60]....
        /*01d8*/ 	.word	0xffffffff


	//   ....[61]....
        /*01dc*/ 	.word	0xffffffff


	//   ....[62]....
        /*01e0*/ 	.word	0xffffffff


	//   ....[63]....
        /*01e4*/ 	.word	0xffffffff


	//   ....[64]....
        /*01e8*/ 	.word	0xffffffff


	//   ....[65]....
        /*01ec*/ 	.word	0xffffffff


	//   ....[66]....
        /*01f0*/ 	.word	0xffffffff


	//   ....[67]....
        /*01f4*/ 	.word	0xffffffff


	//   ....[68]....
        /*01f8*/ 	.word	0xffffffff


	//   ....[69]....
        /*01fc*/ 	.word	0xffffffff


	//   ....[70]....
        /*0200*/ 	.word	0xffffffff


	//   ....[71]....
        /*0204*/ 	.word	0xffffffff


	//   ....[72]....
        /*0208*/ 	.word	0xffffffff


	//   ....[73]....
        /*020c*/ 	.word	0xffffffff


	//   ....[74]....
        /*0210*/ 	.word	0xffffffff


	//   ....[75]....
        /*0214*/ 	.word	0xffffffff


	//   ....[76]....
        /*0218*/ 	.word	0xffffffff


	//   ....[77]....
        /*021c*/ 	.word	0xffffffff


	//   ....[78]....
        /*0220*/ 	.word	0xffffffff


	//   ....[79]....
        /*0224*/ 	.word	0xffffffff


	//   ....[80]....
        /*0228*/ 	.word	0xffffffff


	//   ....[81]....
        /*022c*/ 	.word	0xffffffff


	//   ....[82]....
        /*0230*/ 	.word	0xffffffff


	//   ....[83]....
        /*0234*/ 	.word	0xffffffff


	//   ....[84]....
        /*0238*/ 	.word	0xffffffff


	//   ....[85]....
        /*023c*/ 	.word	0xffffffff


	//   ....[86]....
        /*0240*/ 	.word	0xffffffff


	//   ....[87]....
        /*0244*/ 	.word	0xffffffff


	//   ....[88]....
        /*0248*/ 	.word	0xffffffff


	//   ....[89]....
        /*024c*/ 	.word	0xffffffff


	//   ....[90]....
        /*0250*/ 	.word	0xffffffff


	//   ....[91]....
        /*0254*/ 	.word	0xffffffff


	//   ....[92]....
        /*0258*/ 	.word	0xffffffff


	//   ....[93]....
        /*025c*/ 	.word	0xffffffff


	//   ....[94]....
        /*0260*/ 	.word	0xffffffff


	//   ....[95]....
        /*0264*/ 	.word	0xffffffff


	//   ....[96]....
        /*0268*/ 	.word	0xffffffff


	//   ....[97]....
        /*026c*/ 	.word	0xffffffff


	//   ....[98]....
        /*0270*/ 	.word	0xffffffff


	//   ....[99]....
        /*0274*/ 	.word	0xffffffff


	//   ....[100]....
        /*0278*/ 	.word	0xffffffff


	//   ....[101]....
        /*027c*/ 	.word	0xffffffff


	//   ....[102]....
        /*0280*/ 	.word	0xffffffff


	//   ....[103]....
        /*0284*/ 	.word	0xffffffff


	//   ....[104]....
        /*0288*/ 	.word	0xffffffff


	//   ....[105]....
        /*028c*/ 	.word	0xffffffff


	//   ....[106]....
        /*0290*/ 	.word	0xffffffff


	//   ....[107]....
        /*0294*/ 	.word	0xffffffff


	//   ....[108]....
        /*0298*/ 	.word	0xffffffff


	//   ....[109]....
        /*029c*/ 	.word	0xffffffff


	//   ....[110]....
        /*02a0*/ 	.word	0xffffffff


	//   ....[111]....
        /*02a4*/ 	.word	0xffffffff


	//   ....[112]....
        /*02a8*/ 	.word	0xffffffff


	//   ....[113]....
        /*02ac*/ 	.word	0xffffffff


	//   ....[114]....
        /*02b0*/ 	.word	0xffffffff


	//   ....[115]....
        /*02b4*/ 	.word	0xffffffff


	//   ....[116]....
        /*02b8*/ 	.word	0xffffffff


	//   ....[117]....
        /*02bc*/ 	.word	0xffffffff


	//   ....[118]....
        /*02c0*/ 	.word	0xffffffff


	//   ....[119]....
        /*02c4*/ 	.word	0xffffffff


	//   ....[120]....
        /*02c8*/ 	.word	0xffffffff


	//   ....[121]....
        /*02cc*/ 	.word	0xffffffff


	//   ....[122]....
        /*02d0*/ 	.word	0xffffffff


	//   ....[123]....
        /*02d4*/ 	.word	0xffffffff


	//   ....[124]....
        /*02d8*/ 	.word	0xffffffff


	//   ....[125]....
        /*02dc*/ 	.word	0xffffffff


	//   ....[126]....
        /*02e0*/ 	.word	0xffffffff


	//   ....[127]....
        /*02e4*/ 	.word	0xffffffff


	//   ....[128]....
        /*02e8*/ 	.word	0xffffffff


	//   ....[129]....
        /*02ec*/ 	.word	0xffffffff


	//   ....[130]....
        /*02f0*/ 	.word	0xffffffff


	//   ....[131]....
        /*02f4*/ 	.word	0xffffffff


	//   ....[132]....
        /*02f8*/ 	.word	0xffffffff


	//   ....[133]....
        /*02fc*/ 	.word	0xffffffff


	//   ....[134]....
        /*0300*/ 	.word	0xffffffff


	//   ....[135]....
        /*0304*/ 	.word	0xffffffff


	//   ....[136]....
        /*0308*/ 	.word	0xffffffff


	//----- nvinfo : EIATTR_COOP_GROUP_INSTR_OFFSETS
	.align		4
.L_423:
        /*030c*/ 	.byte	0x04, 0x28
        /*030e*/ 	.short	(.L_425 - .L_424)


	//   ....[0]....
.L_424:
        /*0310*/ 	.word	0x00001770


	//   ....[1]....
        /*0314*/ 	.word	0x00001cb0


	//   ....[2]....
        /*0318*/ 	.word	0x00001cc0


	//   ....[3]....
        /*031c*/ 	.word	0x00001cd0


	//   ....[4]....
        /*0320*/ 	.word	0x00001d40


	//   ....[5]....
        /*0324*/ 	.word	0x00001d60


	//   ....[6]....
        /*0328*/ 	.word	0x00001dc0


	//   ....[7]....
        /*032c*/ 	.word	0x00001de0


	//   ....[8]....
        /*0330*/ 	.word	0x00001e40


	//   ....[9]....
        /*0334*/ 	.word	0x00001e60


	//   ....[10]....
        /*0338*/ 	.word	0x00001ec0


	//   ....[11]....
        /*033c*/ 	.word	0x00001ee0


	//   ....[12]....
        /*0340*/ 	.word	0x000020d0


	//   ....[13]....
        /*0344*/ 	.word	0x00002590


	//   ....[14]....
        /*0348*/ 	.word	0x000025a0


	//   ....[15]....
        /*034c*/ 	.word	0x000025b0


	//   ....[16]....
        /*0350*/ 	.word	0x00002620


	//   ....[17]....
        /*0354*/ 	.word	0x00002640


	//   ....[18]....
        /*0358*/ 	.word	0x00002690


	//   ....[19]....
        /*035c*/ 	.word	0x000026b0


	//   ....[20]....
        /*0360*/ 	.word	0x00002700


	//   ....[21]....
        /*0364*/ 	.word	0x00002720


	//   ....[22]....
        /*0368*/ 	.word	0x00002770


	//   ....[23]....
        /*036c*/ 	.word	0x00002790


	//   ....[24]....
        /*0370*/ 	.word	0x000029a0


	//   ....[25]....
        /*0374*/ 	.word	0x000029b0


	//   ....[26]....
        /*0378*/ 	.word	0x00003060


	//   ....[27]....
        /*037c*/ 	.word	0x00003490


	//   ....[28]....
        /*0380*/ 	.word	0x00003b60


	//   ....[29]....
        /*0384*/ 	.word	0x00004510


	//   ....[30]....
        /*0388*/ 	.word	0x00004530


	//   ....[31]....
        /*038c*/ 	.word	0x00004540


	//   ....[32]....
        /*0390*/ 	.word	0x00004590


	//   ....[33]....
        /*0394*/ 	.word	0x000045a0


	//   ....[34]....
        /*0398*/ 	.word	0x000045b0


	//   ....[35]....
        /*039c*/ 	.word	0x00004600


	//   ....[36]....
        /*03a0*/ 	.word	0x00004610


	//   ....[37]....
        /*03a4*/ 	.word	0x00004620


	//   ....[38]....
        /*03a8*/ 	.word	0x00004680


	//   ....[39]....
        /*03ac*/ 	.word	0x00004690


	//   ....[40]....
        /*03b0*/ 	.word	0x000046a0


	//   ....[41]....
        /*03b4*/ 	.word	0x00004700


	//   ....[42]....
        /*03b8*/ 	.word	0x00004710


	//   ....[43]....
        /*03bc*/ 	.word	0x00004720


	//   ....[44]....
        /*03c0*/ 	.word	0x000047f0


	//   ....[45]....
        /*03c4*/ 	.word	0x00005510


	//   ....[46]....
        /*03c8*/ 	.word	0x00005520


	//   ....[47]....
        /*03cc*/ 	.word	0x00005530


	//   ....[48]....
        /*03d0*/ 	.word	0x00005580


	//   ....[49]....
        /*03d4*/ 	.word	0x00005590


	//   ....[50]....
        /*03d8*/ 	.word	0x000055a0


	//   ....[51]....
        /*03dc*/ 	.word	0x000055f0


	//   ....[52]....
        /*03e0*/ 	.word	0x00005600


	//   ....[53]....
        /*03e4*/ 	.word	0x00005610


	//   ....[54]....
        /*03e8*/ 	.word	0x00005660


	//   ....[55]....
        /*03ec*/ 	.word	0x00005680


	//   ....[56]....
        /*03f0*/ 	.word	0x00005690


	//   ....[57]....
        /*03f4*/ 	.word	0x000056f0


	//   ....[58]....
        /*03f8*/ 	.word	0x00005700


	//   ....[59]....
        /*03fc*/ 	.word	0x00005710


	//   ....[60]....
        /*0400*/ 	.word	0x000057e0


	//   ....[61]....
        /*0404*/ 	.word	0x00005810


	//   ....[62]....
        /*0408*/ 	.word	0x00005f70


	//   ....[63]....
        /*040c*/ 	.word	0x00006930


	//   ....[64]....
        /*0410*/ 	.word	0x00006950


	//   ....[65]....
        /*0414*/ 	.word	0x00006960


	//   ....[66]....
        /*0418*/ 	.word	0x000069b0


	//   ....[67]....
        /*041c*/ 	.word	0x000069c0


	//   ....[68]....
        /*0420*/ 	.word	0x000069d0


	//   ....[69]....
        /*0424*/ 	.word	0x00006a20


	//   ....[70]....
        /*0428*/ 	.word	0x00006a30


	//   ....[71]....
        /*042c*/ 	.word	0x00006a40


	//   ....[72]....
        /*0430*/ 	.word	0x00006a90


	//   ....[73]....
        /*0434*/ 	.word	0x00006ab0


	//   ....[74]....
        /*0438*/ 	.word	0x00006ac0


	//   ....[75]....
        /*043c*/ 	.word	0x00006b20


	//   ....[76]....
        /*0440*/ 	.word	0x00006b30


	//   ....[77]....
        /*0444*/ 	.word	0x00006b40


	//   ....[78]....
        /*0448*/ 	.word	0x00006c10


	//   ....[79]....
        /*044c*/ 	.word	0x00006c30


	//   ....[80]....
        /*0450*/ 	.word	0x00006dc0


	//   ....[81]....
        /*0454*/ 	.word	0x00007730


	//   ....[82]....
        /*0458*/ 	.word	0x00007750


	//   ....[83]....
        /*045c*/ 	.word	0x00007760


	//   ....[84]....
        /*0460*/ 	.word	0x000077b0


	//   ....[85]....
        /*0464*/ 	.word	0x000077c0


	//   ....[86]....
        /*0468*/ 	.word	0x000077d0


	//   ....[87]....
        /*046c*/ 	.word	0x00007820


	//   ....[88]....
        /*0470*/ 	.word	0x00007830


	//   ....[89]....
        /*0474*/ 	.word	0x00007840


	//   ....[90]....
        /*0478*/ 	.word	0x00007890


	//   ....[91]....
        /*047c*/ 	.word	0x000078b0


	//   ....[92]....
        /*0480*/ 	.word	0x000078c0


	//   ....[93]....
        /*0484*/ 	.word	0x00007920


	//   ....[94]....
        /*0488*/ 	.word	0x00007930


	//   ....[95]....
        /*048c*/ 	.word	0x00007940


	//   ....[96]....
        /*0490*/ 	.word	0x00007a10


	//   ....[97]....
        /*0494*/ 	.word	0x00007a40


	//   ....[98]....
        /*0498*/ 	.word	0x000081a0


	//   ....[99]....
        /*049c*/ 	.word	0x000086e0


	//   ....[100]....
        /*04a0*/ 	.word	0x000086f0


	//   ....[101]....
        /*04a4*/ 	.word	0x00008700


	//   ....[102]....
        /*04a8*/ 	.word	0x00008770


	//   ....[103]....
        /*04ac*/ 	.word	0x00008790


	//   ....[104]....
        /*04b0*/ 	.word	0x000087f0


	//   ....[105]....
        /*04b4*/ 	.word	0x00008810


	//   ....[106]....
        /*04b8*/ 	.word	0x00008870


	//   ....[107]....
        /*04bc*/ 	.word	0x00008890


	//   ....[108]....
        /*04c0*/ 	.word	0x000088f0


	//   ....[109]....
        /*04c4*/ 	.word	0x00008910


	//   ....[110]....
        /*04c8*/ 	.word	0x00008b00


	//   ....[111]....
        /*04cc*/ 	.word	0x00008fb0


	//   ....[112]....
        /*04d0*/ 	.word	0x00008fc0


	//   ....[113]....
        /*04d4*/ 	.word	0x00008fd0


	//   ....[114]....
        /*04d8*/ 	.word	0x00009040


	//   ....[115]....
        /*04dc*/ 	.word	0x00009060


	//   ....[116]....
        /*04e0*/ 	.word	0x000090b0


	//   ....[117]....
        /*04e4*/ 	.word	0x000090d0


	//   ....[118]....
        /*04e8*/ 	.word	0x00009120


	//   ....[119]....
        /*04ec*/ 	.word	0x00009140


	//   ....[120]....
        /*04f0*/ 	.word	0x00009190


	//   ....[121]....
        /*04f4*/ 	.word	0x000091b0


	//   ....[122]....
        /*04f8*/ 	.word	0x000093c0


	//   ....[123]....
        /*04fc*/ 	.word	0x000093f0


	//   ....[124]....
        /*0500*/ 	.word	0x00009de0


	//   ....[125]....
        /*0504*/ 	.word	0x00009df0


	//   ....[126]....
        /*0508*/ 	.word	0x00009e00


	//   ....[127]....
        /*050c*/ 	.word	0x00009e70


	//   ....[128]....
        /*0510*/ 	.word	0x00009e90


	//   ....[129]....
        /*0514*/ 	.word	0x00009ee0


	//   ....[130]....
        /*0518*/ 	.word	0x00009f00


	//   ....[131]....
        /*051c*/ 	.word	0x00009f50


	//   ....[132]....
        /*0520*/ 	.word	0x00009f70


	//   ....[133]....
        /*0524*/ 	.word	0x00009fc0


	//   ....[134]....
        /*0528*/ 	.word	0x00009fe0


	//   ....[135]....
        /*052c*/ 	.word	0x0000a260


	//   ....[136]....
        /*0530*/ 	.word	0x0000ab10


	//----- nvinfo : EIATTR_EXIT_INSTR_OFFSETS
	.align		4
.L_425:
        /*0534*/ 	.byte	0x04, 0x1c
        /*0536*/ 	.short	(.L_427 - .L_426)


	//   ....[0]....
.L_426:
        /*0538*/ 	.word	0x00000230


	//   ....[1]....
        /*053c*/ 	.word	0x000005c0


	//   ....[2]....
        /*0540*/ 	.word	0x0000ab40


	//----- nvinfo : EIATTR_CRS_STACK_SIZE
	.align		4
.L_427:
        /*0544*/ 	.byte	0x04, 0x1e
        /*0546*/ 	.short	(.L_429 - .L_428)
.L_428:
        /*0548*/ 	.word	0x00000000


	//----- nvinfo : EIATTR_CBANK_PARAM_SIZE
	.align		4
.L_429:
        /*054c*/ 	.byte	0x03, 0x19
        /*054e*/ 	.short	0x0048


	//----- nvinfo : EIATTR_PARAM_CBANK
	.align		4
        /*0550*/ 	.byte	0x04, 0x0a
        /*0552*/ 	.short	(.L_431 - .L_430)
	.align		4
.L_430:
        /*0554*/ 	.word	index@(.nv.constant0._ZN18transformer_engine45fused_topk_with_score_function_forward_kernelI6__halfS1_EEvPKT_iiibiifiPKT0_PS2_PbS8_)
        /*0558*/ 	.short	0x0210
        /*055a*/ 	.short	0x0048


	//----- nvinfo : EIATTR_SW_WAR
	.align		4
.L_431:
        /*055c*/ 	.byte	0x04, 0x36
        /*055e*/ 	.short	(.L_433 - .L_432)
.L_432:
        /*0560*/ 	.word	0x00000008
.L_433:


//--------------------- .nv.info._ZN18transformer_engine45fused_topk_with_score_function_forward_kernelI6__halffEEvPKT_iiibiifiPKT0_PS2_PbS8_ --------------------------
	.section	.nv.info._ZN18transformer_engine45fused_topk_with_score_function_forward_kernelI6__halffEEvPKT_iiibiifiPKT0_PS2_PbS8_,"",@"SHT_CUDA_INFO"
	.sectionflags	@""
	.align	4


	//----- nvinfo : EIATTR_CUDA_API_VERSION
	.align		4
        /*0000*/ 	.byte	0x04, 0x37
        /*0002*/ 	.short	(.L_435 - .L_434)
.L_434:
        /*0004*/ 	.word	0x00000082


	//----- nvinfo : EIATTR_KPARAM_INFO
	.align		4
.L_435:
        /*0008*/ 	.byte	0x04, 0x17
        /*000a*/ 	.short	(.L_437 - .L_436)
.L_436:
        /*000c*/ 	.word	0x00000000
        /*0010*/ 	.short	0x000c
        /*0012*/ 	.short	0x0040
        /*0014*/ 	.byte	0x00, 0xf0, 0x21, 0x00


	//----- nvinfo : EIATTR_KPARAM_INFO
	.align		4
.L_437:
        /*0018*/ 	.byte	0x04, 0x17
        /*001a*/ 	.short	(.L_439 - .L_438)
.L_438:
        /*001c*/ 	.word	0x00000000
        /*0020*/ 	.short	0x000b
        /*0022*/ 	.short	0x0038
        /*0024*/ 	.byte	0x00, 0xf0, 0x21, 0x00


	//----- nvinfo : EIATTR_KPARAM_INFO
	.align		4
.L_439:
        /*0028*/ 	.byte	0x04, 0x17
        /*002a*/ 	.short	(.L_441 - .L_440)
.L_440:
        /*002c*/ 	.word	0x00000000
        /*0030*/ 	.short	0x000a
        /*0032*/ 	.short	0x0030
        /*0034*/ 	.byte	0x00, 0xf0, 0x21, 0x00


	//----- nvinfo : EIATTR_KPARAM_INFO
	.align		4
.L_441:
        /*0038*/ 	.byte	0x04, 0x17
        /*003a*/ 	.short	(.L_443 - .L_442)
.L_442:
        /*003c*/ 	.word	0x00000000
        /*0040*/ 	.short	0x0009
        /*0042*/ 	.short	0x0028
        /*0044*/ 	.byte	0x00, 0xf0, 0x21, 0x00


	//----- nvinfo : EIATTR_KPARAM_INFO
	.align		4
.L_443:
        /*0048*/ 	.byte	0x04, 0x17
        /*004a*/ 	.short	(.L_445 - .L_444)
.L_444:
        /*004c*/ 	.word	0x00000000
        /*0050*/ 	.short	0x0008
        /*0052*/ 	.short	0x0024
        /*0054*/ 	.byte	0x00, 0xf0, 0x11, 0x00


	//----- nvinfo : EIATTR_KPARAM_INFO
	.align		4
.L_445:
        /*0058*/ 	.byte	0x04, 0x17
        /*005a*/ 	.short	(.L_447 - .L_446)
.L_446:
        /*005c*/ 	.word	0x00000000
        /*0060*/ 	.short	0x0007
        /*0062*/ 	.short	0x0020
        /*0064*/ 	.byte	0x00, 0xf0, 0x11, 0x00


	//----- nvinfo : EIATTR_KPARAM_INFO
	.align		4
.L_447:
        /*0068*/ 	.byte	0x04, 0x17
        /*006a*/ 	.short	(.L_449 - .L_448)
.L_448:
        /*006c*/ 	.word	0x00000000
        /*0070*/ 	.short	0x0006
        /*0072*/ 	.short	0x001c
        /*0074*/ 	.byte	0x00, 0xf0, 0x11, 0x00


	//----- nvinfo : EIATTR_KPARAM_INFO
	.align		4
.L_449:
        /*0078*/ 	.byte	0x04, 0x17
        /*007a*/ 	.short	(.L_451 - .L_450)
.L_450:
        /*007c*/ 	.word	0x00000000
        /*0080*/ 	.short	0x0005
        /*0082*/ 	.short	0x0018
        /*0084*/ 	.byte	0x00, 0xf0, 0x11, 0x00


	//----- nvinfo : EIATTR_KPARAM_INFO
	.align		4
.L_451:
        /*0088*/ 	.byte	0x04, 0x17
        /*008a*/ 	.short	(.L_453 - .L_452)
.L_452:
        /*008c*/ 	.word	0x00000000
        /*0090*/ 	.short	0x0004
        /*0092*/ 	.short	0x0014
        /*0094*/ 	.byte	0x00, 0xf0, 0x05, 0x00


	//----- nvinfo : EIATTR_KPARAM_INFO
	.align		4
.L_453:
        /*0098*/ 	.byte	0x04, 0x17
        /*009a*/ 	.short	(.L_455 - .L_454)
.L_454:
        /*009c*/ 	.word	0x00000000
        /*00a0*/ 	.short	0x0003
        /*00a2*/ 	.short	0x0010
        /*00a4*/ 	.byte	0x00, 0xf0, 0x11, 0x00


	//----- nvinfo : EIATTR_KPARAM_INFO
	.align		4
.L_455:
        /*00a8*/ 	.byte	0x04, 0x17
        /*00aa*/ 	.short	(.L_457 - .L_456)
.L_456:
        /*00ac*/ 	.word	0x00000000
        /*00b0*/ 	.short	0x0002
        /*00b2*/ 	.short	0x000c
        /*00b4*/ 	.byte	0x00, 0xf0, 0x11, 0x00


	//----- nvinfo : EIATTR_KPARAM_INFO
	.align		4
.L_457:
        /*00b8*/ 	.byte	0x04, 0x17
        /*00ba*/ 	.short	(.L_459 - .L_458)
.L_458:
        /*00bc*/ 	.word	0x00000000
        /*00c0*/ 	.short	0x0001
        /*00c2*/ 	.short	0x0008
        /*00c4*/ 	.byte	0x00, 0xf0, 0x11, 0x00


	//----- nvinfo : EIATTR_KPARAM_INFO
	.align		4
.L_459:
        /*00c8*/ 	.byte	0x04, 0x17
        /*00ca*/ 	.short	(.L_461 - .L_460)
.L_460:
        /*00cc*/ 	.word	0x00000000
        /*00d0*/ 	.short	0x0000
        /*00d2*/ 	.short	0x0000
        /*00d4*/ 	.byte	0x00, 0xf0, 0x21, 0x00


	//----- nvinfo : EIATTR_SPARSE_MMA_MASK
	.align		4
.L_461:
        /*00d8*/ 	.byte	0x03, 0x50
        /*00da*/ 	.short	0x0000


	//----- nvinfo : EIATTR_MAXREG_COUNT
	.align		4
        /*00dc*/ 	.byte	0x03, 0x1b
        /*00de*/ 	.short	0x00ff


	//----- nvinfo : EIATTR_MERCURY_ISA_VERSION
	.align		4
        /*00e0*/ 	.byte	0x03, 0x5f
        /*00e2*/ 	.short	0x0101


	//----- nvinfo : EIATTR_COOP_GROUP_MASK_REGIDS
	.align		4
        /*00e4*/ 	.byte	0x04, 0x29
        /*00e6*/ 	.short	(.L_463 - .L_462)


	//   ....[0]....
.L_462:
        /*00e8*/ 	.word	0xffffffff


	//   ....[1]....
        /*00ec*/ 	.word	0xffffffff


	//   ....[2]....
        /*00f0*/ 	.word	0xffffffff


	//   ....[3]....
        /*00f4*/ 	.word	0xffffffff


	//   ....[4]....
        /*00f8*/ 	.word	0xffffffff


	//   ....[5]....
        /*00fc*/ 	.word	0xffffffff


	//   ....[6]....
        /*0100*/ 	.word	0xffffffff


	//   ....[7]....
        /*0104*/ 	.word	0xffffffff


	//   ....[8]....
        /*0108*/ 	.word	0xffffffff


	//   ....[9]....
        /*010c*/ 	.word	0xffffffff


	//   ....[10]....
        /*0110*/ 	.word	0xffffffff


	//   ....[11]....
        /*0114*/ 	.word	0xffffffff


	//   ....[12]....
        /*0118*/ 	.word	0xffffffff


	//   ....[13]....
        /*011c*/ 	.word	0xffffffff


	//   ....[14]....
        /*0120*/ 	.word	0xffffffff


	//   ....[15]....
        /*0124*/ 	.word	0xffffffff


	//   ....[16]....
        /*0128*/ 	.word	0xffffffff


	//   ....[17]....
        /*012c*/ 	.word	0xffffffff


	//   ....[18]....
        /*0130*/ 	.word	0xffffffff


	//   ....[19]....
        /*0134*/ 	.word	0xffffffff


	//   ....[20]....
        /*0138*/ 	.word	0xffffffff


	//   ....[21]....
        /*013c*/ 	.word	0xffffffff


	//   ....[22]....
        /*0140*/ 	.word	0xffffffff


	//   ....[23]....
        /*0144*/ 	.word	0xffffffff


	//   ....[24]....
        /*0148*/ 	.word	0xffffffff


	//   ....[25]....
        /*014c*/ 	.word	0xffffffff


	//   ....[26]....
        /*0150*/ 	.word	0xffffffff


	//   ....[27]....
        /*0154*/ 	.word	0xffffffff


	//   ....[28]....
        /*0158*/ 	.word	0xffffffff


	//   ....[29]....
        /*015c*/ 	.word	0xffffffff


	//   ....[30]....
        /*0160*/ 	.word	0xffffffff


	//   ....[31]....
        /*0164*/ 	.word	0xffffffff


	//   ....[32]....
        /*0168*/ 	.word	0xffffffff


	//   ....[33]....
        /*016c*/ 	.word	0xffffffff


	//   ....[34]....
        /*0170*/ 	.word	0xffffffff


	//   ....[35]....
        /*0174*/ 	.word	0xffffffff


	//   ....[36]....
        /*0178*/ 	.word	0xffffffff


	//   ....[37]....
        /*017c*/ 	.word	0xffffffff


	//   ....[38]....
        /*0180*/ 	.word	0xffffffff


	//   ....[39]....
        /*0184*/ 	.word	0xffffffff


	//   ....[40]....
        /*0188*/ 	.word	0xffffffff


	//   ....[41]....
        /*018c*/ 	.word	0xffffffff


	//   ....[42]....
        /*0190*/ 	.word	0xffffffff


	//   ....[43]....
        /*0194*/ 	.word	0xffffffff


	//   ....[44]....
        /*0198*/ 	.word	0xffffffff


	//   ....[45]....
        /*019c*/ 	.word	0xffffffff


	//   ....[46]....
        /*01a0*/ 	.word	0xffffffff


	//   ....[47]....
        /*01a4*/ 	.word	0xffffffff


	//   ....[48]....
        /*01a8*/ 	.word	0xffffffff


	//   ....[49]....
        /*01ac*/ 	.word	0xffffffff


	//   ....[50]....
        /*01b0*/ 	.word	0xffffffff


	//   ....[51]....
        /*01b4*/ 	.word	0xffffffff


	//   ....[52]....
        /*01b8*/ 	.word	0xffffffff


	//   ....[53]....
        /*01bc*/ 	.word	0xffffffff


	//   ....[54]....
        /*01c0*/ 	.word	0xffffffff


	//   ....[55]....
        /*01c4*/ 	.word	0xffffffff


	//   ....[56]....
        /*01c8*/ 	.word	0xffffffff


	//   ....[57]....
        /*01cc*/ 	.word	0xffffffff


	//   ....[58]....
        /*01d0*/ 	.word	0xffffffff


	//   ....[59]....
        /*01d4*/ 	.word	0xffffffff


	//   ....[60]....
        /*01d8*/ 	.word	0xffffffff


	//   ....[61]....
        /*01dc*/ 	.word	0xffffffff


	//   ....[62]....
        /*01e0*/ 	.word	0xffffffff


	//   ....[63]....
        /*01e4*/ 	.word	0xffffffff


	//   ....[64]....
        /*01e8*/ 	.word	0xffffffff


	//   ....[65]....
        /*01ec*/ 	.word	0xffffffff


	//   ....[66]....
        /*01f0*/ 	.word	0xffffffff


	//   ....[67]....
        /*01f4*/ 	.word	0xffffffff


	//   ....[68]....
        /*01f8*/ 	.word	0xffffffff


	//   ....[69]....
        /*01fc*/ 	.word	0xffffffff


	//   ....[70]....
        /*0200*/ 	.word	0xffffffff


	//   ....[71]....
        /*0204*/ 	.word	0xffffffff


	//   ....[72]....
        /*0208*/ 	.word	0xffffffff


	//   ....[73]....
        /*020c*/ 	.word	0xffffffff


	//   ....[74]....
        /*0210*/ 	.word	0xffffffff


	//   ....[75]....
        /*0214*/ 	.word	0xffffffff


	//   ....[76]....
        /*0218*/ 	.word	0xffffffff


	//   ....[77]....
        /*021c*/ 	.word	0xffffffff


	//   ....[78]....
        /*0220*/ 	.word	0xffffffff


	//   ....[79]....
        /*0224*/ 	.word	0xffffffff


	//   ....[80]....
        /*0228*/ 	.word	0xffffffff


	//   ....[81]....
        /*022c*/ 	.word	0xffffffff


	//   ....[82]....
        /*0230*/ 	.word	0xffffffff


	//   ....[83]....
        /*0234*/ 	.word	0xffffffff


	//   ....[84]....
        /*0238*/ 	.word	0xffffffff


	//   ....[85]....
        /*023c*/ 	.word	0xffffffff


	//   ....[86]....
        /*0240*/ 	.word	0xffffffff


	//   ....[87]....
        /*0244*/ 	.word	0xffffffff


	//   ....[88]....
        /*0248*/ 	.word	0xffffffff


	//   ....[89]....
        /*024c*/ 	.word	0xffffffff


	//   ....[90]....
        /*0250*/ 	.word	0xffffffff


	//   ....[91]....
        /*0254*/ 	.word	0xffffffff


	//   ....[92]....
        /*0258*/ 	.word	0xffffffff


	//   ....[93]....
        /*025c*/ 	.word	0xffffffff


	//   ....[94]....
        /*0260*/ 	.word	0xffffffff


	//   ....[95]....
        /*0264*/ 	.word	0xffffffff


	//   ....[96]....
        /*0268*/ 	.word	0xffffffff


	//   ....[97]....
        /*026c*/ 	.word	0xffffffff


	//   ....[98]....
        /*0270*/ 	.word	0xffffffff


	//   ....[99]....
        /*0274*/ 	.word	0xffffffff


	//   ....[100]....
        /*0278*/ 	.word	0xffffffff


	//   ....[101]....
        /*027c*/ 	.word	0xffffffff


	//   ....[102]....
        /*0280*/ 	.word	0xffffffff


	//   ....[103]....
        /*0284*/ 	.word	0xffffffff


	//   ....[104]....
        /*0288*/ 	.word	0xffffffff


	//   ....[105]....
        /*028c*/ 	.word	0xffffffff


	//   ....[106]....
        /*0290*/ 	.word	0xffffffff


	//   ....[107]....
        /*0294*/ 	.word	0xffffffff


	//   ....[108]....
        /*0298*/ 	.word	0xffffffff


	//   ....[109]....
        /*029c*/ 	.word	0xffffffff


	//   ....[110]....
        /*02a0*/ 	.word	0xffffffff


	//   ....[111]....
        /*02a4*/ 	.word	0xffffffff


	//   ....[112]....
        /*02a8*/ 	.word	0xffffffff


	//   ....[113]....
        /*02ac*/ 	.word	0xffffffff


	//   ....[114]....
        /*02b0*/ 	.word	0xffffffff


	//   ....[115]....
        /*02b4*/ 	.word	0xffffffff


	//   ....[116]....
        /*02b8*/ 	.word	0xffffffff


	//   ....[117]....
        /*02bc*/ 	.word	0xffffffff


	//   ....[118]....
        /*02c0*/ 	.word	0xffffffff


	//   ....[119]....
        /*02c4*/ 	.word	0xffffffff


	//   ....[120]....
        /*02c8*/ 	.word	0xffffffff


	//   ....[121]....
        /*02cc*/ 	.word	0xffffffff


	//   ....[122]....
        /*02d0*/ 	.word	0xffffffff


	//   ....[123]....
        /*02d4*/ 	.word	0xffffffff


	//   ....[124]....
        /*02d8*/ 	.word	0xffffffff


	//   ....[125]....
        /*02dc*/ 	.word	0xffffffff


	//   ....[126]....
        /*02e0*/ 	.word	0xffffffff


	//   ....[127]....
        /*02e4*/ 	.word	0xffffffff


	//   ....[128]....
        /*02e8*/ 	.word	0xffffffff


	//   ....[129]....
        /*02ec*/ 	.word	0xffffffff


	//   ....[130]....
        /*02f0*/ 	.word	0xffffffff


	//   ....[131]....
        /*02f4*/ 	.word	0xffffffff


	//   ....[132]....
        /*02f8*/ 	.word	0xffffffff


	//   ....[133]....
        /*02fc*/ 	.word	0xffffffff


	//   ....[134]....
        /*0300*/ 	.word	0xffffffff


	//   ....[135]....
        /*0304*/ 	.word	0xffffffff


	//   ....[136]....
        /*0308*/ 	.word	0xffffffff


	//----- nvinfo : EIATTR_COOP_GROUP_INSTR_OFFSETS
	.align		4
.L_463:
        /*030c*/ 	.byte	0x04, 0x28
        /*030e*/ 	.short	(.L_465 - .L_464)


	//   ....[0]....
.L_464:
        /*0310*/ 	.word	0x00001770


	//   ....[1]....
        /*0314*/ 	.word	0x00001cb0


	//   ....[2]....
        /*0318*/ 	.word	0x00001cc0


	//   ....[3]....
        /*031c*/ 	.word	0x00001cd0


	//   ....[4]....
        /*0320*/ 	.word	0x00001d40


	//   ....[5]....
        /*0324*/ 	.word	0x00001d60


	//   ....[6]....
        /*0328*/ 	.word	0x00001dc0


	//   ....[7]....
        /*032c*/ 	.word	0x00001de0


	//   ....[8]....
        /*0330*/ 	.word	0x00001e40


	//   ....[9]....
        /*0334*/ 	.word	0x00001e60


	//   ....[10]....
        /*0338*/ 	.word	0x00001ec0


	//   ....[11]....
        /*033c*/ 	.word	0x00001ee0


	//   ....[12]....
        /*0340*/ 	.word	0x000020d0


	//   ....[13]....
        /*0344*/ 	.word	0x00002590


	//   ....[14]....
        /*0348*/ 	.word	0x000025a0


	//   ....[15]....
        /*034c*/ 	.word	0x000025b0


	//   ....[16]....
        /*0350*/ 	.word	0x00002620


	//   ....[17]....
        /*0354*/ 	.word	0x00002640


	//   ....[18]....
        /*0358*/ 	.word	0x00002690


	//   ....[19]....
        /*035c*/ 	.word	0x000026b0


	//   ....[20]....
        /*0360*/ 	.word	0x00002700


	//   ....[21]....
        /*0364*/ 	.word	0x00002720


	//   ....[22]....
        /*0368*/ 	.word	0x00002770


	//   ....[23]....
        /*036c*/ 	.word	0x00002790


	//   ....[24]....
        /*0370*/ 	.word	0x000029a0


	//   ....[25]....
        /*0374*/ 	.word	0x000029b0


	//   ....[26]....
        /*0378*/ 	.word	0x00003060


	//   ....[27]....
        /*037c*/ 	.word	0x00003490


	//   ....[28]....
        /*0380*/ 	.word	0x00003af0


	//   ....[29]....
        /*0384*/ 	.word	0x000044a0


	//   ....[30]....
        /*0388*/ 	.word	0x000044c0


	//   ....[31]....
        /*038c*/ 	.word	0x000044d0


	//   ....[32]....
        /*0390*/ 	.word	0x00004520


	//   ....[33]....
        /*0394*/ 	.word	0x00004530


	//   ....[34]....
        /*0398*/ 	.word	0x00004540


	//   ....[35]....
        /*039c*/ 	.word	0x00004590


	//   ....[36]....
        /*03a0*/ 	.word	0x000045a0


	//   ....[37]....
        /*03a4*/ 	.word	0x000045b0


	//   ....[38]....
        /*03a8*/ 	.word	0x00004610


	//   ....[39]....
        /*03ac*/ 	.word	0x00004620


	//   ....[40]....
        /*03b0*/ 	.word	0x00004630


	//   ....[41]....
        /*03b4*/ 	.word	0x00004690


	//   ....[42]....
        /*03b8*/ 	.word	0x000046a0


	//   ....[43]....
        /*03bc*/ 	.word	0x000046b0


	//   ....[44]....
        /*03c0*/ 	.word	0x00004780


	//   ....[45]....
        /*03c4*/ 	.word	0x000054a0


	//   ....[46]....
        /*03c8*/ 	.word	0x000054b0


	//   ....[47]....
        /*03cc*/ 	.word	0x000054c0


	//   ....[48]....
        /*03d0*/ 	.word	0x00005510


	//   ....[49]....
        /*03d4*/ 	.word	0x00005520


	//   ....[50]....
        /*03d8*/ 	.word	0x00005530


	//   ....[51]....
        /*03dc*/ 	.word	0x00005580


	//   ....[52]....
        /*03e0*/ 	.word	0x00005590


	//   ....[53]....
        /*03e4*/ 	.word	0x000055a0


	//   ....[54]....
        /*03e8*/ 	.word	0x000055f0


	//   ....[55]....
        /*03ec*/ 	.word	0x00005610


	//   ....[56]....
        /*03f0*/ 	.word	0x00005620


	//   ....[57]....
        /*03f4*/ 	.word	0x00005680


	//   ....[58]....
        /*03f8*/ 	.word	0x00005690


	//   ....[59]....
        /*03fc*/ 	.word	0x000056a0


	//   ....[60]....
        /*0400*/ 	.word	0x00005770


	//   ....[61]....
        /*0404*/ 	.word	0x000057a0


	//   ....[62]....
        /*0408*/ 	.word	0x00005f00


	//   ....[63]....
        /*040c*/ 	.word	0x000068c0


	//   ....[64]....
        /*0410*/ 	.word	0x000068e0


	//   ....[65]....
        /*0414*/ 	.word	0x000068f0


	//   ....[66]....
        /*0418*/ 	.word	0x00006940


	//   ....[67]....
        /*041c*/ 	.word	0x00006950


	//   ....[68]....
        /*0420*/ 	.word	0x00006960


	//   ....[69]....
        /*0424*/ 	.word	0x000069b0


	//   ....[70]....
        /*0428*/ 	.word	0x000069c0


	//   ....[71]....
        /*042c*/ 	.word	0x000069d0


	//   ....[72]....
        /*0430*/ 	.word	0x00006a20


	//   ....[73]....
        /*0434*/ 	.word	0x00006a40


	//   ....[74]....
        /*0438*/ 	.word	0x00006a50


	//   ....[75]....
        /*043c*/ 	.word	0x00006ab0


	//   ....[76]....
        /*0440*/ 	.word	0x00006ac0


	//   ....[77]....
        /*0444*/ 	.word	0x00006ad0


	//   ....[78]....
        /*0448*/ 	.word	0x00006ba0


	//   ....[79]....
        /*044c*/ 	.word	0x00006bc0


	//   ....[80]....
        /*0450*/ 	.word	0x00006d50


	//   ....[81]....
        /*0454*/ 	.word	0x000076c0


	//   ....[82]....
        /*0458*/ 	.word	0x000076e0


	//   ....[83]....
        /*045c*/ 	.word	0x000076f0


	//   ....[84]....
        /*0460*/ 	.word	0x00007740


	//   ....[85]....
        /*0464*/ 	.word	0x00007750


	//   ....[86]....
        /*0468*/ 	.word	0x00007760


	//   ....[87]....
        /*046c*/ 	.word	0x000077b0


	//   ....[88]....
        /*0470*/ 	.word	0x000077c0


	//   ....[89]....
        /*0474*/ 	.word	0x000077d0


	//   ....[90]....
        /*0478*/ 	.word	0x00007820


	//   ....[91]....
        /*047c*/ 	.word	0x00007840


	//   ....[92]....
        /*0480*/ 	.word	0x00007850


	//   ....[93]....
        /*0484*/ 	.word	0x000078b0


	//   ....[94]....
        /*0488*/ 	.word	0x000078c0


	//   ....[95]....
        /*048c*/ 	.word	0x000078d0


	//   ....[96]....
        /*0490*/ 	.word	0x000079a0


	//   ....[97]....
        /*0494*/ 	.word	0x000079d0


	//   ....[98]....
        /*0498*/ 	.word	0x000080c0


	//   ....[99]....
        /*049c*/ 	.word	0x00008600


	//   ....[100]....
        /*04a0*/ 	.word	0x00008610


	//   ....[101]....
        /*04a4*/ 	.word	0x00008620


	//   ....[102]....
        /*04a8*/ 	.word	0x00008690


	//   ....[103]....
        /*04ac*/ 	.word	0x000086b0


	//   ....[104]....
        /*04b0*/ 	.word	0x00008710


	//   ....[105]....
        /*04b4*/ 	.word	0x00008730


	//   ....[106]....
        /*04b8*/ 	.word	0x00008790


	//   ....[107]....
        /*04bc*/ 	.word	0x000087b0


	//   ....[108]....
        /*04c0*/ 	.word	0x00008810


	//   ....[109]....
        /*04c4*/ 	.word	0x00008830


	//   ....[110]....
        /*04c8*/ 	.word	0x00008a20


	//   ....[111]....
        /*04cc*/ 	.word	0x00008ed0


	//   ....[112]....
        /*04d0*/ 	.word	0x00008ee0


	//   ....[113]....
        /*04d4*/ 	.word	0x00008ef0


	//   ....[114]....
        /*04d8*/ 	.word	0x00008f60


	//   ....[115]....
        /*04dc*/ 	.word	0x00008f80


	//   ....[116]....
        /*04e0*/ 	.word	0x00008fd0


	//   ....[117]....
        /*04e4*/ 	.word	0x00008ff0


	//   ....[118]....
        /*04e8*/ 	.word	0x00009040


	//   ....[119]....
        /*04ec*/ 	.word	0x00009060


	//   ....[120]....
        /*04f0*/ 	.word	0x000090b0


	//   ....[121]....
        /*04f4*/ 	.word	0x000090d0


	//   ....[122]....
        /*04f8*/ 	.word	0x000092e0


	//   ....[123]....
        /*04fc*/ 	.word	0x00009310


	//   ....[124]....
        /*0500*/ 	.word	0x00009d00


	//   ....[125]....
        /*0504*/ 	.word	0x00009d10


	//   ....[126]....
        /*0508*/ 	.word	0x00009d20


	//   ....[127]....
        /*050c*/ 	.word	0x00009d90


	//   ....[128]....
        /*0510*/ 	.word	0x00009db0


	//   ....[129]....
        /*0514*/ 	.word	0x00009e00


	//   ....[130]....
        /*0518*/ 	.word	0x00009e20


	//   ....[131]....
        /*051c*/ 	.word	0x00009e70


	//   ....[132]....
        /*0520*/ 	.word	0x00009e90


	//   ....[133]....
        /*0524*/ 	.word	0x00009ee0


	//   ....[134]....
        /*0528*/ 	.word	0x00009f00


	//   ....[135]....
        /*052c*/ 	.word	0x0000a180


	//   ....[136]....
        /*0530*/ 	.word	0x0000aa30


	//----- nvinfo : EIATTR_EXIT_INSTR_OFFSETS
	.align		4
.L_465:
        /*0534*/ 	.byte	0x04, 0x1c
        /*0536*/ 	.short	(.L_467 - .L_466)


	//   ....[0]....
.L_466:
        /*0538*/ 	.word	0x00000230


	//   ....[1]....
        /*053c*/ 	.word	0x000005c0


	//   ....[2]....
        /*0540*/ 	.word	0x0000aa60


	//----- nvinfo : EIATTR_CRS_STACK_SIZE
	.align		4
.L_467:
        /*0544*/ 	.byte	0x04, 0x1e
        /*0546*/ 	.short	(.L_469 - .L_468)
.L_468:
        /*0548*/ 	.word	0x00000000


	//----- nvinfo : EIATTR_CBANK_PARAM_SIZE
	.align		4
.L_469:
        /*054c*/ 	.byte	0x03, 0x19
        /*054e*/ 	.short	0x0048


	//----- nvinfo : EIATTR_PARAM_CBANK
	.align		4
        /*0550*/ 	.byte	0x04, 0x0a
        /*0552*/ 	.short	(.L_471 - .L_470)
	.align		4
.L_470:
        /*0554*/ 	.word	index@(.nv.constant0._ZN18transformer_engine45fused_topk_with_score_function_forward_kernelI6__halffEEvPKT_iiibiifiPKT0_PS2_PbS8_)
        /*0558*/ 	.short	0x0210
        /*055a*/ 	.short	0x0048


	//----- nvinfo : EIATTR_SW_WAR
	.align		4
.L_471:
        /*055c*/ 	.byte	0x04, 0x36
        /*055e*/ 	.short	(.L_473 - .L_472)
.L_472:
        /*0560*/ 	.word	0x00000008
.L_473:


//--------------------- .nv.info._ZN18transformer_engine45fused_topk_with_score_function_forward_kernelIf13__nv_bfloat16EEvPKT_iiibiifiPKT0_PS2_PbS8_ --------------------------
	.section	.nv.info._ZN18transformer_engine45fused_topk_with_score_function_forward_kernelIf13__nv_bfloat16EEvPKT_iiibiifiPKT0_PS2_PbS8_,"",@"SHT_CUDA_INFO"
	.sectionflags	@""
	.align	4


	//----- nvinfo : EIATTR_CUDA_API_VERSION
	.align		4
        /*0000*/ 	.byte	0x04, 0x37
        /*0002*/ 	.short	(.L_475 - .L_474)
.L_474:
        /*0004*/ 	.word	0x00000082


	//----- nvinfo : EIATTR_KPARAM_INFO
	.align		4
.L_475:
        /*0008*/ 	.byte	0x04, 0x17
        /*000a*/ 	.short	(.L_477 - .L_476)
.L_476:
        /*000c*/ 	.word	0x00000000
        /*0010*/ 	.short	0x000c
        /*0012*/ 	.short	0x0040
        /*0014*/ 	.byte	0x00, 0xf0, 0x21, 0x00


	//----- nvinfo : EIATTR_KPARAM_INFO
	.align		4
.L_477:
        /*0018*/ 	.byte	0x04, 0x17
        /*001a*/ 	.short	(.L_479 - .L_478)
.L_478:
        /*001c*/ 	.word	0x00000000
        /*0020*/ 	.short	0x000b
        /*0022*/ 	.short	0x0038
        /*0024*/ 	.byte	0x00, 0xf0, 0x21, 0x00


	//----- nvinfo : EIATTR_KPARAM_INFO
	.align		4
.L_479:
        /*0028*/ 	.byte	0x04, 0x17
        /*002a*/ 	.short	(.L_481 - .L_480)
.L_480:
        /*002c*/ 	.word	0x00000000
        /*0030*/ 	.short	0x000a
        /*0032*/ 	.short	0x0030
        /*0034*/ 	.byte	0x00, 0xf0, 0x21, 0x00


	//----- nvinfo : EIATTR_KPARAM_INFO
	.align		4
.L_481:
        /*0038*/ 	.byte	0x04, 0x17
        /*003a*/ 	.short	(.L_483 - .L_482)
.L_482:
        /*003c*/ 	.word	0x00000000
        /*0040*/ 	.short	0x0009
        /*0042*/ 	.short	0x0028
        /*0044*/ 	.byte	0x00, 0xf0, 0x21, 0x00


	//----- nvinfo : EIATTR_KPARAM_INFO
	.align		4
.L_483:
        /*0048*/ 	.byte	0x04, 0x17
        /*004a*/ 	.short	(.L_485 - .L_484)
.L_484:
        /*004c*/ 	.word	0x00000000
        /*0050*/ 	.short	0x0008
        /*0052*/ 	.short	0x0024
        /*0054*/ 	.byte	0x00, 0xf0, 0x11, 0x00


	//----- nvinfo : EIATTR_KPARAM_INFO
	.align		4
.L_485:
        /*0058*/ 	.byte	0x04, 0x17
        /*005a*/ 	.short	(.L_487 - .L_486)
.L_486:
        /*005c*/ 	.word	0x00000000
        /*0060*/ 	.short	0x0007
        /*0062*/ 	.short	0x0020
        /*0064*/ 	.byte	0x00, 0xf0, 0x11, 0x00


	//----- nvinfo : EIATTR_KPARAM_INFO
	.align		4
.L_487:
        /*0068*/ 	.byte	0x04, 0x17
        /*006a*/ 	.short	(.L_489 - .L_488)
.L_488:
        /*006c*/ 	.word	0x00000000
        /*0070*/ 	.short	0x0006
        /*0072*/ 	.short	0x001c
        /*0074*/ 	.byte	0x00, 0xf0, 0x11, 0x00


	//----- nvinfo : EIATTR_KPARAM_INFO
	.align		4
.L_489:
        /*0078*/ 	.byte	0x04, 0x17
        /*007a*/ 	.short	(.L_491 - .L_490)
.L_490:
        /*007c*/ 	.word	0x00000000
        /*0080*/ 	.short	0x0005
        /*0082*/ 	.short	0x0018
        /*0084*/ 	.byte	0x00, 0xf0, 0x11, 0x00


	//----- nvinfo : EIATTR_KPARAM_INFO
	.align		4
.L_491:
        /*0088*/ 	.byte	0x04, 0x17
        /*008a*/ 	.short	(.L_493 - .L_492)
.L_492:
        /*008c*/ 	.word	0x00000000
        /*0090*/ 	.short	0x0004
        /*0092*/ 	.short	0x0014
        /*0094*/ 	.byte	0x00, 0xf0, 0x05, 0x00


	//----- nvinfo : EIATTR_KPARAM_INFO
	.align		4
.L_493:
        /*0098*/ 	.byte	0x04, 0x17
        /*009a*/ 	.short	(.L_495 - .L_494)
.L_494:
        /*009c*/ 	.word	0x00000000
        /*00a0*/ 	.short	0x0003
        /*00a2*/ 	.short	0x0010
        /*00a4*/ 	.byte	0x00, 0xf0, 0x11, 0x00


	//----- nvinfo : EIATTR_KPARAM_INFO
	.align		4
.L_495:
        /*00a8*/ 	.byte	0x04, 0x17
        /*00aa*/ 	.short	(.L_497 - .L_496)
.L_496:
        /*00ac*/ 	.word	0x00000000
        /*00b0*/ 	.short	0x0002
        /*00b2*/ 	.short	0x000c
        /*00b4*/ 	.byte	0x00, 0xf0, 0x11, 0x00


	//----- nvinfo : EIATTR_KPARAM_INFO
	.align		4
.L_497:
        /*00b8*/ 	.byte	0x04, 0x17
        /*00ba*/ 	.short	(.L_499 - .L_498)
.L_498:
        /*00bc*/ 	.word	0x00000000
        /*00c0*/ 	.short	0x0001
        /*00c2*/ 	.short	0x0008
        /*00c4*/ 	.byte	0x00, 0xf0, 0x11, 0x00


	//----- nvinfo : EIATTR_KPARAM_INFO
	.align		4
.L_499:
        /*00c8*/ 	.byte	0x04, 0x17
        /*00ca*/ 	.short	(.L_501 - .L_500)
.L_500:
        /*00cc*/ 	.word	0x00000000
        /*00d0*/ 	.short	0x0000
        /*00d2*/ 	.short	0x0000
        /*00d4*/ 	.byte	0x00, 0xf0, 0x21, 0x00


	//----- nvinfo : EIATTR_SPARSE_MMA_MASK
	.align		4
.L_501:
        /*00d8*/ 	.byte	0x03, 0x50
        /*00da*/ 	.short	0x0000


	//----- nvinfo : EIATTR_MAXREG_COUNT
	.align		4
        /*00dc*/ 	.byte	0x03, 0x1b
        /*00de*/ 	.short	0x00ff


	//----- nvinfo : EIATTR_MERCURY_ISA_VERSION
	.align		4
        /*00e0*/ 	.byte	0x03, 0x5f
        /*00e2*/ 	.short	0x0101


	//----- nvinfo : EIATTR_COOP_GROUP_MASK_REGIDS
	.align		4
        /*00e4*/ 	.byte	0x04, 0x29
        /*00e6*/ 	.short	(.L_503 - .L_502)


	//   ....[0]....
.L_502:
        /*00e8*/ 	.word	0xffffffff


	//   ....[1]....
        /*00ec*/ 	.word	0xffffffff


	//   ....[2]....
        /*00f0*/ 	.word	0xffffffff


	//   ....[3]....
        /*00f4*/ 	.word	0xffffffff


	//   ....[4]....
        /*00f8*/ 	.word	0xffffffff


	//   ....[5]....
        /*00fc*/ 	.word	0xffffffff


	//   ....[6]....
        /*0100*/ 	.word	0xffffffff


	//   ....[7]....
        /*0104*/ 	.word	0xffffffff


	//   ....[8]....
        /*0108*/ 	.word	0xffffffff


	//   ....[9]....
        /*010c*/ 	.word	0xffffffff


	//   ....[10]....
        /*0110*/ 	.word	0xffffffff


	//   ....[11]....
        /*0114*/ 	.word	0xffffffff


	//   ....[12]....
        /*0118*/ 	.word	0xffffffff


	//   ....[13]....
        /*011c*/ 	.word	0xffffffff


	//   ....[14]....
        /*0120*/ 	.word	0xffffffff


	//   ....[15]....
        /*0124*/ 	.word	0xffffffff


	//   ....[16]....
        /*0128*/ 	.word	0xffffffff


	//   ....[17]....
        /*012c*/ 	.word	0xffffffff


	//   ....[18]....
        /*0130*/ 	.word	0xffffffff


	//   ....[19]....
        /*0134*/ 	.word	0xffffffff


	//   ....[20]....
        /*0138*/ 	.word	0xffffffff


	//   ....[21]....
        /*013c*/ 	.word	0xffffffff


	//   ....[22]....
        /*0140*/ 	.word	0xffffffff


	//   ....[23]....
        /*0144*/ 	.word	0xffffffff


	//   ....[24]....
        /*0148*/ 	.word	0xffffffff


	//   ....[25]....
        /*014c*/ 	.word	0xffffffff


	//   ....[26]....
        /*0150*/ 	.word	0xffffffff


	//   ....[27]....
        /*0154*/ 	.word	0xffffffff


	//   ....[28]....
        /*0158*/ 	.word	0xffffffff


	//   ....[29]....
        /*015c*/ 	.word	0xffffffff


	//   ....[30]....
        /*0160*/ 	.word	0xffffffff


	//   ....[31]....
        /*0164*/ 	.word	0xffffffff


	//   ....[32]....
        /*0168*/ 	.word	0xffffffff


	//   ....[33]....
        /*016c*/ 	.word	0xffffffff


	//   ....[34]....
        /*0170*/ 	.word	0xffffffff


	//   ....[35]....
        /*0174*/ 	.word	0xffffffff


	//   ....[36]....
        /*0178*/ 	.word	0xffffffff


	//   ....[37]....
        /*017c*/ 	.word	0xffffffff


	//   ....[38]....
        /*0180*/ 	.word	0xffffffff


	//   ....[39]....
        /*0184*/ 	.word	0xffffffff


	//   ....[40]....
        /*0188*/ 	.word	0xffffffff


	//   ....[41]....
        /*018c*/ 	.word	0xffffffff


	//   ....[42]....
        /*0190*/ 	.word	0xffffffff


	//   ....[43]....
        /*0194*/ 	.word	0xffffffff


	//   ....[44]....
        /*0198*/ 	.word	0xffffffff


	//   ....[45]....
        /*019c*/ 	.word	0xffffffff


	//   ....[46]....
        /*01a0*/ 	.word	0xffffffff


	//   ....[47]....
        /*01a4*/ 	.word	0xffffffff


	//   ....[48]....
        /*01a8*/ 	.word	0xffffffff


	//   ....[49]....
        /*01ac*/ 	.word	0xffffffff


	//   ....[50]....
        /*01b0*/ 	.word	0xffffffff


	//   ....[51]....
        /*01b4*/ 	.word	0xffffffff


	//   ....[52]....
        /*01b8*/ 	.word	0xffffffff


	//   ....[53]....
        /*01bc*/ 	.word	0xffffffff


	//   ....[54]....
        /*01c0*/ 	.word	0xffffffff


	//   ....[55]....
        /*01c4*/ 	.word	0xffffffff


	//   ....[56]....
        /*01c8*/ 	.word	0xffffffff


	//   ....[57]....
        /*01cc*/ 	.word	0xffffffff


	//   ....[58]....
        /*01d0*/ 	.word	0xffffffff


	//   ....[59]....
        /*01d4*/ 	.word	0xffffffff


	//   ....[60]....
        /*01d8*/ 	.word	0xffffffff


	//   ....[61]....
        /*01dc*/ 	.word	0xffffffff


	//   ....[62]....
        /*01e0*/ 	.word	0xffffffff


	//   ....[63]....
        /*01e4*/ 	.word	0xffffffff


	//   ....[64]....
        /*01e8*/ 	.word	0xffffffff


	//   ....[65]....
        /*01ec*/ 	.word	0xffffffff


	//   ....[66]....
        /*01f0*/ 	.word	0xffffffff


	//   ....[67]....
        /*01f4*/ 	.word	0xffffffff


	//   ....[68]....
        /*01f8*/ 	.word	0xffffffff


	//   ....[69]....
        /*01fc*/ 	.word	0xffffffff


	//   ....[70]....
        /*0200*/ 	.word	0xffffffff


	//   ....[71]....
        /*0204*/ 	.word	0xffffffff


	//   ....[72]....
        /*0208*/ 	.word	0xffffffff


	//   ....[73]....
        /*020c*/ 	.word	0xffffffff


	//   ....[74]....
        /*0210*/ 	.word	0xffffffff


	//   ....[75]....
        /*0214*/ 	.word	0xffffffff


	//   ....[76]....
        /*0218*/ 	.word	0xffffffff


	//   ....[77]....
        /*021c*/ 	.word	0xffffffff


	//   ....[78]....
        /*0220*/ 	.word	0xffffffff


	//   ....[79]....
        /*0224*/ 	.word	0xffffffff


	//   ....[80]....
        /*0228*/ 	.word	0xffffffff


	//   ....[81]....
        /*022c*/ 	.word	0xffffffff


	//   ....[82]....
        /*0230*/ 	.word	0xffffffff


	//   ....[83]....
        /*0234*/ 	.word	0xffffffff


	//   ....[84]....
        /*0238*/ 	.word	0xffffffff


	//   ....[85]....
        /*023c*/ 	.word	0xffffffff


	//   ....[86]....
        /*0240*/ 	.word	0xffffffff


	//   ....[87]....
        /*0244*/ 	.word	0xffffffff


	//   ....[88]....
        /*0248*/ 	.word	0xffffffff


	//   ....[89]....
        /*024c*/ 	.word	0xffffffff


	//   ....[90]....
        /*0250*/ 	.word	0xffffffff


	//   ....[91]....
        /*0254*/ 	.word	0xffffffff


	//   ....[92]....
        /*0258*/ 	.word	0xffffffff


	//   ....[93]....
        /*025c*/ 	.word	0xffffffff


	//   ....[94]....
        /*0260*/ 	.word	0xffffffff


	//   ....[95]....
        /*0264*/ 	.word	0xffffffff


	//   ....[96]....
        /*0268*/ 	.word	0xffffffff


	//   ....[97]....
        /*026c*/ 	.word	0xffffffff


	//   ....[98]....
        /*0270*/ 	.word	0xffffffff


	//   ....[99]....
        /*0274*/ 	.word	0xffffffff


	//   ....[100]....
        /*0278*/ 	.word	0xffffffff


	//   ....[101]....
        /*027c*/ 	.word	0xffffffff


	//   ....[102]....
        /*0280*/ 	.word	0xffffffff


	//   ....[103]....
        /*0284*/ 	.word	0xffffffff


	//   ....[104]....
        /*0288*/ 	.word	0xffffffff


	//   ....[105]....
        /*028c*/ 	.word	0xffffffff


	//   ....[106]....
        /*0290*/ 	.word	0xffffffff


	//   ....[107]....
        /*0294*/ 	.word	0xffffffff


	//   ....[108]....
        /*0298*/ 	.word	0xffffffff


	//   ....[109]....
        /*029c*/ 	.word	0xffffffff


	//   ....[110]....
        /*02a0*/ 	.word	0xffffffff


	//   ....[111]....
        /*02a4*/ 	.word	0xffffffff


	//   ....[112]....
        /*02a8*/ 	.word	0xffffffff


	//   ....[113]....
        /*02ac*/ 	.word	0xffffffff


	//   ....[114]....
        /*02b0*/ 	.word	0xffffffff


	//   ....[115]....
        /*02b4*/ 	.word	0xffffffff


	//   ....[116]....
        /*02b8*/ 	.word	0xffffffff


	//   ....[117]....
        /*02bc*/ 	.word	0xffffffff


	//   ....[118]....
        /*02c0*/ 	.word	0xffffffff


	//   ....[119]....
        /*02c4*/ 	.word	0xffffffff


	//   ....[120]....
        /*02c8*/ 	.word	0xffffffff


	//   ....[121]....
        /*02cc*/ 	.word	0xffffffff


	//   ....[122]....
        /*02d0*/ 	.word	0xffffffff


	//   ....[123]....
        /*02d4*/ 	.word	0xffffffff


	//   ....[124]....
        /*02d8*/ 	.word	0xffffffff


	//   ....[125]....
        /*02dc*/ 	.word	0xffffffff


	//   ....[126]....
        /*02e0*/ 	.word	0xffffffff


	//   ....[127]....
        /*02e4*/ 	.word	0xffffffff


	//   ....[128]....
        /*02e8*/ 	.word	0xffffffff


	//   ....[129]....
        /*02ec*/ 	.word	0xffffffff


	//   ....[130]....
        /*02f0*/ 	.word	0xffffffff


	//   ....[131]....
        /*02f4*/ 	.word	0xffffffff


	//   ....[132]....
        /*02f8*/ 	.word	0xffffffff


	//   ....[133]....
        /*02fc*/ 	.word	0xffffffff


	//   ....[134]....
        /*0300*/ 	.word	0xffffffff


	//   ....[135]....
        /*0304*/ 	.word	0xffffffff


	//   ....[136]....
        /*0308*/ 	.word	0xffffffff


	//----- nvinfo : EIATTR_COOP_GROUP_INSTR_OFFSETS
	.align		4
.L_503:
        /*030c*/ 	.byte	0x04, 0x28
        /*030e*/ 	.short	(.L_505 - .L_504)


	//   ....[0]....
.L_504:
        /*0310*/ 	.word	0x00001730


	//   ....[1]....
        /*0314*/ 	.word	0x00001be0


	//   ....[2]....
        /*0318*/ 	.word	0x00001bf0


	//   ....[3]....
        /*031c*/ 	.word	0x00001c00


	//   ....[4]....
        /*0320*/ 	.word	0x00001c60


	//   ....[5]....
        /*0324*/ 	.word	0x00001c80


	//   ....[6]....
        /*0328*/ 	.word	0x00001cd0


	//   ....[7]....
        /*032c*/ 	.word	0x00001cf0


	//   ....[8]....
        /*0330*/ 	.word	0x00001d40


	//   ....[9]....
        /*0334*/ 	.word	0x00001d60


	//   ....[10]....
        /*0338*/ 	.word	0x00001db0


	//   ....[11]....
        /*033c*/ 	.word	0x00001dd0


	//   ....[12]....
        /*0340*/ 	.word	0x00001f80


	//   ....[13]....
        /*0344*/ 	.word	0x00002390


	//   ....[14]....
        /*0348*/ 	.word	0x000023a0


	//   ....[15]....
        /*034c*/ 	.word	0x000023b0


	//   ....[16]....
        /*0350*/ 	.word	0x00002410


	//   ....[17]....
        /*0354*/ 	.word	0x00002430


	//   ....[18]....
        /*0358*/ 	.word	0x00002470


	//   ....[19]....
        /*035c*/ 	.word	0x00002490


	//   ....[20]....
        /*0360*/ 	.word	0x000024d0


	//   ....[21]....
        /*0364*/ 	.word	0x000024f0


	//   ....[22]....
        /*0368*/ 	.word	0x00002530


	//   ....[23]....
        /*036c*/ 	.word	0x00002550


	//   ....[24]....
        /*0370*/ 	.word	0x00002720


	//   ....[25]....
        /*0374*/ 	.word	0x00002730


	//   ....[26]....
        /*0378*/ 	.word	0x00002dc0


	//   ....[27]....
        /*037c*/ 	.word	0x000031f0


	//   ....[28]....
        /*0380*/ 	.word	0x00003700


	//   ....[29]....
        /*0384*/ 	.word	0x00004020


	//   ....[30]....
        /*0388*/ 	.word	0x00004040


	//   ....[31]....
        /*038c*/ 	.word	0x00004050


	//   ....[32]....
        /*0390*/ 	.word	0x000040a0


	//   ....[33]....
        /*0394*/ 	.word	0x000040b0


	//   ....[34]....
        /*0398*/ 	.word	0x000040c0


	//   ....[35]....
        /*039c*/ 	.word	0x00004110


	//   ....[36]....
        /*03a0*/ 	.word	0x00004120


	//   ....[37]....
        /*03a4*/ 	.word	0x00004130


	//   ....[38]....
        /*03a8*/ 	.word	0x00004180


	//   ....[39]....
        /*03ac*/ 	.word	0x000041a0


	//   ....[40]....
        /*03b0*/ 	.word	0x000041b0


	//   ....[41]....
        /*03b4*/ 	.word	0x00004210


	//   ....[42]....
        /*03b8*/ 	.word	0x00004220


	//   ....[43]....
        /*03bc*/ 	.word	0x00004230


	//   ....[44]....
        /*03c0*/ 	.word	0x00004300


	//   ....[45]....
        /*03c4*/ 	.word	0x00004f90


	//   ....[46]....
        /*03c8*/ 	.word	0x00004fa0


	//   ....[47]....
        /*03cc*/ 	.word	0x00004fb0


	//   ....[48]....
        /*03d0*/ 	.word	0x00005000


	//   ....[49]....
        /*03d4*/ 	.word	0x00005010


	//   ....[50]....
        /*03d8*/ 	.word	0x00005020


	//   ....[51]....
        /*03dc*/ 	.word	0x00005070


	//   ....[52]....
        /*03e0*/ 	.word	0x00005080


	//   ....[53]....
        /*03e4*/ 	.word	0x00005090


	//   ....[54]....
        /*03e8*/ 	.word	0x000050f0


	//   ....[55]....
        /*03ec*/ 	.word	0x00005100


	//   ....[56]....
        /*03f0*/ 	.word	0x00005110


	//   ....[57]....
        /*03f4*/ 	.word	0x00005170


	//   ....[58]....
        /*03f8*/ 	.word	0x00005180


	//   ....[59]....
        /*03fc*/ 	.word	0x00005190


	//   ....[60]....
        /*0400*/ 	.word	0x00005260


	//   ....[61]....
        /*0404*/ 	.word	0x00005290


	//   ....[62]....
        /*0408*/ 	.word	0x00005a10


	//   ....[63]....
        /*040c*/ 	.word	0x00006340


	//   ....[64]....
        /*0410*/ 	.word	0x00006360


	//   ....[65]....
        /*0414*/ 	.word	0x00006370


	//   ....[66]....
        /*0418*/ 	.word	0x000063c0


	//   ....[67]....
        /*041c*/ 	.word	0x000063d0


	//   ....[68]....
        /*0420*/ 	.word	0x000063e0


	//   ....[69]....
        /*0424*/ 	.word	0x00006430


	//   ....[70]....
        /*0428*/ 	.word	0x00006440


	//   ....[71]....
        /*042c*/ 	.word	0x00006450


	//   ....[72]....
        /*0430*/ 	.word	0x000064b0


	//   ....[73]....
        /*0434*/ 	.word	0x000064c0


	//   ....[74]....
        /*0438*/ 	.word	0x000064d0


	//   ....[75]....
        /*043c*/ 	.word	0x00006530


	//   ....[76]....
        /*0440*/ 	.word	0x00006540


	//   ....[77]....
        /*0444*/ 	.word	0x00006550


	//   ....[78]....
        /*0448*/ 	.word	0x00006620


	//   ....[79]....
        /*044c*/ 	.word	0x00006640


	//   ....[80]....
        /*0450*/ 	.word	0x000067d0


	//   ....[81]....
        /*0454*/ 	.word	0x000070b0


	//   ....[82]....
        /*0458*/ 	.word	0x000070d0


	//   ....[83]....
        /*045c*/ 	.word	0x000070e0


	//   ....[84]....
        /*0460*/ 	.word	0x00007130


	//   ....[85]....
        /*0464*/ 	.word	0x00007140


	//   ....[86]....
        /*0468*/ 	.word	0x00007150


	//   ....[87]....
        /*046c*/ 	.word	0x000071a0


	//   ....[88]....
        /*0470*/ 	.word	0x000071b0


	//   ....[89]....
        /*0474*/ 	.word	0x000071c0


	//   ....[90]....
        /*0478*/ 	.word	0x00007210


	//   ....[91]....
        /*047c*/ 	.word	0x00007220


	//   ....[92]....
        /*0480*/ 	.word	0x00007230


	//   ....[93]....
        /*0484*/ 	.word	0x00007290


	//   ....[94]....
        /*0488*/ 	.word	0x000072a0


	//   ....[95]....
        /*048c*/ 	.word	0x000072b0


	//   ....[96]....
        /*0490*/ 	.word	0x00007380


	//   ....[97]....
        /*0494*/ 	.word	0x000073b0


	//   ....[98]....
        /*0498*/ 	.word	0x00007950


	//   ....[99]....
        /*049c*/ 	.word	0x00007e00


	//   ....[100]....
        /*04a0*/ 	.word	0x00007e10


	//   ....[101]....
        /*04a4*/ 	.word	0x00007e20


	//   ....[102]....
        /*04a8*/ 	.word	0x00007e80


	//   ....[103]....
        /*04ac*/ 	.word	0x00007ea0


	//   ....[104]....
        /*04b0*/ 	.word	0x00007ef0


	//   ....[105]....
        /*04b4*/ 	.word	0x00007f10


	//   ....[106]....
        /*04b8*/ 	.word	0x00007f60


	//   ....[107]....
        /*04bc*/ 	.word	0x00007f80


	//   ....[108]....
        /*04c0*/ 	.word	0x00007fd0


	//   ....[109]....
        /*04c4*/ 	.word	0x00007ff0


	//   ....[110]....
        /*04c8*/ 	.word	0x000081a0


	//   ....[111]....
        /*04cc*/ 	.word	0x000085a0


	//   ....[112]....
        /*04d0*/ 	.word	0x000085b0


	//   ....[113]....
        /*04d4*/ 	.word	0x000085c0


	//   ....[114]....
        /*04d8*/ 	.word	0x00008620


	//   ....[115]....
        /*04dc*/ 	.word	0x00008640


	//   ....[116]....
        /*04e0*/ 	.word	0x00008680


	//   ....[117]....
        /*04e4*/ 	.word	0x000086a0


	//   ....[118]....
        /*04e8*/ 	.word	0x000086e0


	//   ....[119]....
        /*04ec*/ 	.word	0x00008700


	//   ....[120]....
        /*04f0*/ 	.word	0x00008740


	//   ....[121]....
        /*04f4*/ 	.word	0x00008760


	//   ....[122]....
        /*04f8*/ 	.word	0x00008930


	//   ....[123]....
        /*04fc*/ 	.word	0x00008960


	//   ....[124]....
        /*0500*/ 	.word	0x000092a0


	//   ....[125]....
        /*0504*/ 	.word	0x000092b0


	//   ....[126]....
        /*0508*/ 	.word	0x000092c0


	//   ....[127]....
        /*050c*/ 	.word	0x00009320


	//   ....[128]....
        /*0510*/ 	.word	0x00009340


	//   ....[129]....
        /*0514*/ 	.word	0x00009380


	//   ....[130]....
        /*0518*/ 	.word	0x000093a0


	//   ....[131]....
        /*051c*/ 	.word	0x000093e0


	//   ....[132]....
        /*0520*/ 	.word	0x00009400


	//   ....[133]....
        /*0524*/ 	.word	0x00009440


	//   ....[134]....
        /*0528*/ 	.word	0x00009460


	//   ....[135]....
        /*052c*/ 	.word	0x000096b0


	//   ....[136]....
        /*0530*/ 	.word	0x00009e40


	//----- nvinfo : EIATTR_EXIT_INSTR_OFFSETS
	.align		4
.L_505:
        /*0534*/ 	.byte	0x04, 0x1c
        /*0536*/ 	.short	(.L_507 - .L_506)


	//   ....[0]....
.L_506:
        /*0538*/ 	.word	0x00000230


	//   ....[1]....
        /*053c*/ 	.word	0x00000590


	//   ....[2]....
        /*0540*/ 	.word	0x00009e70


	//----- nvinfo : EIATTR_CRS_STACK_SIZE
	.align		4
.L_507:
        /*0544*/ 	.byte	0x04, 0x1e
        /*0546*/ 	.short	(.L_509 - .L_508)
.L_508:
        /*0548*/ 	.word	0x00000000


	//----- nvinfo : EIATTR_CBANK_PARAM_SIZE
	.align		4
.L_509:
        /*054c*/ 	.byte	0x03, 0x19
        /*054e*/ 	.short	0x0048


	//----- nvinfo : EIATTR_PARAM_CBANK
	.align		4
        /*0550*/ 	.byte	0x04, 0x0a
        /*0552*/ 	.short	(.L_511 - .L_510)
	.align		4
.L_510:
        /*0554*/ 	.word	index@(.nv.constant0._ZN18transformer_engine45fused_topk_with_score_function_forward_kernelIf13__nv_bfloat16EEvPKT_iiibiifiPKT0_PS2_PbS8_)
        /*0558*/ 	.short	0x0210
        /*055a*/ 	.short	0x0048


	//----- nvinfo : EIATTR_SW_WAR
	.align		4
.L_511:
        /*055c*/ 	.byte	0x04, 0x36
        /*055e*/ 	.short	(.L_513 - .L_512)
.L_512:
        /*0560*/ 	.word	0x00000008
.L_513:


//--------------------- .nv.info._ZN18transformer_engine45fused_topk_with_score_function_forward_kernelIf6__halfEEvPKT_iiibiifiPKT0_PS2_PbS8_ --------------------------
	.section	.nv.info._ZN18transformer_engine45fused_topk_with_score_function_forward_kernelIf6__halfEEvPKT_iiibiifiPKT0_PS2_PbS8_,"",@"SHT_CUDA_INFO"
	.sectionflags	@""
	.align	4


	//----- nvinfo : EIATTR_CUDA_API_VERSION
	.align		4
        /*0000*/ 	.byte	0x04, 0x37
        /*0002*/ 	.short	(.L_515 - .L_514)
.L_514:
        /*0004*/ 	.word	0x00000082


	//----- nvinfo : EIATTR_KPARAM_INFO
	.align		4
.L_515:
        /*0008*/ 	.byte	0x04, 0x17
        /*000a*/ 	.short	(.L_517 - .L_516)
.L_516:
        /*000c*/ 	.word	0x00000000
        /*0010*/ 	.short	0x000c
        /*0012*/ 	.short	0x0040
        /*0014*/ 	.byte	0x00, 0xf0, 0x21, 0x00


	//----- nvinfo : EIATTR_KPARAM_INFO
	.align		4
.L_517:
        /*0018*/ 	.byte	0x04, 0x17
        /*001a*/ 	.short	(.L_519 - .L_518)
.L_518:
        /*001c*/ 	.word	0x00000000
        /*0020*/ 	.short	0x000b
        /*0022*/ 	.short	0x0038
        /*0024*/ 	.byte	0x00, 0xf0, 0x21, 0x00


	//----- nvinfo : EIATTR_KPARAM_INFO
	.align		4
.L_519:
        /*0028*/ 	.byte	0x04, 0x17
        /*002a*/ 	.short	(.L_521 - .L_520)
.L_520:
        /*002c*/ 	.word	0x00000000
        /*0030*/ 	.short	0x000a
        /*0032*/ 	.short	0x0030
        /*0034*/ 	.byte	0x00, 0xf0, 0x21, 0x00


	//----- nvinfo : EIATTR_KPARAM_INFO
	.align		4
.L_521:
        /*0038*/ 	.byte	0x04, 0x17
        /*003a*/ 	.short	(.L_523 - .L_522)
.L_522:
        /*003c*/ 	.word	0x00000000
        /*0040*/ 	.short	0x0009
        /*0042*/ 	.short	0x0028
        /*0044*/ 	.byte	0x00, 0xf0, 0x21, 0x00


	//----- nvinfo : EIATTR_KPARAM_INFO
	.align		4
.L_523:
        /*0048*/ 	.byte	0x04, 0x17
        /*004a*/ 	.short	(.L_525 - .L_524)
.L_524:
        /*004c*/ 	.word	0x00000000
        /*0050*/ 	.short	0x0008
        /*0052*/ 	.short	0x0024
        /*0054*/ 	.byte	0x00, 0xf0, 0x11, 0x00


	//----- nvinfo : EIATTR_KPARAM_INFO
	.align		4
.L_525:
        /*0058*/ 	.byte	0x04, 0x17
        /*005a*/ 	.short	(.L_527 - .L_526)
.L_526:
        /*005c*/ 	.word	0x00000000
        /*0060*/ 	.short	0x0007
        /*0062*/ 	.short	0x0020
        /*0064*/ 	.byte	0x00, 0xf0, 0x11, 0x00


	//----- nvinfo : EIATTR_KPARAM_INFO
	.align		4
.L_527:
        /*0068*/ 	.byte	0x04, 0x17
        /*006a*/ 	.short	(.L_529 - .L_528)
.L_528:
        /*006c*/ 	.word	0x00000000
        /*0070*/ 	.short	0x0006
        /*0072*/ 	.short	0x001c
        /*0074*/ 	.byte	0x00, 0xf0, 0x11, 0x00


	//----- nvinfo : EIATTR_KPARAM_INFO
	.align		4
.L_529:
        /*0078*/ 	.byte	0x04, 0x17
        /*007a*/ 	.short	(.L_531 - .L_530)
.L_530:
        /*007c*/ 	.word	0x00000000
        /*0080*/ 	.short	0x0005
        /*0082*/ 	.short	0x0018
        /*0084*/ 	.byte	0x00, 0xf0, 0x11, 0x00


	//----- nvinfo : EIATTR_KPARAM_INFO
	.align		4
.L_531:
        /*0088*/ 	.byte	0x04, 0x17
        /*008a*/ 	.short	(.L_533 - .L_532)
.L_532:
        /*008c*/ 	.word	0x00000000
        /*0090*/ 	.short	0x0004
        /*0092*/ 	.short	0x0014
        /*0094*/ 	.byte	0x00, 0xf0, 0x05, 0x00


	//----- nvinfo : EIATTR_KPARAM_INFO
	.align		4
.L_533:
        /*0098*/ 	.byte	0x04, 0x17
        /*009a*/ 	.short	(.L_535 - .L_534)
.L_534:
        /*009c*/ 	.word	0x00000000
        /*00a0*/ 	.short	0x0003
        /*00a2*/ 	.short	0x0010
        /*00a4*/ 	.byte	0x00, 0xf0, 0x11, 0x00


	//----- nvinfo : EIATTR_KPARAM_INFO
	.align		4
.L_535:
        /*00a8*/ 	.byte	0x04, 0x17
        /*00aa*/ 	.short	(.L_537 - .L_536)
.L_536:
        /*00ac*/ 	.word	0x00000000
        /*00b0*/ 	.short	0x0002
        /*00b2*/ 	.short	0x000c
        /*00b4*/ 	.byte	0x00, 0xf0, 0x11, 0x00


	//----- nvinfo : EIATTR_KPARAM_INFO
	.align		4
.L_537:
        /*00b8*/ 	.byte	0x04, 0x17
        /*00ba*/ 	.short	(.L_539 - .L_538)
.L_538:
        /*00bc*/ 	.word	0x00000000
        /*00c0*/ 	.short	0x0001
        /*00c2*/ 	.short	0x0008
        /*00c4*/ 	.byte	0x00, 0xf0, 0x11, 0x00


	//----- nvinfo : EIATTR_KPARAM_INFO
	.align		4
.L_539:
        /*00c8*/ 	.byte	0x04, 0x17
        /*00ca*/ 	.short	(.L_541 - .L_540)
.L_540:
        /*00cc*/ 	.word	0x00000000
        /*00d0*/ 	.short	0x0000
        /*00d2*/ 	.short	0x0000
        /*00d4*/ 	.byte	0x00, 0xf0, 0x21, 0x00


	//----- nvinfo : EIATTR_SPARSE_MMA_MASK
	.align		4
.L_541:
        /*00d8*/ 	.byte	0x03, 0x50
        /*00da*/ 	.short	0x0000


	//----- nvinfo : EIATTR_MAXREG_COUNT
	.align		4
        /*00dc*/ 	.byte	0x03, 0x1b
        /*00de*/ 	.short	0x00ff


	//----- nvinfo : EIATTR_MERCURY_ISA_VERSION
	.align		4
        /*00e0*/ 	.byte	0x03, 0x5f
        /*00e2*/ 	.short	0x0101


	//----- nvinfo : EIATTR_COOP_GROUP_MASK_REGIDS
	.align		4
        /*00e4*/ 	.byte	0x04, 0x29
        /*00e6*/ 	.short	(.L_543 - .L_542)


	//   ....[0]....
.L_542:
        /*00e8*/ 	.word	0xffffffff


	//   ....[1]....
        /*00ec*/ 	.word	0xffffffff


	//   ....[2]....
        /*00f0*/ 	.word	0xffffffff


	//   ....[3]....
        /*00f4*/ 	.word	0xffffffff


	//   ....[4]....
        /*00f8*/ 	.word	0xffffffff


	//   ....[5]....
        /*00fc*/ 	.word	0xffffffff


	//   ....[6]....
        /*0100*/ 	.word	0xffffffff


	//   ....[7]....
        /*0104*/ 	.word	0xffffffff


	//   ....[8]....
        /*0108*/ 	.word	0xffffffff


	//   ....[9]....
        /*010c*/ 	.word	0xffffffff


	//   ....[10]....
        /*0110*/ 	.word	0xffffffff


	//   ....[11]....
        /*0114*/ 	.word	0xffffffff


	//   ....[12]....
        /*0118*/ 	.word	0xffffffff


	//   ....[13]....
        /*011c*/ 	.word	0xffffffff


	//   ....[14]....
        /*0120*/ 	.word	0xffffffff


	//   ....[15]....
        /*0124*/ 	.word	0xffffffff


	//   ....[16]....
        /*0128*/ 	.word	0xffffffff


	//   ....[17]....
        /*012c*/ 	.word	0xffffffff


	//   ....[18]....
        /*0130*/ 	.word	0xffffffff


	//   ....[19]....
        /*0134*/ 	.word	0xffffffff


	//   ....[20]....
        /*0138*/ 	.word	0xffffffff


	//   ....[21]....
        /*013c*/ 	.word	0xffffffff


	//   ....[22]....
        /*0140*/ 	.word	0xffffffff


	//   ....[23]....
        /*0144*/ 	.word	0xffffffff


	//   ....[24]....
        /*0148*/ 	.word	0xffffffff


	//   ....[25]....
        /*014c*/ 	.word	0xffffffff


	//   ....[26]....
        /*0150*/ 	.word	0xffffffff


	//   ....[27]....
        /*0154*/ 	.word	0xffffffff


	//   ....[28]....
        /*0158*/ 	.word	0xffffffff


	//   ....[29]....
        /*015c*/ 	.word	0xffffffff


	//   ....[30]....
        /*0160*/ 	.word	0xffffffff


	//   ....[31]....
        /*0164*/ 	.word	0xffffffff


	//   ....[32]....
        /*0168*/ 	.word	0xffffffff


	//   ....[33]....
        /*016c*/ 	.word	0xffffffff


	//   ....[34]....
        /*0170*/ 	.word	0xffffffff


	//   ....[35]....
        /*0174*/ 	.word	0xffffffff


	//   ....[36]....
        /*0178*/ 	.word	0xffffffff


	//   ....[37]....
        /*017c*/ 	.word	0xffffffff


	//   ....[38]....
        /*0180*/ 	.word	0xffffffff


	//   ....[39]....
        /*0184*/ 	.word	0xffffffff


	//   ....[40]....
        /*0188*/ 	.word	0xffffffff


	//   ....[41]....
        /*018c*/ 	.word	0xffffffff


	//   ....[42]....
        /*0190*/ 	.word	0xffffffff


	//   ....[43]....
        /*0194*/ 	.word	0xffffffff


	//   ....[44]....
        /*0198*/ 	.word	0xffffffff


	//   ....[45]....
        /*019c*/ 	.word	0xffffffff


	//   ....[46]....
        /*01a0*/ 	.word	0xffffffff


	//   ....[47]....
        /*01a4*/ 	.word	0xffffffff


	//   ....[48]....
        /*01a8*/ 	.word	0xffffffff


	//   ....[49]....
        /*01ac*/ 	.word	0xffffffff


	//   ....[50]....
        /*01b0*/ 	.word	0xffffffff


	//   ....[51]....
        /*01b4*/ 	.word	0xffffffff


	//   ....[52]....
        /*01b8*/ 	.word	0xffffffff


	//   ....[53]....
        /*01bc*/ 	.word	0xffffffff


	//   ....[54]....
        /*01c0*/ 	.word	0xffffffff


	//   ....[55]....
        /*01c4*/ 	.word	0xffffffff


	//   ....[56]....
        /*01c8*/ 	.word	0xffffffff


	//   ....[57]....
        /*01cc*/ 	.word	0xffffffff


	//   ....[58]....
        /*01d0*/ 	.word	0xffffffff


	//   ....[59]....
        /*01d4*/ 	.word	0xffffffff


	//   ....[60]....
        /*01d8*/ 	.word	0xffffffff


	//   ....[61]....
        /*01dc*/ 	.word	0xffffffff


	//   ....[62]....
        /*01e0*/ 	.word	0xffffffff


	//   ....[63]....
        /*01e4*/ 	.word	0xffffffff


	//   ....[64]....
        /*01e8*/ 	.word	0xffffffff


	//   ....[65]....
        /*01ec*/ 	.word	0xffffffff


	//   ....[66]....
        /*01f0*/ 	.word	0xffffffff


	//   ....[67]....
        /*01f4*/ 	.word	0xffffffff


	//   ....[68]....
        /*01f8*/ 	.word	0xffffffff


	//   ....[69]....
        /*01fc*/ 	.word	0xffffffff


	//   ....[70]....
        /*0200*/ 	.word	0xffffffff


	//   ....[71]....
        /*0204*/ 	.word	0xffffffff


	//   ....[72]....
        /*0208*/ 	.word	0xffffffff


	//   ....[73]....
        /*020c*/ 	.word	0xffffffff


	//   ....[74]....
        /*0210*/ 	.word	0xffffffff


	//   ....[75]....
        /*0214*/ 	.word	0xffffffff


	//   ....[76]....
        /*0218*/ 	.word	0xffffffff


	//   ....[77]....
        /*021c*/ 	.word	0xffffffff


	//   ....[78]....
        /*0220*/ 	.word	0xffffffff


	//   ....[79]....
        /*0224*/ 	.word	0xffffffff


	//   ....[80]....
        /*0228*/ 	.word	0xffffffff


	//   ....[81]....
        /*022c*/ 	.word	0xffffffff


	//   ....[82]....
        /*0230*/ 	.word	0xffffffff


	//   ....[83]....
        /*0234*/ 	.word	0xffffffff


	//   ....[84]....
        /*0238*/ 	.word	0xffffffff


	//   ....[85]....
        /*023c*/ 	.word	0xffffffff


	//   ....[86]....
        /*0240*/ 	.word	0xffffffff


	//   ....[87]....
        /*0244*/ 	.word	0xffffffff


	//   ....[88]....
        /*0248*/ 	.word	0xffffffff


	//   ....[89]....
        /*024c*/ 	.word	0xffffffff


	//   ....[90]....
        /*0250*/ 	.word	0xffffffff


	//   ....[91]....
        /*0254*/ 	.word	0xffffffff


	//   ....[92]....
        /*0258*/ 	.word	0xffffffff


	//   ....[93]....
        /*025c*/ 	.word	0xffffffff


	//   ....[94]....
        /*0260*/ 	.word	0xffffffff


	//   ....[95]....
        /*0264*/ 	.word	0xffffffff


	//   ....[96]....
        /*0268*/ 	.word	0xffffffff


	//   ....[97]....
        /*026c*/ 	.word	0xffffffff


	//   ....[98]....
        /*0270*/ 	.word	0xffffffff


	//   ....[99]....
        /*0274*/ 	.word	0xffffffff


	//   ....[100]....
        /*0278*/ 	.word	0xffffffff


	//   ....[101]....
        /*027c*/ 	.word	0xffffffff


	//   ....[102]....
        /*0280*/ 	.word	0xffffffff


	//   ....[103]....
        /*0284*/ 	.word	0xffffffff


	//   ....[104]....
        /*0288*/ 	.word	0xffffffff


	//   ....[105]....
        /*028c*/ 	.word	0xffffffff


	//   ....[106]....
        /*0290*/ 	.word	0xffffffff


	//   ....[107]....
        /*0294*/ 	.word	0xffffffff


	//   ....[108]....
        /*0298*/ 	.word	0xffffffff


	//   ....[109]....
        /*029c*/ 	.word	0xffffffff


	//   ....[110]....
        /*02a0*/ 	.word	0xffffffff


	//   ....[111]....
        /*02a4*/ 	.word	0xffffffff


	//   ....[112]....
        /*02a8*/ 	.word	0xffffffff


	//   ....[113]....
        /*02ac*/ 	.word	0xffffffff


	//   ....[114]....
        /*02b0*/ 	.word	0xffffffff


	//   ....[115]....
        /*02b4*/ 	.word	0xffffffff


	//   ....[116]....
        /*02b8*/ 	.word	0xffffffff


	//   ....[117]....
        /*02bc*/ 	.word	0xffffffff


	//   ....[118]....
        /*02c0*/ 	.word	0xffffffff


	//   ....[119]....
        /*02c4*/ 	.word	0xffffffff


	//   ....[120]....
        /*02c8*/ 	.word	0xffffffff


	//   ....[121]....
        /*02cc*/ 	.word	0xffffffff


	//   ....[122]....
        /*02d0*/ 	.word	0xffffffff


	//   ....[123]....
        /*02d4*/ 	.word	0xffffffff


	//   ....[124]....
        /*02d8*/ 	.word	0xffffffff


	//   ....[125]....
        /*02dc*/ 	.word	0xffffffff


	//   ....[126]....
        /*02e0*/ 	.word	0xffffffff


	//   ....[127]....
        /*02e4*/ 	.word	0xffffffff


	//   ....[128]....
        /*02e8*/ 	.word	0xffffffff


	//   ....[129]....
        /*02ec*/ 	.word	0xffffffff


	//   ....[130]....
        /*02f0*/ 	.word	0xffffffff


	//   ....[131]....
        /*02f4*/ 	.word	0xffffffff


	//   ....[132]....
        /*02f8*/ 	.word	0xffffffff


	//   ....[133]....
        /*02fc*/ 	.word	0xffffffff


	//   ....[134]....
        /*0300*/ 	.word	0xffffffff


	//   ....[135]....
        /*0304*/ 	.word	0xffffffff


	//   ....[136]....
        /*0308*/ 	.word	0xffffffff


	//----- nvinfo : EIATTR_COOP_GROUP_INSTR_OFFSETS
	.align		4
.L_543:
        /*030c*/ 	.byte	0x04, 0x28
        /*030e*/ 	.short	(.L_545 - .L_544)


	//   ....[0]....
.L_544:
        /*0310*/ 	.word	0x00001730


	//   ....[1]....
        /*0314*/ 	.word	0x00001be0


	//   ....[2]....
        /*0318*/ 	.word	0x00001bf0


	//   ....[3]....
        /*031c*/ 	.word	0x00001c00


	//   ....[4]....
        /*0320*/ 	.word	0x00001c60


	//   ....[5]....
        /*0324*/ 	.word	0x00001c80


	//   ....[6]....
        /*0328*/ 	.word	0x00001cd0


	//   ....[7]....
        /*032c*/ 	.word	0x00001cf0


	//   ....[8]....
        /*0330*/ 	.word	0x00001d40


	//   ....[9]....
        /*0334*/ 	.word	0x00001d60


	//   ....[10]....
        /*0338*/ 	.word	0x00001db0


	//   ....[11]....
        /*033c*/ 	.word	0x00001dd0


	//   ....[12]....
        /*0340*/ 	.word	0x00001f80


	//   ....[13]....
        /*0344*/ 	.word	0x00002390


	//   ....[14]....
        /*0348*/ 	.word	0x000023a0


	//   ....[15]....
        /*034c*/ 	.word	0x000023b0


	//   ....[16]....
        /*0350*/ 	.word	0x00002410


	//   ....[17]....
        /*0354*/ 	.word	0x00002430


	//   ....[18]....
        /*0358*/ 	.word	0x00002470


	//   ....[19]....
        /*035c*/ 	.word	0x00002490


	//   ....[20]....
        /*0360*/ 	.word	0x000024d0


	//   ....[21]....
        /*0364*/ 	.word	0x000024f0


	//   ....[22]....
        /*0368*/ 	.word	0x00002530


	//   ....[23]....
        /*036c*/ 	.word	0x00002550


	//   ....[24]....
        /*0370*/ 	.word	0x00002720


	//   ....[25]....
        /*0374*/ 	.word	0x00002730


	//   ....[26]....
        /*0378*/ 	.word	0x00002dc0


	//   ....[27]....
        /*037c*/ 	.word	0x000031f0


	//   ....[28]....
        /*0380*/ 	.word	0x00003700


	//   ....[29]....
        /*0384*/ 	.word	0x00004020


	//   ....[30]....
        /*0388*/ 	.word	0x00004040


	//   ....[31]....
        /*038c*/ 	.word	0x00004050


	//   ....[32]....
        /*0390*/ 	.word	0x000040a0


	//   ....[33]....
        /*0394*/ 	.word	0x000040b0


	//   ....[34]....
        /*0398*/ 	.word	0x000040c0


	//   ....[35]....
        /*039c*/ 	.word	0x00004110


	//   ....[36]....
        /*03a0*/ 	.word	0x00004120


	//   ....[37]....
        /*03a4*/ 	.word	0x00004130


	//   ....[38]....
        /*03a8*/ 	.word	0x00004190


	//   ....[39]....
        /*03ac*/ 	.word	0x000041a0


	//   ....[40]....
        /*03b0*/ 	.word	0x000041b0


	//   ....[41]....
        /*03b4*/ 	.word	0x00004210


	//   ....[42]....
        /*03b8*/ 	.word	0x00004220


	//   ....[43]....
        /*03bc*/ 	.word	0x00004230


	//   ....[44]....
        /*03c0*/ 	.word	0x00004300


	//   ....[45]....
        /*03c4*/ 	.word	0x00004f90


	//   ....[46]....
        /*03c8*/ 	.word	0x00004fa0


	//   ....[47]....
        /*03cc*/ 	.word	0x00004fb0


	//   ....[48]....
        /*03d0*/ 	.word	0x00005000


	//   ....[49]....
        /*03d4*/ 	.word	0x00005010


	//   ....[50]....
        /*03d8*/ 	.word	0x00005020


	//   ....[51]....
        /*03dc*/ 	.word	0x00005070


	//   ....[52]....
        /*03e0*/ 	.word	0x00005080


	//   ....[53]....
        /*03e4*/ 	.word	0x00005090


	//   ....[54]....
        /*03e8*/ 	.word	0x000050f0


	//   ....[55]....
        /*03ec*/ 	.word	0x00005100


	//   ....[56]....
        /*03f0*/ 	.word	0x00005110


	//   ....[57]....
        /*03f4*/ 	.word	0x00005170


	//   ....[58]....
        /*03f8*/ 	.word	0x00005180


	//   ....[59]....
        /*03fc*/ 	.word	0x00005190


	//   ....[60]....
        /*0400*/ 	.word	0x00005260


	//   ....[61]....
        /*0404*/ 	.word	0x00005290


	//   ....[62]....
        /*0408*/ 	.word	0x00005a10


	//   ....[63]....
        /*040c*/ 	.word	0x00006340


	//   ....[64]....
        /*0410*/ 	.word	0x00006360


	//   ....[65]....
        /*0414*/ 	.word	0x00006370


	//   ....[66]....
        /*0418*/ 	.word	0x000063c0


	//   ....[67]....
        /*041c*/ 	.word	0x000063d0


	//   ....[68]....
        /*0420*/ 	.word	0x000063e0


	//   ....[69]....
        /*0424*/ 	.word	0x00006430


	//   ....[70]....
        /*0428*/ 	.word	0x00006440


	//   ....[71]....
        /*042c*/ 	.word	0x00006450


	//   ....[72]....
        /*0430*/ 	.word	0x000064a0


	//   ....[73]....
        /*0434*/ 	.word	0x000064c0


	//   ....[74]....
        /*0438*/ 	.word	0x000064d0


	//   ....[75]....
        /*043c*/ 	.word	0x00006530


	//   ....[76]....
        /*0440*/ 	.word	0x00006540


	//   ....[77]....
        /*0444*/ 	.word	0x00006550


	//   ....[78]....
        /*0448*/ 	.word	0x00006620


	//   ....[79]....
        /*044c*/ 	.word	0x00006640


	//   ....[80]....
        /*0450*/ 	.word	0x000067d0


	//   ....[81]....
        /*0454*/ 	.word	0x000070b0


	//   ....[82]....
        /*0458*/ 	.word	0x000070d0


	//   ....[83]....
        /*045c*/ 	.word	0x000070e0


	//   ....[84]....
        /*0460*/ 	.word	0x00007130


	//   ....[85]....
        /*0464*/ 	.word	0x00007140


	//   ....[86]....
        /*0468*/ 	.word	0x00007150


	//   ....[87]....
        /*046c*/ 	.word	0x000071a0


	//   ....[88]....
        /*0470*/ 	.word	0x000071b0


	//   ....[89]....
        /*0474*/ 	.word	0x000071c0


	//   ....[90]....
        /*0478*/ 	.word	0x00007210


	//   ....[91]....
        /*047c*/ 	.word	0x00007220


	//   ....[92]....
        /*0480*/ 	.word	0x00007230


	//   ....[93]....
        /*0484*/ 	.word	0x00007290


	//   ....[94]....
        /*0488*/ 	.word	0x000072a0


	//   ....[95]....
        /*048c*/ 	.word	0x000072b0


	//   ....[96]....
        /*0490*/ 	.word	0x00007380


	//   ....[97]....
        /*0494*/ 	.word	0x000073b0


	//   ....[98]....
        /*0498*/ 	.word	0x00007950


	//   ....[99]....
        /*049c*/ 	.word	0x00007e00


	//   ....[100]....
        /*04a0*/ 	.word	0x00007e10


	//   ....[101]....
        /*04a4*/ 	.word	0x00007e20


	//   ....[102]....
        /*04a8*/ 	.word	0x00007e80


	//   ....[103]....
        /*04ac*/ 	.word	0x00007ea0


	//   ....[104]....
        /*04b0*/ 	.word	0x00007ef0


	//   ....[105]....
        /*04b4*/ 	.word	0x00007f10


	//   ....[106]....
        /*04b8*/ 	.word	0x00007f60


	//   ....[107]....
        /*04bc*/ 	.word	0x00007f80


	//   ....[108]....
        /*04c0*/ 	.word	0x00007fd0


	//   ....[109]....
        /*04c4*/ 	.word	0x00007ff0


	//   ....[110]....
        /*04c8*/ 	.word	0x000081a0


	//   ....[111]....
        /*04cc*/ 	.word	0x000085a0


	//   ....[112]....
        /*04d0*/ 	.word	0x000085b0


	//   ....[113]....
        /*04d4*/ 	.word	0x000085c0


	//   ....[114]....
        /*04d8*/ 	.word	0x00008620


	//   ....[115]....
        /*04dc*/ 	.word	0x00008640


	//   ....[116]....
        /*04e0*/ 	.word	0x00008680


	//   ....[117]....
        /*04e4*/ 	.word	0x000086a0


	//   ....[118]....
        /*04e8*/ 	.word	0x000086e0


	//   ....[119]....
        /*04ec*/ 	.word	0x00008700


	//   ....[120]....
        /*04f0*/ 	.word	0x00008740


	//   ....[121]....
        /*04f4*/ 	.word	0x00008760


	//   ....[122]....
        /*04f8*/ 	.word	0x00008930


	//   ....[123]....
        /*04fc*/ 	.word	0x00008960


	//   ....[124]....
        /*0500*/ 	.word	0x000092a0


	//   ....[125]....
        /*0504*/ 	.word	0x000092b0


	//   ....[126]....
        /*0508*/ 	.word	0x000092c0


	//   ....[127]....
        /*050c*/ 	.word	0x00009320


	//   ....[128]....
        /*0510*/ 	.word	0x00009340


	//   ....[129]....
        /*0514*/ 	.word	0x00009380


	//   ....[130]....
        /*0518*/ 	.word	0x000093a0


	//   ....[131]....
        /*051c*/ 	.word	0x000093e0


	//   ....[132]....
        /*0520*/ 	.word	0x00009400


	//   ....[133]....
        /*0524*/ 	.word	0x00009440


	//   ....[134]....
        /*0528*/ 	.word	0x00009460


	//   ....[135]....
        /*052c*/ 	.word	0x000096b0


	//   ....[136]....
        /*0530*/ 	.word	0x00009e40


	//----- nvinfo : EIATTR_EXIT_INSTR_OFFSETS
	.align		4
.L_545:
        /*0534*/ 	.byte	0x04, 0x1c
        /*0536*/ 	.short	(.L_547 - .L_546)


	//   ....[0]....
.L_546:
        /*0538*/ 	.word	0x00000230


	//   ....[1]....
        /*053c*/ 	.word	0x00000590


	//   ....[2]....
        /*0540*/ 	.word	0x00009e70


	//----- nvinfo : EIATTR_CRS_STACK_SIZE
	.align		4
.L_547:
        /*0544*/ 	.byte	0x04, 0x1e
        /*0546*/ 	.short	(.L_549 - .L_548)
.L_548:
        /*0548*/ 	.word	0x00000000


	//----- nvinfo : EIATTR_CBANK_PARAM_SIZE
	.align		4
.L_549:
        /*054c*/ 	.byte	0x03, 0x19
        /*054e*/ 	.short	0x0048


	//----- nvinfo : EIATTR_PARAM_CBANK
	.align		4
        /*0550*/ 	.byte	0x04, 0x0a
        /*0552*/ 	.short	(.L_551 - .L_550)
	.align		4
.L_550:
        /*0554*/ 	.word	index@(.nv.constant0._ZN18transformer_engine45fused_topk_with_score_function_forward_kernelIf6__halfEEvPKT_iiibiifiPKT0_PS2_PbS8_)
        /*0558*/ 	.short	0x0210
        /*055a*/ 	.short	0x0048


	//----- nvinfo : EIATTR_SW_WAR
	.align		4
.L_551:
        /*055c*/ 	.byte	0x04, 0x36
        /*055e*/ 	.short	(.L_553 - .L_552)
.L_552:
        /*0560*/ 	.word	0x00000008
.L_553:


//--------------------- .nv.info._ZN18transformer_engine45fused_topk_with_score_function_forward_kernelIffEEvPKT_iiibiifiPKT0_PS1_PbS7_ --------------------------
	.section	.nv.info._ZN18transformer_engine45fused_topk_with_score_function_forward_kernelIffEEvPKT_iiibiifiPKT0_PS1_PbS7_,"",@"SHT_CUDA_INFO"
	.sectionflags	@""
	.align	4


	//----- nvinfo : EIATTR_CUDA_API_VERSION
	.align		4
        /*0000*/ 	.byte	0x04, 0x37
        /*0002*/ 	.short	(.L_555 - .L_554)
.L_554:
        /*0004*/ 	.word	0x00000082


	//----- nvinfo : EIATTR_KPARAM_INFO
	.align		4
.L_555:
        /*0008*/ 	.byte	0x04, 0x17
        /*000a*/ 	.short	(.L_557 - .L_556)
.L_556:
        /*000c*/ 	.word	0x00000000
        /*0010*/ 	.short	0x000c
        /*0012*/ 	.short	0x0040
        /*0014*/ 	.byte	0x00, 0xf0, 0x21, 0x00


	//----- nvinfo : EIATTR_KPARAM_INFO
	.align		4
.L_557:
        /*0018*/ 	.byte	0x04, 0x17
        /*001a*/ 	.short	(.L_559 - .L_558)
.L_558:
        /*001c*/ 	.word	0x00000000
        /*0020*/ 	.short	0x000b
        /*0022*/ 	.short	0x0038
        /*0024*/ 	.byte	0x00, 0xf0, 0x21, 0x00


	//----- nvinfo : EIATTR_KPARAM_INFO
	.align		4
.L_559:
        /*0028*/ 	.byte	0x04, 0x17
        /*002a*/ 	.short	(.L_561 - .L_560)
.L_560:
        /*002c*/ 	.word	0x00000000
        /*0030*/ 	.short	0x000a
        /*0032*/ 	.short	0x0030
        /*0034*/ 	.byte	0x00, 0xf0, 0x21, 0x00


	//----- nvinfo : EIATTR_KPARAM_INFO
	.align		4
.L_561:
        /*0038*/ 	.byte	0x04, 0x17
        /*003a*/ 	.short	(.L_563 - .L_562)
.L_562:
        /*003c*/ 	.word	0x00000000
        /*0040*/ 	.short	0x0009
        /*0042*/ 	.short	0x0028
        /*0044*/ 	.byte	0x00, 0xf0, 0x21, 0x00


	//----- nvinfo : EIATTR_KPARAM_INFO
	.align		4
.L_563:
        /*0048*/ 	.byte	0x04, 0x17
        /*004a*/ 	.short	(.L_565 - .L_564)
.L_564:
        /*004c*/ 	.word	0x00000000
        /*0050*/ 	.short	0x0008
        /*0052*/ 	.short	0x0024
        /*0054*/ 	.byte	0x00, 0xf0, 0x11, 0x00


	//----- nvinfo : EIATTR_KPARAM_INFO
	.align		4
.L_565:
        /*0058*/ 	.byte	0x04, 0x17
        /*005a*/ 	.short	(.L_567 - .L_566)
.L_566:
        /*005c*/ 	.word	0x00000000
        /*0060*/ 	.short	0x0007
        /*0062*/ 	.short	0x0020
        /*0064*/ 	.byte	0x00, 0xf0, 0x11, 0x00


	//----- nvinfo : EIATTR_KPARAM_INFO
	.align		4
.L_567:
        /*0068*/ 	.byte	0x04, 0x17
        /*006a*/ 	.short	(.L_569 - .L_568)
.L_568:
        /*006c*/ 	.word	0x00000000
        /*0070*/ 	.short	0x0006
        /*0072*/ 	.short	0x001c
        /*0074*/ 	.byte	0x00, 0xf0, 0x11, 0x00


	//----- nvinfo : EIATTR_KPARAM_INFO
	.align		4
.L_569:
        /*0078*/ 	.byte	0x04, 0x17
        /*007a*/ 	.short	(.L_571 - .L_570)
.L_570:
        /*007c*/ 	.word	0x00000000
        /*0080*/ 	.short	0x0005
        /*0082*/ 	.short	0x0018
        /*0084*/ 	.byte	0x00, 0xf0, 0x11, 0x00


	//----- nvinfo : EIATTR_KPARAM_INFO
	.align		4
.L_571:
        /*0088*/ 	.byte	0x04, 0x17
        /*008a*/ 	.short	(.L_573 - .L_572)
.L_572:
        /*008c*/ 	.word	0x00000000
        /*0090*/ 	.short	0x0004
        /*0092*/ 	.short	0x0014
        /*0094*/ 	.byte	0x00, 0xf0, 0x05, 0x00


	//----- nvinfo : EIATTR_KPARAM_INFO
	.align		4
.L_573:
        /*0098*/ 	.byte	0x04, 0x17
        /*009a*/ 	.short	(.L_575 - .L_574)
.L_574:
        /*009c*/ 	.word	0x00000000
        /*00a0*/ 	.short	0x0003
        /*00a2*/ 	.short	0x0010
        /*00a4*/ 	.byte	0x00, 0xf0, 0x11, 0x00


	//----- nvinfo : EIATTR_KPARAM_INFO
	.align		4
.L_575:
        /*00a8*/ 	.byte	0x04, 0x17
        /*00aa*/ 	.short	(.L_577 - .L_576)
.L_576:
        /*00ac*/ 	.word	0x00000000
        /*00b0*/ 	.short	0x0002
        /*00b2*/ 	.short	0x000c
        /*00b4*/ 	.byte	0x00, 0xf0, 0x11, 0x00


	//----- nvinfo : EIATTR_KPARAM_INFO
	.align		4
.L_577:
        /*00b8*/ 	.byte	0x04, 0x17
        /*00ba*/ 	.short	(.L_579 - .L_578)
.L_578:
        /*00bc*/ 	.word	0x00000000
        /*00c0*/ 	.short	0x0001
        /*00c2*/ 	.short	0x0008
        /*00c4*/ 	.byte	0x00, 0xf0, 0x11, 0x00


	//----- nvinfo : EIATTR_KPARAM_INFO
	.align		4
.L_579:
        /*00c8*/ 	.byte	0x04, 0x17
        /*00ca*/ 	.short	(.L_581 - .L_580)
.L_580:
        /*00cc*/ 	.word	0x00000000
        /*00d0*/ 	.short	0x0000
        /*00d2*/ 	.short	0x0000
        /*00d4*/ 	.byte	0x00, 0xf0, 0x21, 0x00


	//----- nvinfo : EIATTR_SPARSE_MMA_MASK
	.align		4
.L_581:
        /*00d8*/ 	.byte	0x03, 0x50
        /*00da*/ 	.short	0x0000


	//----- nvinfo : EIATTR_MAXREG_COUNT
	.align		4
        /*00dc*/ 	.byte	0x03, 0x1b
        /*00de*/ 	.short	0x00ff


	//----- nvinfo : EIATTR_MERCURY_ISA_VERSION
	.align		4
        /*00e0*/ 	.byte	0x03, 0x5f
        /*00e2*/ 	.short	0x0101


	//----- nvinfo : EIATTR_COOP_GROUP_MASK_REGIDS
	.align		4
        /*00e4*/ 	.byte	0x04, 0x29
        /*00e6*/ 	.short	(.L_583 - .L_582)


	//   ....[0]....
.L_582:
        /*00e8*/ 	.word	0xffffffff


	//   ....[1]....
        /*00ec*/ 	.word	0xffffffff


	//   ....[2]....
        /*00f0*/ 	.word	0xffffffff


	//   ....[3]....
        /*00f4*/ 	.word	0xffffffff


	//   ....[4]....
        /*00f8*/ 	.word	0xffffffff


	//   ....[5]....
        /*00fc*/ 	.word	0xffffffff


	//   ....[6]....
        /*0100*/ 	.word	0xffffffff


	//   ....[7]....
        /*0104*/ 	.word	0xffffffff


	//   ....[8]....
        /*0108*/ 	.word	0xffffffff


	//   ....[9]....
        /*010c*/ 	.word	0xffffffff


	//   ....[10]....
        /*0110*/ 	.word	0xffffffff


	//   ....[11]....
        /*0114*/ 	.word	0xffffffff


	//   ....[12]....
        /*0118*/ 	.word	0xffffffff


	//   ....[13]....
        /*011c*/ 	.word	0xffffffff


	//   ....[14]....
        /*0120*/ 	.word	0xffffffff


	//   ....[15]....
        /*0124*/ 	.word	0xffffffff


	//   ....[16]....
        /*0128*/ 	.word	0xffffffff


	//   ....[17]....
        /*012c*/ 	.word	0xffffffff


	//   ....[18]....
        /*0130*/ 	.word	0xffffffff


	//   ....[19]....
        /*0134*/ 	.word	0xffffffff


	//   ....[20]....
        /*0138*/ 	.word	0xffffffff


	//   ....[21]....
        /*013c*/ 	.word	0xffffffff


	//   ....[22]....
        /*0140*/ 	.word	0xffffffff


	//   ....[23]....
        /*0144*/ 	.word	0xffffffff


	//   ....[24]....
        /*0148*/ 	.word	0xffffffff


	//   ....[25]....
        /*014c*/ 	.word	0xffffffff


	//   ....[26]....
        /*0150*/ 	.word	0xffffffff


	//   ....[27]....
        /*0154*/ 	.word	0xffffffff


	//   ....[28]....
        /*0158*/ 	.word	0xffffffff


	//   ....[29]....
        /*015c*/ 	.word	0xffffffff


	//   ....[30]....
        /*0160*/ 	.word	0xffffffff


	//   ....[31]....
        /*0164*/ 	.word	0xffffffff


	//   ....[32]....
        /*0168*/ 	.word	0xffffffff


	//   ....[33]....
        /*016c*/ 	.word	0xffffffff


	//   ....[34]....
        /*0170*/ 	.word	0xffffffff


	//   ....[35]....
        /*0174*/ 	.word	0xffffffff


	//   ....[36]....
        /*0178*/ 	.word	0xffffffff


	//   ....[37]....
        /*017c*/ 	.word	0xffffffff


	//   ....[38]....
        /*0180*/ 	.word	0xffffffff


	//   ....[39]....
        /*0184*/ 	.word	0xffffffff


	//   ....[40]....
        /*0188*/ 	.word	0xffffffff


	//   ....[41]....
        /*018c*/ 	.word	0xffffffff


	//   ....[42]....
        /*0190*/ 	.word	0xffffffff


	//   ....[43]....
        /*0194*/ 	.word	0xffffffff


	//   ....[44]....
        /*0198*/ 	.word	0xffffffff


	//   ....[45]....
        /*019c*/ 	.word	0xffffffff


	//   ....[46]....
        /*01a0*/ 	.word	0xffffffff


	//   ....[47]....
        /*01a4*/ 	.word	0xffffffff


	//   ....[48]....
        /*01a8*/ 	.word	0xffffffff


	//   ....[49]....
        /*01ac*/ 	.word	0xffffffff


	//   ....[50]....
        /*01b0*/ 	.word	0xffffffff


	//   ....[51]....
        /*01b4*/ 	.word	0xffffffff


	//   ....[52]....
        /*01b8*/ 	.word	0xffffffff


	//   ....[53]....
        /*01bc*/ 	.word	0xffffffff


	//   ....[54]....
        /*01c0*/ 	.word	0xffffffff


	//   ....[55]....
        /*01c4*/ 	.word	0xffffffff


	//   ....[56]....
        /*01c8*/ 	.word	0xffffffff


	//   ....[57]....
        /*01cc*/ 	.word	0xffffffff


	//   ....[58]....
        /*01d0*/ 	.word	0xffffffff


	//   ....[59]....
        /*01d4*/ 	.word	0xffffffff


	//   ....[60]....
        /*01d8*/ 	.word	0xffffffff


	//   ....[61]....
        /*01dc*/ 	.word	0xffffffff


	//   ....[62]....
        /*01e0*/ 	.word	0xffffffff


	//   ....[63]....
        /*01e4*/ 	.word	0xffffffff


	//   ....[64]....
        /*01e8*/ 	.word	0xffffffff


	//   ....[65]....
        /*01ec*/ 	.word	0xffffffff


	//   ....[66]....
        /*01f0*/ 	.word	0xffffffff


	//   ....[67]....
        /*01f4*/ 	.word	0xffffffff


	//   ....[68]....
        /*01f8*/ 	.word	0xffffffff


	//   ....[69]....
        /*01fc*/ 	.word	0xffffffff


	//   ....[70]....
        /*0200*/ 	.word	0xffffffff


	//   ....[71]....
        /*0204*/ 	.word	0xffffffff


	//   ....[72]....
        /*0208*/ 	.word	0xffffffff


	//   ....[73]....
        /*020c*/ 	.word	0xffffffff


	//   ....[74]....
        /*0210*/ 	.word	0xffffffff


	//   ....[75]....
        /*0214*/ 	.word	0xffffffff


	//   ....[76]....
        /*0218*/ 	.word	0xffffffff


	//   ....[77]....
        /*021c*/ 	.word	0xffffffff


	//   ....[78]....
        /*0220*/ 	.word	0xffffffff


	//   ....[79]....
        /*0224*/ 	.word	0xffffffff


	//   ....[80]....
        /*0228*/ 	.word	0xffffffff


	//   ....[81]....
        /*022c*/ 	.word	0xffffffff


	//   ....[82]....
        /*0230*/ 	.word	0xffffffff


	//   ....[83]....
        /*0234*/ 	.word	0xffffffff


	//   ....[84]....
        /*0238*/ 	.word	0xffffffff


	//   ....[85]....
        /*023c*/ 	.word	0xffffffff


	//   ....[86]....
        /*0240*/ 	.word	0xffffffff


	//   ....[87]....
        /*0244*/ 	.word	0xffffffff


	//   ....[88]....
        /*0248*/ 	.word	0xffffffff


	//   ....[89]....
        /*024c*/ 	.word	0xffffffff


	//   ....[90]....
        /*0250*/ 	.word	0xffffffff


	//   ....[91]....
        /*0254*/ 	.word	0xffffffff


	//   ....[92]....
        /*0258*/ 	.word	0xffffffff


	//   ....[93]....
        /*025c*/ 	.word	0xffffffff


	//   ....[94]....
        /*0260*/ 	.word	0xffffffff


	//   ....[95]....
        /*0264*/ 	.word	0xffffffff


	//   ....[96]....
        /*0268*/ 	.word	0xffffffff


	//   ....[97]....
        /*026c*/ 	.word	0xffffffff


	//   ....[98]....
        /*0270*/ 	.word	0xffffffff


	//   ....[99]....
        /*0274*/ 	.word	0xffffffff


	//   ....[100]....
        /*0278*/ 	.word	0xffffffff


	//   ....[101]....
        /*027c*/ 	.word	0xffffffff


	//   ....[102]....
        /*0280*/ 	.word	0xffffffff


	//   ....[103]....
        /*0284*/ 	.word	0xffffffff


	//   ....[104]....
        /*0288*/ 	.word	0xffffffff


	//   ....[105]....
        /*028c*/ 	.word	0xffffffff


	//   ....[106]....
        /*0290*/ 	.word	0xffffffff


	//   ....[107]....
        /*0294*/ 	.word	0xffffffff


	//   ....[108]....
        /*0298*/ 	.word	0xffffffff


	//   ....[109]....
        /*029c*/ 	.word	0xffffffff


	//   ....[110]....
        /*02a0*/ 	.word	0xffffffff


	//   ....[111]....
        /*02a4*/ 	.word	0xffffffff


	//   ....[112]....
        /*02a8*/ 	.word	0xffffffff


	//   ....[113]....
        /*02ac*/ 	.word	0xffffffff


	//   ....[114]....
        /*02b0*/ 	.word	0xffffffff


	//   ....[115]....
        /*02b4*/ 	.word	0xffffffff


	//   ....[116]....
        /*02b8*/ 	.word	0xffffffff


	//   ....[117]....
        /*02bc*/ 	.word	0xffffffff


	//   ....[118]....
        /*02c0*/ 	.word	0xffffffff


	//   ....[119]....
        /*02c4*/ 	.word	0xffffffff


	//   ....[120]....
        /*02c8*/ 	.word	0xffffffff


	//   ....[121]....
        /*02cc*/ 	.word	0xffffffff


	//   ....[122]....
        /*02d0*/ 	.word	0xffffffff


	//   ....[123]....
        /*02d4*/ 	.word	0xffffffff


	//   ....[124]....
        /*02d8*/ 	.word	0xffffffff


	//   ....[125]....
        /*02dc*/ 	.word	0xffffffff


	//   ....[126]....
        /*02e0*/ 	.word	0xffffffff


	//   ....[127]....
        /*02e4*/ 	.word	0xffffffff


	//   ....[128]....
        /*02e8*/ 	.word	0xffffffff


	//   ....[129]....
        /*02ec*/ 	.word	0xffffffff


	//   ....[130]....
        /*02f0*/ 	.word	0xffffffff


	//   ....[131]....
        /*02f4*/ 	.word	0xffffffff


	//   ....[132]....
        /*02f8*/ 	.word	0xffffffff


	//   ....[133]....
        /*02fc*/ 	.word	0xffffffff


	//   ....[134]....
        /*0300*/ 	.word	0xffffffff


	//   ....[135]....
        /*0304*/ 	.word	0xffffffff


	//   ....[136]....
        /*0308*/ 	.word	0xffffffff


	//----- nvinfo : EIATTR_COOP_GROUP_INSTR_OFFSETS
	.align		4
.L_583:
        /*030c*/ 	.byte	0x04, 0x28
        /*030e*/ 	.short	(.L_585 - .L_584)


	//   ....[0]....
.L_584:
        /*0310*/ 	.word	0x00001730


	//   ....[1]....
        /*0314*/ 	.word	0x00001be0


	//   ....[2]....
        /*0318*/ 	.word	0x00001bf0


	//   ....[3]....
        /*031c*/ 	.word	0x00001c00


	//   ....[4]....
        /*0320*/ 	.word	0x00001c60


	//   ....[5]....
        /*0324*/ 	.word	0x00001c80


	//   ....[6]....
        /*0328*/ 	.word	0x00001cd0


	//   ....[7]....
        /*032c*/ 	.word	0x00001cf0


	//   ....[8]....
        /*0330*/ 	.word	0x00001d40


	//   ....[9]....
        /*0334*/ 	.word	0x00001d60


	//   ....[10]....
        /*0338*/ 	.word	0x00001db0


	//   ....[11]....
        /*033c*/ 	.word	0x00001dd0


	//   ....[12]....
        /*0340*/ 	.word	0x00001f80


	//   ....[13]....
        /*0344*/ 	.word	0x00002390


	//   ....[14]....
        /*0348*/ 	.word	0x000023a0


	//   ....[15]....
        /*034c*/ 	.word	0x000023b0


	//   ....[16]....
        /*0350*/ 	.word	0x00002410


	//   ....[17]....
        /*0354*/ 	.word	0x00002430


	//   ....[18]....
        /*0358*/ 	.word	0x00002470


	//   ....[19]....
        /*035c*/ 	.word	0x00002490


	//   ....[20]....
        /*0360*/ 	.word	0x000024d0


	//   ....[21]....
        /*0364*/ 	.word	0x000024f0


	//   ....[22]....
        /*0368*/ 	.word	0x00002530


	//   ....[23]....
        /*036c*/ 	.word	0x00002550


	//   ....[24]....
        /*0370*/ 	.word	0x00002720


	//   ....[25]....
        /*0374*/ 	.word	0x00002730


	//   ....[26]....
        /*0378*/ 	.word	0x00002dc0


	//   ....[27]....
        /*037c*/ 	.word	0x000031f0


	//   ....[28]....
        /*0380*/ 	.word	0x00003690


	//   ....[29]....
        /*0384*/ 	.word	0x00003fb0


	//   ....[30]....
        /*0388*/ 	.word	0x00003fd0


	//   ....[31]....
        /*038c*/ 	.word	0x00003fe0


	//   ....[32]....
        /*0390*/ 	.word	0x00004030


	//   ....[33]....
        /*0394*/ 	.word	0x00004040


	//   ....[34]....
        /*0398*/ 	.word	0x00004050


	//   ....[35]....
        /*039c*/ 	.word	0x000040a0


	//   ....[36]....
        /*03a0*/ 	.word	0x000040b0


	//   ....[37]....
        /*03a4*/ 	.word	0x000040c0


	//   ....[38]....
        /*03a8*/ 	.word	0x00004120


	//   ....[39]....
        /*03ac*/ 	.word	0x00004130


	//   ....[40]....
        /*03b0*/ 	.word	0x00004140


	//   ....[41]....
        /*03b4*/ 	.word	0x000041a0


	//   ....[42]....
        /*03b8*/ 	.word	0x000041b0


	//   ....[43]....
        /*03bc*/ 	.word	0x000041c0


	//   ....[44]....
        /*03c0*/ 	.word	0x00004290


	//   ....[45]....
        /*03c4*/ 	.word	0x00004f20


	//   ....[46]....
        /*03c8*/ 	.word	0x00004f30


	//   ....[47]....
        /*03cc*/ 	.word	0x00004f40


	//   ....[48]....
        /*03d0*/ 	.word	0x00004f90


	//   ....[49]....
        /*03d4*/ 	.word	0x00004fa0


	//   ....[50]....
        /*03d8*/ 	.word	0x00004fb0


	//   ....[51]....
        /*03dc*/ 	.word	0x00005000


	//   ....[52]....
        /*03e0*/ 	.word	0x00005010


	//   ....[53]....
        /*03e4*/ 	.word	0x00005020


	//   ....[54]....
        /*03e8*/ 	.word	0x00005080


	//   ....[55]....
        /*03ec*/ 	.word	0x00005090


	//   ....[56]....
        /*03f0*/ 	.word	0x000050a0


	//   ....[57]....
        /*03f4*/ 	.word	0x00005100


	//   ....[58]....
        /*03f8*/ 	.word	0x00005110


	//   ....[59]....
        /*03fc*/ 	.word	0x00005120


	//   ....[60]....
        /*0400*/ 	.word	0x000051f0


	//   ....[61]....
        /*0404*/ 	.word	0x00005220


	//   ....[62]....
        /*0408*/ 	.word	0x000059a0


	//   ....[63]....
        /*040c*/ 	.word	0x000062d0


	//   ....[64]....
        /*0410*/ 	.word	0x000062f0


	//   ....[65]....
        /*0414*/ 	.word	0x00006300


	//   ....[66]....
        /*0418*/ 	.word	0x00006350


	//   ....[67]....
        /*041c*/ 	.word	0x00006360


	//   ....[68]....
        /*0420*/ 	.word	0x00006370


	//   ....[69]....
        /*0424*/ 	.word	0x000063c0


	//   ....[70]....
        /*0428*/ 	.word	0x000063d0


	//   ....[71]....
        /*042c*/ 	.word	0x000063e0


	//   ....[72]....
        /*0430*/ 	.word	0x00006430


	//   ....[73]....
        /*0434*/ 	.word	0x00006450


	//   ....[74]....
        /*0438*/ 	.word	0x00006460


	//   ....[75]....
        /*043c*/ 	.word	0x000064c0


	//   ....[76]....
        /*0440*/ 	.word	0x000064d0


	//   ....[77]....
        /*0444*/ 	.word	0x000064e0


	//   ....[78]....
        /*0448*/ 	.word	0x000065b0


	//   ....[79]....
        /*044c*/ 	.word	0x000065d0


	//   ....[80]....
        /*0450*/ 	.word	0x00006760


	//   ....[81]....
        /*0454*/ 	.word	0x00007040


	//   ....[82]....
        /*0458*/ 	.word	0x00007060


	//   ....[83]....
        /*045c*/ 	.word	0x00007070


	//   ....[84]....
        /*0460*/ 	.word	0x000070c0


	//   ....[85]....
        /*0464*/ 	.word	0x000070d0


	//   ....[86]....
        /*0468*/ 	.word	0x000070e0


	//   ....[87]....
        /*046c*/ 	.word	0x00007130


	//   ....[88]....
        /*0470*/ 	.word	0x00007140


	//   ....[89]....
        /*0474*/ 	.word	0x00007150


	//   ....[90]....
        /*0478*/ 	.word	0x000071a0


	//   ....[91]....
        /*047c*/ 	.word	0x000071b0


	//   ....[92]....
        /*0480*/ 	.word	0x000071c0


	//   ....[93]....
        /*0484*/ 	.word	0x00007220


	//   ....[94]....
        /*0488*/ 	.word	0x00007230


	//   ....[95]....
        /*048c*/ 	.word	0x00007240


	//   ....[96]....
        /*0490*/ 	.word	0x00007310


	//   ....[97]....
        /*0494*/ 	.word	0x00007340


	//   ....[98]....
        /*0498*/ 	.word	0x00007870


	//   ....[99]....
        /*049c*/ 	.word	0x00007d20


	//   ....[100]....
        /*04a0*/ 	.word	0x00007d30


	//   ....[101]....
        /*04a4*/ 	.word	0x00007d40


	//   ....[102]....
        /*04a8*/ 	.word	0x00007da0


	//   ....[103]....
        /*04ac*/ 	.word	0x00007dc0


	//   ....[104]....
        /*04b0*/ 	.word	0x00007e10


	//   ....[105]....
        /*04b4*/ 	.word	0x00007e30


	//   ....[106]....
        /*04b8*/ 	.word	0x00007e80


	//   ....[107]....
        /*04bc*/ 	.word	0x00007ea0


	//   ....[108]....
        /*04c0*/ 	.word	0x00007ef0


	//   ....[109]....
        /*04c4*/ 	.word	0x00007f10


	//   ....[110]....
        /*04c8*/ 	.word	0x000080c0


	//   ....[111]....
        /*04cc*/ 	.word	0x000084c0


	//   ....[112]....
        /*04d0*/ 	.word	0x000084d0


	//   ....[113]....
        /*04d4*/ 	.word	0x000084e0


	//   ....[114]....
        /*04d8*/ 	.word	0x00008540


	//   ....[115]....
        /*04dc*/ 	.word	0x00008560


	//   ....[116]....
        /*04e0*/ 	.word	0x000085a0


	//   ....[117]....
        /*04e4*/ 	.word	0x000085c0


	//   ....[118]....
        /*04e8*/ 	.word	0x00008600


	//   ....[119]....
        /*04ec*/ 	.word	0x00008620


	//   ....[120]....
        /*04f0*/ 	.word	0x00008660


	//   ....[121]....
        /*04f4*/ 	.word	0x00008680


	//   ....[122]....
        /*04f8*/ 	.word	0x00008850


	//   ....[123]....
        /*04fc*/ 	.word	0x00008880


	//   ....[124]....
        /*0500*/ 	.word	0x000091c0


	//   ....[125]....
        /*0504*/ 	.word	0x000091d0


	//   ....[126]....
        /*0508*/ 	.word	0x000091e0


	//   ....[127]....
        /*050c*/ 	.word	0x00009240


	//   ....[128]....
        /*0510*/ 	.word	0x00009260


	//   ....[129]....
        /*0514*/ 	.word	0x000092a0


	//   ....[130]....
        /*0518*/ 	.word	0x000092c0


	//   ....[131]....
        /*051c*/ 	.word	0x00009300


	//   ....[132]....
        /*0520*/ 	.word	0x00009320


	//   ....[133]....
        /*0524*/ 	.word	0x00009360


	//   ....[134]....
        /*0528*/ 	.word	0x00009380


	//   ....[135]....
        /*052c*/ 	.word	0x000095d0


	//   ....[136]....
        /*0530*/ 	.word	0x00009d60


	//----- nvinfo : EIATTR_EXIT_INSTR_OFFSETS
	.align		4
.L_585:
        /*0534*/ 	.byte	0x04, 0x1c
        /*0536*/ 	.short	(.L_587 - .L_586)


	//   ....[0]....
.L_586:
        /*0538*/ 	.word	0x00000230


	//   ....[1]....
        /*053c*/ 	.word	0x00000590


	//   ....[2]....
        /*0540*/ 	.word	0x00009d90


	//----- nvinfo : EIATTR_CRS_STACK_SIZE
	.align		4
.L_587:
        /*0544*/ 	.byte	0x04, 0x1e
        /*0546*/ 	.short	(.L_589 - .L_588)
.L_588:
        /*0548*/ 	.word	0x00000000


	//----- nvinfo : EIATTR_CBANK_PARAM_SIZE
	.align		4
.L_589:
        /*054c*/ 	.byte	0x03, 0x19
        /*054e*/ 	.short	0x0048


	//----- nvinfo : EIATTR_PARAM_CBANK
	.align		4
        /*0550*/ 	.byte	0x04, 0x0a
        /*0552*/ 	.short	(.L_591 - .L_590)
	.align		4
.L_590:
        /*0554*/ 	.word	index@(.nv.constant0._ZN18transformer_engine45fused_topk_with_score_function_forward_kernelIffEEvPKT_iiibiifiPKT0_PS1_PbS7_)
        /*0558*/ 	.short	0x0210
        /*055a*/ 	.short	0x0048


	//----- nvinfo : EIATTR_SW_WAR
	.align		4
.L_591:
        /*055c*/ 	.byte	0x04, 0x36
        /*055e*/ 	.short	(.L_593 - .L_592)
.L_592:
        /*0560*/ 	.word	0x00000008
.L_593:


//--------------------- .nv.callgraph             --------------------------
	.section	.nv.callgraph,"",@"SHT_CUDA_CALLGRAPH"
	.align	4
	.sectionentsize	8
	.align		4
        /*0000*/ 	.word	0x00000000
	.align		4
        /*0004*/ 	.word	0xffffffff
	.align		4
        /*0008*/ 	.word	0x00000000
	.align		4
        /*000c*/ 	.word	0xfffffffe
	.align		4
        /*0010*/ 	.word	0x00000000
	.align		4
        /*0014*/ 	.word	0xfffffffd
	.align		4
        /*0018*/ 	.word	0x00000000
	.align		4
        /*001c*/ 	.word	0xfffffffc


//--------------------- .text._ZN18transformer_engine46fused_topk_with_score_function_backward_kernelI13__nv_bfloat16EEvPKbPKT_S6_iiibfiPS4_ --------------------------
	.section	.text._ZN18transformer_engine46fused_topk_with_score_function_backward_kernelI13__nv_bfloat16EEvPKbPKT_S6_iiibfiPS4_,"ax",@progbits
	.align	128
        .global         _ZN18transformer_engine46fused_topk_with_score_function_backward_kernelI13__nv_bfloat16EEvPKbPKT_S6_iiibfiPS4_
        .type           _ZN18transformer_engine46fused_topk_with_score_function_backward_kernelI13__nv_bfloat16EEvPKbPKT_S6_iiibfiPS4_,@function
        .size           _ZN18transformer_engine46fused_topk_with_score_function_backward_kernelI13__nv_bfloat16EEvPKbPKT_S6_iiibfiPS4_,(.L_x_2482 - _ZN18transformer_engine46fused_topk_with_score_function_backward_kernelI13__nv_bfloat16EEvPKbPKT_S6_iiibfiPS4_)
        .other          _ZN18transformer_engine46fused_topk_with_score_function_backward_kernelI13__nv_bfloat16EEvPKbPKT_S6_iiibfiPS4_,@"STO_CUDA_ENTRY STV_DEFAULT"
_ZN18transformer_engine46fused_topk_with_score_function_backward_kernelI13__nv_bfloat16EEvPKbPKT_S6_iiibfiPS4_:
.text._ZN18transformer_engine46fused_topk_with_score_function_backward_kernelI13__nv_bfloat16EEvPKbPKT_S6_iiibfiPS4_:
[----:B------:R-:W-:Y:S01]  /*0000*/  LDC R1, c[0x0][0x28] ;  /* 0x00000a00ff017b82 */ /* 0x000fe20000000800 */
[----:B------:R-:W-:Y:S01]  /*0010*/  ULDC UR8, c[0x0][0x0] ;  /* 0x0000000000087ab9 */ /* 0x000fe20000000800 */
[----:B------:R-:W-:Y:S01]  /*0020*/  ULDC.64 UR6, c[0x0][0x228] ;  /* 0x00008a0000067ab9 */ /* 0x000fe20000000a00 */
[----:B------:R-:W-:Y:S01]  /*0030*/  USHF.R.U32.HI UR8, URZ, 0x5, UR8 ;  /* 0x000000053f087899 */ /* 0x000fe20008011608 */
[----:B------:R-:W-:-:S03]  /*0040*/  UMOV UR4, URZ ;  /* 0x0000003f00047c82 */ /* 0x000fc60008000000 */
[----:B------:R-:W-:Y:S02]  /*0050*/  UIADD3 UR6, UR8, -0x1, UR6 ;  /* 0xffffffff08067890 */ /* 0x000fe4000fffe006 */
[----:B------:R-:W-:-:S04]  /*0060*/  IMAD.U32 R0, RZ, RZ, UR8 ;  /* 0x00000008ff007e24 */ /* 0x000fc8000f8e00ff */
[----:B------:R-:W-:Y:S01]  /*0070*/  IMAD.U32 R4, RZ, RZ, UR6 ;  /* 0x00000006ff047e24 */ /* 0x000fe2000f8e00ff */
[-C--:B------:R-:W-:Y:S01]  /*0080*/  IABS R2, R0.reuse ;  /* 0x0000000000027213 */ /* 0x080fe20000000000 */
[----:B------:R-:W-:Y:S01]  /*0090*/  ULOP3.LUT UR6, UR6, UR8, URZ, 0x3c, !UPT ;  /* 0x0000000806067292 */ /* 0x000fe2000f8e3c3f */
[----:B------:R-:W-:Y:S02]  /*00a0*/  IABS R5, R0 ;  /* 0x0000000000057213 */ /* 0x000fe40000000000 */
[----:B------:R-:W-:Y:S02]  /*00b0*/  R2UR UR11, R2 ;  /* 0x00000000020b72ca */ /* 0x000fe400000e0000 */
[----:B------:R-:W-:-:S04]  /*00c0*/  IABS R4, R4 ;  /* 0x0000000400047213 */ /* 0x000fc80000000000 */
[----:B------:R-:W-:-:S07]  /*00d0*/  R2UR UR10, R4 ;  /* 0x00000000040a72ca */ /* 0x000fce00000e0000 */
[----:B------:R-:W0:Y:S08]  /*00e0*/  I2F.RP R2, UR11 ;  /* 0x0000000b00027d06 */ /* 0x000e300008209400 */
[----:B0-----:R-:W0:Y:S02]  /*00f0*/  MUFU.RCP R2, R2 ;  /* 0x0000000200027308 */ /* 0x001e240000001000 */
[----:B0-----:R-:W-:-:S02]  /*0100*/  VIADD R3, R2, 0xffffffe ;  /* 0x0ffffffe02037836 */ /* 0x001fc40000000000 */
[----:B------:R-:W-:-:S04]  /*0110*/  IMAD.MOV R2, RZ, RZ, -R5 ;  /* 0x000000ffff027224 */ /* 0x000fc800078e0a05 */
[----:B------:R-:W0:Y:S02]  /*0120*/  F2I.FTZ.U32.TRUNC.NTZ R3, R3 ;  /* 0x0000000300037305 */ /* 0x000e24000021f000 */
[----:B0-----:R-:W-:-:S13]  /*0130*/  R2UR UR5, R3 ;  /* 0x00000000030572ca */ /* 0x001fda00000e0000 */
[----:B------:R-:W-:-:S04]  /*0140*/  UIADD3 UR9, URZ, -UR5, URZ ;  /* 0x800000053f097290 */ /* 0x000fc8000fffe03f */
[----:B------:R-:W-:-:S04]  /*0150*/  UIMAD UR9, UR9, UR11, URZ ;  /* 0x0000000b090972a4 */ /* 0x000fc8000f8e023f */
[----:B------:R-:W-:-:S03]  /*0160*/  UIMAD.WIDE.U32 UR4, UR5, UR9, UR4 ;  /* 0x00000009050472a5 */ /* 0x000fc6000f8e0004 */
[----:B------:R-:W-:Y:S01]  /*0170*/  R2UR UR9, R2 ;  /* 0x00000000020972ca */ /* 0x000fe200000e0000 */
[----:B------:R-:W-:-:S12]  /*0180*/  UIMAD.WIDE.U32 UR4, UR5, UR10, URZ ;  /* 0x0000000a050472a5 */ /* 0x000fd8000f8e003f */
[----:B------:R-:W-:-:S04]  /*0190*/  UIMAD UR4, UR5, UR9, UR10 ;  /* 0x00000009050472a4 */ /* 0x000fc8000f8e020a */
[----:B------:R-:W-:-:S11]  /*01a0*/  UISETP.GT.U32.AND UP1, UPT, UR11, UR4, UPT ;  /* 0x000000040b00728c */ /* 0x000fd6000bf24070 */
[----:B------:R-:W-:Y:S02]  /*01b0*/  @!UP1 UIADD3 UR4, UR4, -UR11, URZ ;  /* 0x8000000b04049290 */ /* 0x000fe4000fffe03f */
[----:B------:R-:W-:Y:S02]  /*01c0*/  @!UP1 UIADD3 UR5, UR5, 0x1, URZ ;  /* 0x0000000105059890 */ /* 0x000fe4000fffe03f */
[----:B------:R-:W-:Y:S01]  /*01d0*/  UISETP.GE.U32.AND UP0, UPT, UR4, UR11, UPT ;  /* 0x0000000b0400728c */ /* 0x000fe2000bf06070 */
[----:B------:R-:W0:Y:S01]  /*01e0*/  S2UR UR11, SR_CTAID.X ;  /* 0x00000000000b79c3 */ /* 0x000e220000002500 */
[----:B------:R-:W-:-:S09]  /*01f0*/  UISETP.GE.AND UP1, UPT, UR6, URZ, UPT ;  /* 0x0000003f0600728c */ /* 0x000fd2000bf26270 */
[----:B------:R-:W-:Y:S02]  /*0200*/  @UP0 UIADD3 UR5, UR5, 0x1, URZ ;  /* 0x0000000105050890 */ /* 0x000fe4000fffe03f */
[----:B------:R-:W-:-:S05]  /*0210*/  UISETP.NE.AND UP0, UPT, UR8, URZ, UPT ;  /* 0x0000003f0800728c */ /* 0x000fca000bf05270 */
[----:B------:R-:W-:Y:S02]  /*0220*/  UMOV UR12, UR5 ;  /* 0x00000005000c7c82 */ /* 0x000fe40008000000 */
[----:B------:R-:W-:-:S04]  /*0230*/  @!UP1 UIADD3 UR12, -UR12, URZ, URZ ;  /* 0x0000003f0c0c9290 */ /* 0x000fc8000fffe13f */
[----:B------:R-:W-:-:S04]  /*0240*/  @!UP0 ULOP3.LUT UR12, URZ, UR8, URZ, 0x33, !UPT ;  /* 0x000000083f0c8292 */ /* 0x000fc8000f8e333f */
[----:B0-----:R-:W-:-:S06]  /*0250*/  UISETP.GE.AND UP0, UPT, UR11, UR12, UPT ;  /* 0x0000000c0b00728c */ /* 0x001fcc000bf06270 */
[----:B------:R-:W-:-:S13]  /*0260*/  PLOP3.LUT P0, PT, PT, PT, UP0, 0x80, 0x0 ;  /* 0x000000000000781c */ /* 0x000fda0003f0f008 */
[----:B------:R-:W-:Y:S05]  /*0270*/  @P0 EXIT ;  /* 0x000000000000094d */ /* 0x000fea0003800000 */
[----:B------:R-:W0:Y:S01]  /*0280*/  S2R R5, SR_TID.X ;  /* 0x0000000000057919 */ /* 0x000e220000002100 */
[----:B------:R-:W1:Y:S01]  /*0290*/  S2UR UR9, SR_CgaCtaId ;  /* 0x00000000000979c3 */ /* 0x000e620000008800 */
[----:B------:R-:W-:Y:S01]  /*02a0*/  UIMAD UR14, UR8, UR7, URZ ;  /* 0x00000007080e72a4 */ /* 0x000fe2000f8e023f */
[----:B------:R-:W-:Y:S01]  /*02b0*/  UMOV UR5, 0x400 ;  /* 0x0000040000057882 */ /* 0x000fe20000000000 */
[----:B------:R-:W-:Y:S02]  /*02c0*/  ULDC.U8 UR10, c[0x0][0x234] ;  /* 0x00008d00000a7ab9 */ /* 0x000fe40000000000 */
[----:B------:R-:W-:Y:S02]  /*02d0*/  UIMAD UR4, UR14, 0x3, URZ ;  /* 0x000000030e0478a4 */ /* 0x000fe4000f8e023f */
[----:B------:R-:W-:Y:S01]  /*02e0*/  UPRMT UR13, UR10, 0x8880, URZ ;  /* 0x000088800a0d7896 */ /* 0x000fe2000800003f */
[----:B------:R-:W2:Y:S01]  /*02f0*/  S2UR UR6, SR_SWINHI ;  /* 0x00000000000679c3 */ /* 0x000ea20000002f00 */
[----:B------:R-:W-:Y:S01]  /*0300*/  ULDC.64 UR16, c[0x0][0x238] ;  /* 0x00008e0000107ab9 */ /* 0x000fe20000000a00 */
[----:B------:R-:W-:Y:S01]  /*0310*/  ULDC UR15, c[0x0][0x230] ;  /* 0x00008c00000f7ab9 */ /* 0x000fe20000000800 */
[----:B------:R-:W-:Y:S01]  /*0320*/  UISETP.NE.AND UP1, UPT, UR17, 0x1, UPT ;  /* 0x000000011100788c */ /* 0x000fe2000bf25270 */
[----:B------:R-:W3:Y:S01]  /*0330*/  F2F.F64.F32 R18, UR16 ;  /* 0x0000001000127d10 */ /* 0x000ee20008201800 */
[----:B------:R-:W-:-:S03]  /*0340*/  UISETP.NE.AND UP0, UPT, UR17, URZ, UPT ;  /* 0x0000003f1100728c */ /* 0x000fc6000bf05270 */
[----:B------:R-:W-:Y:S01]  /*0350*/  ULDC.64 UR16, c[0x0][0x208] ;  /* 0x0000820000107ab9 */ /* 0x000fe20000000a00 */
[----:B------:R-:W-:Y:S02]  /*0360*/  UISETP.GT.AND UP0, UPT, UR15, 0x1, !UP0 ;  /* 0x000000010f00788c */ /* 0x000fe4000c704270 */
[----:B-1----:R-:W-:-:S04]  /*0370*/  ULEA UR9, UR9, UR5, 0x18 ;  /* 0x0000000509097291 */ /* 0x002fc8000f8ec03f */
[----:B------:R-:W-:Y:S01]  /*0380*/  ULEA UR10, UR4, UR9, 0x1 ;  /* 0x00000009040a7291 */ /* 0x000fe2000f8e083f */
[----:B0-----:R-:W-:Y:S02]  /*0390*/  SHF.R.U32.HI R3, RZ, 0x5, R5 ;  /* 0x00000005ff037819 */ /* 0x001fe40000011605 */
[----:B------:R-:W-:Y:S01]  /*03a0*/  UMOV UR4, UR9 ;  /* 0x0000000900047c82 */ /* 0x000fe20008000000 */
[----:B--2---:R-:W-:Y:S01]  /*03b0*/  UMOV UR5, UR6 ;  /* 0x0000000600057c82 */ /* 0x004fe20008000000 */
[----:B------:R-:W-:Y:S01]  /*03c0*/  LOP3.LUT R5, R5, 0x1f, RZ, 0xc0, !PT ;  /* 0x0000001f05057812 */ /* 0x000fe200078ec0ff */
[----:B------:R-:W-:Y:S01]  /*03d0*/  UIMAD.WIDE UR4, UR14, 0x6, UR4 ;  /* 0x000000060e0478a5 */ /* 0x000fe2000f8e0204 */
[C---:B------:R-:W-:Y:S01]  /*03e0*/  IADD3 R2, R3.reuse, UR8, RZ ;  /* 0x0000000803027c10 */ /* 0x040fe2000fffe0ff */
[----:B------:R-:W-:Y:S01]  /*03f0*/  IMAD R6, R3, UR7, RZ ;  /* 0x0000000703067c24 */ /* 0x000fe2000f8e02ff */
[----:B------:R-:W-:Y:S02]  /*0400*/  UMOV UR6, UR13 ;  /* 0x0000000d00067c82 */ /* 0x000fe40008000000 */
[----:B------:R-:W-:Y:S01]  /*0410*/  UISETP.EQ.AND UP2, UPT, UR6, URZ, !UP1 ;  /* 0x0000003f0600728c */ /* 0x000fe2000cf42270 */
[----:B------:R-:W-:Y:S01]  /*0420*/  VIADD R4, R2, UR8 ;  /* 0x0000000802047c36 */ /* 0x000fe20008000000 */
[----:B------:R-:W-:Y:S01]  /*0430*/  IADD3 RZ, P0, R6, UR4, RZ ;  /* 0x0000000406ff7c10 */ /* 0x000fe2000ff1e0ff */
[--C-:B------:R-:W-:Y:S01]  /*0440*/  IMAD R7, R2, UR7, R5.reuse ;  /* 0x0000000702077c24 */ /* 0x100fe2000f8e0205 */
[----:B------:R-:W-:Y:S01]  /*0450*/  UISETP.NE.AND UP1, UPT, UR6, URZ, !UP1 ;  /* 0x0000003f0600728c */ /* 0x000fe2000cf25270 */
[----:B------:R-:W-:Y:S01]  /*0460*/  IMAD R8, R4, UR7, R5 ;  /* 0x0000000704087c24 */ /* 0x000fe2000f8e0205 */
[----:B------:R-:W-:Y:S01]  /*0470*/  LEA.HI.X.SX32 R9, R6, UR5, 0x1, P0 ;  /* 0x0000000506097c11 */ /* 0x000fe200080f0eff */
[----:B------:R-:W-:Y:S01]  /*0480*/  UMOV UR6, UR11 ;  /* 0x0000000b00067c82 */ /* 0x000fe20008000000 */
[----:B------:R-:W-:Y:S01]  /*0490*/  LEA R7, R7, UR9, 0x1 ;  /* 0x0000000907077c11 */ /* 0x000fe2000f8e08ff */
[----:B------:R-:W-:Y:S01]  /*04a0*/  ULDC UR8, c[0x0][0xc] ;  /* 0x0000030000087ab9 */ /* 0x000fe20000000800 */
[----:B---3--:R-:W-:-:S07]  /*04b0*/  LEA R8, R8, UR9, 0x1 ;  /* 0x0000000908087c11 */ /* 0x008fce000f8e08ff */
.L_x_98:
[----:B----4-:R-:W-:Y:S01]  /*04c0*/  IMAD R10, R0, UR6, R3 ;  /* 0x00000006000a7c24 */ /* 0x010fe2000f8e0203 */
[----:B------:R-:W-:Y:S01]  /*04d0*/  ULDC UR5, c[0x0][0x228] ;  /* 0x00008a0000057ab9 */ /* 0x000fe20000000800 */
[----:B------:R-:W-:-:S03]  /*04e0*/  UIADD3 UR4, UR8, UR6, URZ ;  /* 0x0000000608047290 */ /* 0x000fc6000fffe03f */
[----:B------:R-:W-:-:S04]  /*04f0*/  ISETP.GE.AND P0, PT, R10, UR5, PT ;  /* 0x000000050a007c0c */ /* 0x000fc8000bf06270 */
[----:B------:R-:W-:-:S09]  /*0500*/  UMOV UR6, UR4 ;  /* 0x0000000400067c82 */ /* 0x000fd20008000000 */
[----:B0123--:R-:W-:Y:S05]  /*0510*/  @P0 EXIT ;  /* 0x000000000000094d */ /* 0x00ffea0003800000 */
[----:B------:R-:W-:Y:S01]  /*0520*/  ULDC UR5, c[0x0][0x22c] ;  /* 0x00008b0000057ab9 */ /* 0x000fe20000000800 */
[----:B------:R-:W-:Y:S01]  /*0530*/  UISETP.GE.AND UP3, UPT, UR4, UR12, UPT ;  /* 0x0000000c0400728c */ /* 0x000fe2000bf66270 */
[----:B------:R-:W-:Y:S01]  /*0540*/  IMAD.U32 R11, RZ, RZ, UR5 ;  /* 0x00000005ff0b7e24 */ /* 0x000fe2000f8e00ff */
[----:B------:R-:W-:Y:S01]  /*0550*/  BSSY B0, `(.L_x_0) ;  /* 0x00000b3000007945 */ /* 0x000fe20003800000 */
[----:B------:R-:W-:-:S03]  /*0560*/  ULDC.64 UR4, c[0x0][0x210] ;  /* 0x0000840000047ab9 */ /* 0x000fc60000000a00 */
[----:B------:R-:W-:-:S13]  /*0570*/  ISETP.GE.AND P1, PT, R5, R11, PT ;  /* 0x0000000b0500720c */ /* 0x000fda0003f26270 */
[----:B------:R-:W-:Y:S05]  /*0580*/  @P1 BRA `(.L_x_1) ;  /* 0x0000000800bc1947 */ /* 0x000fea0003800000 */
[C---:B------:R-:W-:Y:S01]  /*0590*/  IMAD.IADD R12, R11.reuse, 0x1, -R5 ;  /* 0x000000010b0c7824 */ /* 0x040fe200078e0a05 */
[----:B------:R-:W-:Y:S01]  /*05a0*/  BSSY B1, `(.L_x_2) ;  /* 0x000001a000017945 */ /* 0x000fe20003800000 */
[----:B------:R-:W-:Y:S02]  /*05b0*/  PLOP3.LUT P0, PT, PT, PT, PT, 0x80, 0x0 ;  /* 0x000000000000781c */ /* 0x000fe40003f0f070 */
[----:B------:R-:W-:Y:S02]  /*05c0*/  MOV R26, R5 ;  /* 0x00000005001a7202 */ /* 0x000fe40000000f00 */
[----:B------:R-:W-:Y:S01]  /*05d0*/  ISETP.GT.AND P3, PT, R12, 0x60, PT ;  /* 0x000000600c00780c */ /* 0x000fe20003f64270 */
[----:B------:R-:W-:-:S12]  /*05e0*/  VIADD R12, R11, 0xffffffa0 ;  /* 0xffffffa00b0c7836 */ /* 0x000fd80000000000 */
[----:B------:R-:W-:Y:S05]  /*05f0*/  @!P3 BRA `(.L_x_3) ;  /* 0x000000000050b947 */ /* 0x000fea0003800000 */
[----:B------:R-:W0:Y:S01]  /*0600*/  LDC.64 R14, c[0x0][0x240] ;  /* 0x00009000ff0e7b82 */ /* 0x000e220000000a00 */
[----:B------:R-:W-:-:S13]  /*0610*/  PLOP3.LUT P0, PT, PT, PT, PT, 0x8, 0x0 ;  /* 0x000000000000781c */ /* 0x000fda0003f0e170 */
.L_x_4:
[C---:B------:R-:W-:Y:S01]  /*0620*/  VIADD R13, R26.reuse, 0x20 ;  /* 0x000000201a0d7836 */ /* 0x040fe20000000000 */
[C---:B------:R-:W-:Y:S01]  /*0630*/  IADD3 R20, R26.reuse, 0x60, RZ ;  /* 0x000000601a147810 */ /* 0x040fe20007ffe0ff */
[----:B------:R-:W-:Y:S02]  /*0640*/  VIADD R16, R26, 0x40 ;  /* 0x000000401a107836 */ /* 0x000fe40000000000 */
[CC--:B------:R-:W-:Y:S02]  /*0650*/  IMAD R17, R10.reuse, R11.reuse, R26 ;  /* 0x0000000b0a117224 */ /* 0x0c0fe400078e021a */
[CC--:B------:R-:W-:Y:S02]  /*0660*/  IMAD R13, R10.reuse, R11.reuse, R13 ;  /* 0x0000000b0a0d7224 */ /* 0x0c0fe400078e020d */
[CC--:B------:R-:W-:Y:S02]  /*0670*/  IMAD R23, R10.reuse, R11.reuse, R16 ;  /* 0x0000000b0a177224 */ /* 0x0c0fe400078e0210 */
[----:B------:R-:W-:-:S02]  /*0680*/  IMAD R25, R10, R11, R20 ;  /* 0x0000000b0a197224 */ /* 0x000fc400078e0214 */
[----:B0-----:R-:W-:-:S04]  /*0690*/  IMAD.WIDE R16, R17, 0x2, R14 ;  /* 0x0000000211107825 */ /* 0x001fc800078e020e */
[--C-:B------:R-:W-:Y:S01]  /*06a0*/  IMAD.WIDE R20, R13, 0x2, R14.reuse ;  /* 0x000000020d147825 */ /* 0x100fe200078e020e */
[----:B------:R1:W-:Y:S03]  /*06b0*/  STG.E.U16 desc[UR16][R16.64], RZ ;  /* 0x000000ff10007986 */ /* 0x0003e6000c101510 */
[--C-:B------:R-:W-:Y:S01]  /*06c0*/  IMAD.WIDE R22, R23, 0x2, R14.reuse ;  /* 0x0000000217167825 */ /* 0x100fe200078e020e */
[----:B------:R1:W-:Y:S03]  /*06d0*/  STG.E.U16 desc[UR16][R20.64], RZ ;  /* 0x000000ff14007986 */ /* 0x0003e6000c101510 */
[----:B------:R-:W-:Y:S01]  /*06e0*/  IMAD.WIDE R24, R25, 0x2, R14 ;  /* 0x0000000219187825 */ /* 0x000fe200078e020e */
[----:B------:R1:W-:Y:S03]  /*06f0*/  STG.E.U16 desc[UR16][R22.64], RZ ;  /* 0x000000ff16007986 */ /* 0x0003e6000c101510 */
[----:B------:R-:W-:Y:S01]  /*0700*/  VIADD R26, R26, 0x80 ;  /* 0x000000801a1a7836 */ /* 0x000fe20000000000 */
[----:B------:R1:W-:Y:S04]  /*0710*/  STG.E.U16 desc[UR16][R24.64], RZ ;  /* 0x000000ff18007986 */ /* 0x0003e8000c101510 */
[----:B------:R-:W-:-:S13]  /*0720*/  ISETP.GE.AND P2, PT, R26, R12, PT ;  /* 0x0000000c1a00720c */ /* 0x000fda0003f46270 */
[----:B-1----:R-:W-:Y:S05]  /*0730*/  @!P2 BRA `(.L_x_4) ;  /* 0xfffffffc00b8a947 */ /* 0x002fea000383ffff */
.L_x_3:
[----:B------:R-:W-:Y:S05]  /*0740*/  BSYNC B1 ;  /* 0x0000000000017941 */ /* 0x000fea0003800000 */
.L_x_2:
[----:B------:R-:W-:Y:S01]  /*0750*/  IMAD.IADD R13, R11, 0x1, -R26 ;  /* 0x000000010b0d7824 */ /* 0x000fe200078e0a1a */
[----:B------:R-:W-:Y:S04]  /*0760*/  BSSY B1, `(.L_x_5) ;  /* 0x000000d000017945 */ /* 0x000fe80003800000 */
[----:B------:R-:W-:-:S13]  /*0770*/  ISETP.GT.AND P2, PT, R13, 0x20, PT ;  /* 0x000000200d00780c */ /* 0x000fda0003f44270 */
[----:B------:R-:W-:Y:S05]  /*0780*/  @!P2 BRA `(.L_x_6) ;  /* 0x000000000028a947 */ /* 0x000fea0003800000 */
[----:B------:R-:W0:Y:S01]  /*0790*/  LDC.64 R14, c[0x0][0x240] ;  /* 0x00009000ff0e7b82 */ /* 0x000e220000000a00 */
[----:B------:R-:W-:Y:S01]  /*07a0*/  VIADD R13, R26, 0x20 ;  /* 0x000000201a0d7836 */ /* 0x000fe20000000000 */
[----:B------:R-:W-:Y:S01]  /*07b0*/  PLOP3.LUT P0, PT, PT, PT, PT, 0x8, 0x0 ;  /* 0x000000000000781c */ /* 0x000fe20003f0e170 */
[-C--:B------:R-:W-:Y:S01]  /*07c0*/  IMAD R17, R10, R11.reuse, R26 ;  /* 0x0000000b0a117224 */ /* 0x080fe200078e021a */
[----:B------:R-:W-:Y:S01]  /*07d0*/  IADD3 R26, R26, 0x40, RZ ;  /* 0x000000401a1a7810 */ /* 0x000fe20007ffe0ff */
[----:B------:R-:W-:Y:S02]  /*07e0*/  IMAD R13, R10, R11, R13 ;  /* 0x0000000b0a0d7224 */ /* 0x000fe400078e020d */
[----:B0-----:R-:W-:-:S04]  /*07f0*/  IMAD.WIDE R16, R17, 0x2, R14 ;  /* 0x0000000211107825 */ /* 0x001fc800078e020e */
[----:B------:R-:W-:Y:S01]  /*0800*/  IMAD.WIDE R14, R13, 0x2, R14 ;  /* 0x000000020d0e7825 */ /* 0x000fe200078e020e */
[----:B------:R0:W-:Y:S04]  /*0810*/  STG.E.U16 desc[UR16][R16.64], RZ ;  /* 0x000000ff10007986 */ /* 0x0001e8000c101510 */
[----:B------:R0:W-:Y:S02]  /*0820*/  STG.E.U16 desc[UR16][R14.64], RZ ;  /* 0x000000ff0e007986 */ /* 0x0001e4000c101510 */
.L_x_6:
[----:B------:R-:W-:Y:S05]  /*0830*/  BSYNC B1 ;  /* 0x0000000000017941 */ /* 0x000fea0003800000 */
.L_x_5:
[----:B------:R-:W-:Y:S01]  /*0840*/  ISETP.LT.OR P2, PT, R26, R11, P0 ;  /* 0x0000000b1a00720c */ /* 0x000fe20000741670 */
[----:B------:R-:W-:Y:S01]  /*0850*/  BSSY B1, `(.L_x_7) ;  /* 0x0000047000017945 */ /* 0x000fe20003800000 */
[----:B------:R-:W-:-:S11]  /*0860*/  PLOP3.LUT P0, PT, PT, PT, PT, 0x80, 0x0 ;  /* 0x000000000000781c */ /* 0x000fd60003f0f070 */
[----:B0-----:R-:W0:Y:S01]  /*0870*/  @P2 LDC.64 R14, c[0x0][0x240] ;  /* 0x00009000ff0e2b82 */ /* 0x001e220000000a00 */
[----:B------:R-:W-:-:S04]  /*0880*/  @P2 IMAD R13, R10, R11, R26 ;  /* 0x0000000b0a0d2224 */ /* 0x000fc800078e021a */
[----:B0-----:R-:W-:-:S04]  /*0890*/  @P2 IMAD.WIDE R14, R13, 0x2, R14 ;  /* 0x000000020d0e2825 */ /* 0x001fc800078e020e */
[----:B------:R-:W-:Y:S01]  /*08a0*/  IMAD.MOV.U32 R13, RZ, RZ, R5 ;  /* 0x000000ffff0d7224 */ /* 0x000fe200078e0005 */
[----:B------:R0:W-:Y:S01]  /*08b0*/  @P2 STG.E.U16 desc[UR16][R14.64], RZ ;  /* 0x000000ff0e002986 */ /* 0x0001e2000c101510 */
[----:B------:R-:W-:Y:S05]  /*08c0*/  @!P3 BRA `(.L_x_8) ;  /* 0x0000000000fcb947 */ /* 0x000fea0003800000 */
[----:B------:R-:W-:-:S13]  /*08d0*/  PLOP3.LUT P0, PT, PT, PT, PT, 0x8, 0x0 ;  /* 0x000000000000781c */ /* 0x000fda0003f0e170 */
.L_x_9:
[----:B-1----:R-:W1:Y:S01]  /*08e0*/  LDC.64 R22, c[0x0][0x220] ;  /* 0x00008800ff167b82 */ /* 0x002e620000000a00 */
[CC--:B------:R-:W-:Y:S02]  /*08f0*/  IMAD R31, R10.reuse, R11.reuse, R13 ;  /* 0x0000000b0a1f7224 */ /* 0x0c0fe400078e020d */
[C---:B------:R-:W-:Y:S02]  /*0900*/  VIADD R32, R13.reuse, 0x20 ;  /* 0x000000200d207836 */ /* 0x040fe40000000000 */
[----:B0-----:R-:W-:Y:S01]  /*0910*/  VIADD R14, R13, 0x40 ;  /* 0x000000400d0e7836 */ /* 0x001fe20000000000 */
[C---:B------:R-:W-:Y:S01]  /*0920*/  IADD3 R28, P2, R31.reuse, UR4, RZ ;  /* 0x000000041f1c7c10 */ /* 0x040fe2000ff5e0ff */
[CC--:B------:R-:W-:Y:S01]  /*0930*/  IMAD R15, R10.reuse, R11.reuse, R32 ;  /* 0x0000000b0a0f7224 */ /* 0x0c0fe200078e0220 */
[----:B------:R-:W0:Y:S01]  /*0940*/  LDC.64 R20, c[0x0][0x218] ;  /* 0x00008600ff147b82 */ /* 0x000e220000000a00 */
[----:B------:R-:W-:Y:S01]  /*0950*/  IMAD R17, R10, R11, R14 ;  /* 0x0000000b0a117224 */ /* 0x000fe200078e020e */
[----:B------:R-:W-:-:S02]  /*0960*/  LEA.HI.X.SX32 R29, R31, UR5, 0x1, P2 ;  /* 0x000000051f1d7c11 */ /* 0x000fc400090f0eff */
[----:B------:R-:W-:Y:S02]  /*0970*/  IADD3 R34, P2, R15, UR4, RZ ;  /* 0x000000040f227c10 */ /* 0x000fe4000ff5e0ff */
[----:B------:R-:W-:Y:S01]  /*0980*/  IADD3 R26, P3, R17, UR4, RZ ;  /* 0x00000004111a7c10 */ /* 0x000fe2000ff7e0ff */
[----:B------:R-:W2:Y:S01]  /*0990*/  LDG.E.U8 R28, desc[UR16][R28.64] ;  /* 0x000000101c1c7981 */ /* 0x000ea2000c1e1100 */
[----:B------:R-:W-:-:S05]  /*09a0*/  LEA.HI.X.SX32 R35, R15, UR5, 0x1, P2 ;  /* 0x000000050f237c11 */ /* 0x000fca00090f0eff */
[----:B------:R3:W4:Y:S01]  /*09b0*/  LDG.E.U8 R30, desc[UR16][R34.64] ;  /* 0x00000010221e7981 */ /* 0x000722000c1e1100 */
[----:B-1----:R-:W-:-:S04]  /*09c0*/  IMAD.WIDE R24, R31, 0x2, R22 ;  /* 0x000000021f187825 */ /* 0x002fc800078e0216 */
[--C-:B------:R-:W-:Y:S01]  /*09d0*/  IMAD.WIDE R36, R17, 0x2, R22.reuse ;  /* 0x0000000211247825 */ /* 0x100fe200078e0216 */
[----:B------:R-:W-:Y:S01]  /*09e0*/  IADD3 R33, R13, 0x60, RZ ;  /* 0x000000600d217810 */ /* 0x000fe20007ffe0ff */
[----:B------:R-:W5:Y:S02]  /*09f0*/  LDG.E.U16 R25, desc[UR16][R24.64] ;  /* 0x0000001018197981 */ /* 0x000f64000c1e1500 */
[----:B---3--:R-:W-:-:S05]  /*0a00*/  IMAD.WIDE R34, R15, 0x2, R22 ;  /* 0x000000020f227825 */ /* 0x008fca00078e0216 */
[----:B------:R0:W3:Y:S01]  /*0a10*/  LDG.E.U16 R29, desc[UR16][R34.64] ;  /* 0x00000010221d7981 */ /* 0x0000e2000c1e1500 */
[----:B------:R-:W-:-:S03]  /*0a20*/  LEA.HI.X.SX32 R27, R17, UR5, 0x1, P3 ;  /* 0x00000005111b7c11 */ /* 0x000fc600098f0eff */
[----:B------:R1:W4:Y:S04]  /*0a30*/  LDG.E.U16 R24, desc[UR16][R36.64] ;  /* 0x0000001024187981 */ /* 0x000328000c1e1500 */
[----:B------:R-:W4:Y:S01]  /*0a40*/  LDG.E.U8 R26, desc[UR16][R26.64] ;  /* 0x000000101a1a7981 */ /* 0x000f22000c1e1100 */
[----:B0-----:R-:W-:-:S04]  /*0a50*/  IMAD.WIDE R34, R31, 0x2, R20 ;  /* 0x000000021f227825 */ /* 0x001fc800078e0214 */
[--C-:B-1----:R-:W-:Y:S02]  /*0a60*/  IMAD.WIDE R36, R15, 0x2, R20.reuse ;  /* 0x000000020f247825 */ /* 0x102fe400078e0214 */
[----:B------:R0:W2:Y:S04]  /*0a70*/  LDG.E.U16 R15, desc[UR16][R34.64] ;  /* 0x00000010220f7981 */ /* 0x0000a8000c1e1500 */
[----:B------:R1:W4:Y:S01]  /*0a80*/  LDG.E.U16 R31, desc[UR16][R36.64] ;  /* 0x00000010241f7981 */ /* 0x000322000c1e1500 */
[----:B0-----:R-:W-:-:S04]  /*0a90*/  IMAD.WIDE R34, R17, 0x2, R20 ;  /* 0x0000000211227825 */ /* 0x001fc800078e0214 */
[----:B------:R-:W-:Y:S01]  /*0aa0*/  IMAD R17, R10, R11, R33 ;  /* 0x0000000b0a117224 */ /* 0x000fe200078e0221 */
[----:B------:R0:W4:Y:S03]  /*0ab0*/  LDG.E.U16 R27, desc[UR16][R34.64] ;  /* 0x00000010221b7981 */ /* 0x000126000c1e1500 */
[C---:B------:R-:W-:Y:S01]  /*0ac0*/  IMAD.WIDE R22, R17.reuse, 0x2, R22 ;  /* 0x0000000211167825 */ /* 0x040fe200078e0216 */
[----:B------:R-:W-:-:S03]  /*0ad0*/  IADD3 R16, P2, R17, UR4, RZ ;  /* 0x0000000411107c10 */ /* 0x000fc6000ff5e0ff */
[C---:B------:R-:W-:Y:S01]  /*0ae0*/  IMAD.WIDE R20, R17.reuse, 0x2, R20 ;  /* 0x0000000211147825 */ /* 0x040fe200078e0214 */
[----:B------:R-:W-:Y:S01]  /*0af0*/  LEA.HI.X.SX32 R17, R17, UR5, 0x1, P2 ;  /* 0x0000000511117c11 */ /* 0x000fe200090f0eff */
[----:B------:R-:W4:Y:S04]  /*0b00*/  LDG.E.U16 R22, desc[UR16][R22.64] ;  /* 0x0000001016167981 */ /* 0x000f28000c1e1500 */
[----:B------:R-:W4:Y:S04]  /*0b10*/  LDG.E.U16 R20, desc[UR16][R20.64] ;  /* 0x0000001014147981 */ /* 0x000f28000c1e1500 */
[----:B------:R-:W4:Y:S01]  /*0b20*/  LDG.E.U8 R16, desc[UR16][R16.64] ;  /* 0x0000001010107981 */ /* 0x000f22000c1e1100 */
[----:B-1----:R-:W-:-:S02]  /*0b30*/  IMAD.IADD R37, R6, 0x1, R13 ;  /* 0x0000000106257824 */ /* 0x002fc400078e020d */
[CC--:B0-----:R-:W-:Y:S02]  /*0b40*/  IMAD R34, R2.reuse, R11.reuse, R13 ;  /* 0x0000000b02227224 */ /* 0x0c1fe400078e020d */
[CC--:B------:R-:W-:Y:S01]  /*0b50*/  IMAD R32, R2.reuse, R11.reuse, R32 ;  /* 0x0000000b02207224 */ /* 0x0c0fe200078e0220 */
[----:B------:R-:W-:Y:S01]  /*0b60*/  LEA R36, R37, UR9, 0x1 ;  /* 0x0000000925247c11 */ /* 0x000fe2000f8e08ff */
[-C--:B------:R-:W-:Y:S01]  /*0b70*/  IMAD R14, R2, R11.reuse, R14 ;  /* 0x0000000b020e7224 */ /* 0x080fe200078e020e */
[----:B------:R-:W-:Y:S01]  /*0b80*/  LEA R34, R34, UR9, 0x1 ;  /* 0x0000000922227c11 */ /* 0x000fe2000f8e08ff */
[----:B------:R-:W-:Y:S01]  /*0b90*/  IMAD R33, R2, R11, R33 ;  /* 0x0000000b02217224 */ /* 0x000fe200078e0221 */
[----:B------:R-:W-:Y:S02]  /*0ba0*/  LEA R32, R32, UR9, 0x1 ;  /* 0x0000000920207c11 */ /* 0x000fe4000f8e08ff */
[----:B------:R-:W-:Y:S02]  /*0bb0*/  LEA R14, R14, UR9, 0x1 ;  /* 0x000000090e0e7c11 */ /* 0x000fe4000f8e08ff */
[----:B------:R-:W-:Y:S01]  /*0bc0*/  LEA R33, R33, UR9, 0x1 ;  /* 0x0000000921217c11 */ /* 0x000fe2000f8e08ff */
[----:B------:R-:W-:-:S05]  /*0bd0*/  VIADD R13, R13, 0x80 ;  /* 0x000000800d0d7836 */ /* 0x000fca0000000000 */
[----:B------:R-:W-:Y:S01]  /*0be0*/  ISETP.GE.AND P2, PT, R13, R12, PT ;  /* 0x0000000c0d00720c */ /* 0x000fe20003f46270 */
[----:B-----5:R1:W-:Y:S04]  /*0bf0*/  STS.U16 [R36], R25 ;  /* 0x0000001924007388 */ /* 0x0203e80000000400 */
[----:B--2---:R1:W-:Y:S04]  /*0c00*/  STS.U16 [R34], R15 ;  /* 0x0000000f22007388 */ /* 0x0043e80000000400 */
[----:B------:R1:W-:Y:S04]  /*0c10*/  STS.U8 [R37+UR10], R28 ;  /* 0x0000001c25007988 */ /* 0x0003e8000800000a */
[----:B---3--:R1:W-:Y:S04]  /*0c20*/  STS.U16 [R36+0x40], R29 ;  /* 0x0000401d24007388 */ /* 0x0083e80000000400 */
[----:B----4-:R1:W-:Y:S04]  /*0c30*/  STS.U16 [R32], R31 ;  /* 0x0000001f20007388 */ /* 0x0103e80000000400 */
[----:B------:R1:W-:Y:S04]  /*0c40*/  STS.U8 [R37+UR10+0x20], R30 ;  /* 0x0000201e25007988 */ /* 0x0003e8000800000a */
[----:B------:R1:W-:Y:S04]  /*0c50*/  STS.U16 [R36+0x80], R24 ;  /* 0x0000801824007388 */ /* 0x0003e80000000400 */
[----:B------:R1:W-:Y:S04]  /*0c60*/  STS.U16 [R14], R27 ;  /* 0x0000001b0e007388 */ /* 0x0003e80000000400 */
[----:B------:R1:W-:Y:S04]  /*0c70*/  STS.U8 [R37+UR10+0x40], R26 ;  /* 0x0000401a25007988 */ /* 0x0003e8000800000a */
[----:B------:R1:W-:Y:S04]  /*0c80*/  STS.U16 [R36+0xc0], R22 ;  /* 0x0000c01624007388 */ /* 0x0003e80000000400 */
[----:B------:R1:W-:Y:S04]  /*0c90*/  STS.U16 [R33], R20 ;  /* 0x0000001421007388 */ /* 0x0003e80000000400 */
[----:B------:R1:W-:Y:S01]  /*0ca0*/  STS.U8 [R37+UR10+0x60], R16 ;  /* 0x0000601025007988 */ /* 0x0003e2000800000a */
[----:B------:R-:W-:Y:S05]  /*0cb0*/  @!P2 BRA `(.L_x_9) ;  /* 0xfffffffc0008a947 */ /* 0x000fea000383ffff */
.L_x_8:
[----:B------:R-:W-:Y:S05]  /*0cc0*/  BSYNC B1 ;  /* 0x0000000000017941 */ /* 0x000fea0003800000 */
.L_x_7:
[----:B------:R-:W-:Y:S01]  /*0cd0*/  IMAD.IADD R12, R11, 0x1, -R13 ;  /* 0x000000010b0c7824 */ /* 0x000fe200078e0a0d */
[----:B------:R-:W-:Y:S04]  /*0ce0*/  BSSY B1, `(.L_x_10) ;  /* 0x0000025000017945 */ /* 0x000fe80003800000 */
[----:B------:R-:W-:-:S13]  /*0cf0*/  ISETP.GT.AND P2, PT, R12, 0x20, PT ;  /* 0x000000200c00780c */ /* 0x000fda0003f44270 */
[----:B------:R-:W-:Y:S05]  /*0d00*/  @!P2 BRA `(.L_x_11) ;  /* 0x000000000088a947 */ /* 0x000fea0003800000 */
[----:B-1----:R-:W1:Y:S01]  /*0d10*/  LDC.64 R24, c[0x0][0x220] ;  /* 0x00008800ff187b82 */ /* 0x002e620000000a00 */
[----:B------:R-:W-:Y:S01]  /*0d20*/  IMAD R23, R10, R11, R13 ;  /* 0x0000000b0a177224 */ /* 0x000fe200078e020d */
[----:B------:R-:W-:Y:S01]  /*0d30*/  IADD3 R12, R13, 0x20, RZ ;  /* 0x000000200d0c7810 */ /* 0x000fe20007ffe0ff */
[----:B------:R-:W-:-:S03]  /*0d40*/  ULDC.64 UR18, c[0x0][0x210] ;  /* 0x0000840000127ab9 */ /* 0x000fc60000000a00 */
[C---:B------:R-:W-:Y:S01]  /*0d50*/  IADD3 R26, P0, R23.reuse, UR18, RZ ;  /* 0x00000012171a7c10 */ /* 0x040fe2000ff1e0ff */
[----:B------:R-:W-:Y:S01]  /*0d60*/  IMAD R21, R10, R11, R12 ;  /* 0x0000000b0a157224 */ /* 0x000fe200078e020c */
[----:B0-----:R-:W0:Y:S02]  /*0d70*/  LDC.64 R14, c[0x0][0x218] ;  /* 0x00008600ff0e7b82 */ /* 0x001e240000000a00 */
[----:B------:R-:W-:Y:S02]  /*0d80*/  LEA.HI.X.SX32 R27, R23, UR19, 0x1, P0 ;  /* 0x00000013171b7c11 */ /* 0x000fe400080f0eff */
[----:B------:R-:W-:-:S03]  /*0d90*/  IADD3 R20, P0, R21, UR18, RZ ;  /* 0x0000001215147c10 */ /* 0x000fc6000ff1e0ff */
[----:B------:R2:W3:Y:S01]  /*0da0*/  LDG.E.U8 R26, desc[UR16][R26.64] ;  /* 0x000000101a1a7981 */ /* 0x0004e2000c1e1100 */
[----:B-1----:R-:W-:-:S04]  /*0db0*/  IMAD.WIDE R16, R23, 0x2, R24 ;  /* 0x0000000217107825 */ /* 0x002fc800078e0218 */
[----:B------:R-:W-:Y:S02]  /*0dc0*/  IMAD.WIDE R24, R21, 0x2, R24 ;  /* 0x0000000215187825 */ /* 0x000fe400078e0218 */
[----:B------:R-:W4:Y:S02]  /*0dd0*/  LDG.E.U16 R16, desc[UR16][R16.64] ;  /* 0x0000001010107981 */ /* 0x000f24000c1e1500 */
[--C-:B0-----:R-:W-:Y:S02]  /*0de0*/  IMAD.WIDE R22, R23, 0x2, R14.reuse ;  /* 0x0000000217167825 */ /* 0x101fe400078e020e */
[----:B------:R-:W5:Y:S02]  /*0df0*/  LDG.E.U16 R24, desc[UR16][R24.64] ;  /* 0x0000001018187981 */ /* 0x000f64000c1e1500 */
[C---:B------:R-:W-:Y:S01]  /*0e00*/  IMAD.WIDE R14, R21.reuse, 0x2, R14 ;  /* 0x00000002150e7825 */ /* 0x040fe200078e020e */
[----:B------:R-:W-:Y:S01]  /*0e10*/  LEA.HI.X.SX32 R21, R21, UR19, 0x1, P0 ;  /* 0x0000001315157c11 */ /* 0x000fe200080f0eff */
[----:B------:R-:W3:Y:S04]  /*0e20*/  LDG.E.U16 R22, desc[UR16][R22.64] ;  /* 0x0000001016167981 */ /* 0x000ee8000c1e1500 */
[----:B------:R-:W5:Y:S04]  /*0e30*/  LDG.E.U16 R14, desc[UR16][R14.64] ;  /* 0x000000100e0e7981 */ /* 0x000f68000c1e1500 */
[----:B------:R-:W5:Y:S01]  /*0e40*/  LDG.E.U8 R20, desc[UR16][R20.64] ;  /* 0x0000001014147981 */ /* 0x000f62000c1e1100 */
[----:B--2---:R-:W-:-:S02]  /*0e50*/  IMAD.IADD R27, R6, 0x1, R13 ;  /* 0x00000001061b7824 */ /* 0x004fc400078e020d */
[CC--:B------:R-:W-:Y:S02]  /*0e60*/  IMAD R28, R2.reuse, R11.reuse, R13 ;  /* 0x0000000b021c7224 */ /* 0x0c0fe400078e020d */
[----:B------:R-:W-:Y:S01]  /*0e70*/  IMAD R12, R2, R11, R12 ;  /* 0x0000000b020c7224 */ /* 0x000fe200078e020c */
[----:B------:R-:W-:Y:S02]  /*0e80*/  LEA R29, R27, UR9, 0x1 ;  /* 0x000000091b1d7c11 */ /* 0x000fe4000f8e08ff */
[----:B------:R-:W-:Y:S02]  /*0e90*/  LEA R31, R28, UR9, 0x1 ;  /* 0x000000091c1f7c11 */ /* 0x000fe4000f8e08ff */
[----:B------:R-:W-:Y:S01]  /*0ea0*/  LEA R33, R12, UR9, 0x1 ;  /* 0x000000090c217c11 */ /* 0x000fe2000f8e08ff */
[----:B------:R-:W-:Y:S01]  /*0eb0*/  VIADD R13, R13, 0x40 ;  /* 0x000000400d0d7836 */ /* 0x000fe20000000000 */
[----:B------:R-:W-:Y:S01]  /*0ec0*/  PLOP3.LUT P0, PT, PT, PT, PT, 0x8, 0x0 ;  /* 0x000000000000781c */ /* 0x000fe20003f0e170 */
[----:B----4-:R2:W-:Y:S04]  /*0ed0*/  STS.U16 [R29], R16 ;  /* 0x000000101d007388 */ /* 0x0105e80000000400 */
[----:B---3--:R2:W-:Y:S04]  /*0ee0*/  STS.U16 [R31], R22 ;  /* 0x000000161f007388 */ /* 0x0085e80000000400 */
[----:B------:R2:W-:Y:S04]  /*0ef0*/  STS.U8 [R27+UR10], R26 ;  /* 0x0000001a1b007988 */ /* 0x0005e8000800000a */
[----:B-----5:R2:W-:Y:S04]  /*0f00*/  STS.U16 [R29+0x40], R24 ;  /* 0x000040181d007388 */ /* 0x0205e80000000400 */
[----:B------:R2:W-:Y:S04]  /*0f10*/  STS.U16 [R33], R14 ;  /* 0x0000000e21007388 */ /* 0x0005e80000000400 */
[----:B------:R2:W-:Y:S02]  /*0f20*/  STS.U8 [R27+UR10+0x20], R20 ;  /* 0x000020141b007988 */ /* 0x0005e4000800000a */
.L_x_11:
[----:B------:R-:W-:Y:S05]  /*0f30*/  BSYNC B1 ;  /* 0x0000000000017941 */ /* 0x000fea0003800000 */
.L_x_10:
[----:B------:R-:W-:-:S13]  /*0f40*/  ISETP.LT.OR P0, PT, R13, R11, P0 ;  /* 0x0000000b0d00720c */ /* 0x000fda0000701670 */
[----:B------:R-:W-:Y:S05]  /*0f50*/  @!P0 BRA `(.L_x_1) ;  /* 0x0000000000488947 */ /* 0x000fea0003800000 */
[----:B-12---:R-:W1:Y:S01]  /*0f60*/  LDC.64 R16, c[0x0][0x220] ;  /* 0x00008800ff107b82 */ /* 0x006e620000000a00 */
[----:B0-----:R-:W-:Y:S01]  /*0f70*/  IMAD R15, R10, R11, R13 ;  /* 0x0000000b0a0f7224 */ /* 0x001fe200078e020d */
[----:B------:R-:W-:-:S04]  /*0f80*/  ULDC.64 UR18, c[0x0][0x210] ;  /* 0x0000840000127ab9 */ /* 0x000fc80000000a00 */
[C---:B------:R-:W-:Y:S02]  /*0f90*/  IADD3 R14, P0, R15.reuse, UR18, RZ ;  /* 0x000000120f0e7c10 */ /* 0x040fe4000ff1e0ff */
[----:B------:R-:W0:Y:S01]  /*0fa0*/  LDC.64 R20, c[0x0][0x218] ;  /* 0x00008600ff147b82 */ /* 0x000e220000000a00 */
[----:B-1----:R-:W-:-:S06]  /*0fb0*/  IMAD.WIDE R16, R15, 0x2, R16 ;  /* 0x000000020f107825 */ /* 0x002fcc00078e0210 */
[----:B------:R-:W2:Y:S01]  /*0fc0*/  LDG.E.U16 R16, desc[UR16][R16.64] ;  /* 0x0000001010107981 */ /* 0x000ea2000c1e1500 */
[C---:B0-----:R-:W-:Y:S01]  /*0fd0*/  IMAD.WIDE R20, R15.reuse, 0x2, R20 ;  /* 0x000000020f147825 */ /* 0x041fe200078e0214 */
[----:B------:R-:W-:-:S05]  /*0fe0*/  LEA.HI.X.SX32 R15, R15, UR19, 0x1, P0 ;  /* 0x000000130f0f7c11 */ /* 0x000fca00080f0eff */
[----:B------:R-:W3:Y:S04]  /*0ff0*/  LDG.E.U16 R20, desc[UR16][R20.64] ;  /* 0x0000001014147981 */ /* 0x000ee8000c1e1500 */
[----:B------:R-:W4:Y:S01]  /*1000*/  LDG.E.U8 R15, desc[UR16][R14.64] ;  /* 0x000000100e0f7981 */ /* 0x000f22000c1e1100 */
[--C-:B------:R-:W-:Y:S02]  /*1010*/  IMAD.IADD R12, R6, 0x1, R13.reuse ;  /* 0x00000001060c7824 */ /* 0x100fe400078e020d */
[----:B------:R-:W-:-:S03]  /*1020*/  IMAD R22, R2, R11, R13 ;  /* 0x0000000b02167224 */ /* 0x000fc600078e020d */
[----:B------:R-:W-:Y:S02]  /*1030*/  LEA R13, R12, UR9, 0x1 ;  /* 0x000000090c0d7c11 */ /* 0x000fe4000f8e08ff */
[----:B------:R-:W-:-:S03]  /*1040*/  LEA R23, R22, UR9, 0x1 ;  /* 0x0000000916177c11 */ /* 0x000fc6000f8e08ff */
[----:B--2---:R0:W-:Y:S04]  /*1050*/  STS.U16 [R13], R16 ;  /* 0x000000100d007388 */ /* 0x0041e80000000400 */
[----:B---3--:R0:W-:Y:S04]  /*1060*/  STS.U16 [R23], R20 ;  /* 0x0000001417007388 */ /* 0x0081e80000000400 */
[----:B----4-:R0:W-:Y:S02]  /*1070*/  STS.U8 [R12+UR10], R15 ;  /* 0x0000000f0c007988 */ /* 0x0101e4000800000a */
.L_x_1:
[----:B------:R-:W-:Y:S05]  /*1080*/  BSYNC B0 ;  /* 0x0000000000007941 */ /* 0x000fea0003800000 */
.L_x_0:
[----:B------:R-:W-:Y:S01]  /*1090*/  PLOP3.LUT P2, PT, PT, PT, UP0, 0x40, 0x0 ;  /* 0x000000000000781c */ /* 0x000fe20003f4e808 */
[----:B------:R3:W-:Y:S06]  /*10a0*/  MEMBAR.SC.CTA ;  /* 0x0000000000007992 */ /* 0x0007ec0000000000 */
[----:B---3--:R-:W-:Y:S01]  /*10b0*/  NOP ;  /* 0x0000000000007918 */ /* 0x008fe20000000000 */
[----:B------:R-:W-:Y:S04]  /*10c0*/  BSSY B0, `(.L_x_12) ;  /* 0x0000012000007945 */ /* 0x000fe80003800000 */
[----:B------:R-:W-:Y:S05]  /*10d0*/  @P1 BRA `(.L_x_13) ;  /* 0x0000000000401947 */ /* 0x000fea0003800000 */
[----:B012---:R-:W0:Y:S01]  /*10e0*/  LDC R20, c[0x0][0x22c] ;  /* 0x00008b00ff147b82 */ /* 0x007e220000000800 */
[----:B------:R-:W-:-:S07]  /*10f0*/  MOV R14, R5 ;  /* 0x00000005000e7202 */ /* 0x000fce0000000f00 */
.L_x_14:
[----:B------:R-:W-:Y:S01]  /*1100*/  IMAD.IADD R17, R6, 0x1, R14 ;  /* 0x0000000106117824 */ /* 0x000fe200078e020e */
[----:B------:R-:W-:-:S04]  /*1110*/  IADD3 R14, R14, 0x20, RZ ;  /* 0x000000200e0e7810 */ /* 0x000fc80007ffe0ff */
[----:B------:R-:W1:Y:S02]  /*1120*/  LDS.U8 R11, [R17+UR10] ;  /* 0x0000000a110b7984 */ /* 0x000e640008000000 */
[----:B-1----:R-:W-:-:S13]  /*1130*/  ISETP.NE.AND P0, PT, R11, RZ, PT ;  /* 0x000000ff0b00720c */ /* 0x002fda0003f05270 */
[----:B------:R-:W-:-:S05]  /*1140*/  @P0 LEA R15, R17, UR9, 0x1 ;  /* 0x00000009110f0c11 */ /* 0x000fca000f8e08ff */
[----:B------:R-:W1:Y:S02]  /*1150*/  @P0 LDS.U16 R11, [R15] ;  /* 0x000000000f0b0984 */ /* 0x000e640000000400 */
[----:B-1----:R-:W-:Y:S02]  /*1160*/  @P0 IMAD.U32 R16, R11, 0x10000, RZ ;  /* 0x000100000b100824 */ /* 0x002fe400078e00ff */
[----:B0-----:R-:W-:Y:S02]  /*1170*/  IMAD.MOV.U32 R11, RZ, RZ, R20 ;  /* 0x000000ffff0b7224 */ /* 0x001fe400078e0014 */
[----:B------:R-:W0:Y:S02]  /*1180*/  @P0 F2F.F64.F32 R12, R16 ;  /* 0x00000010000c0310 */ /* 0x000e240000201800 */
[----:B0-----:R-:W-:-:S10]  /*1190*/  @P0 DMUL R12, R18, R12 ;  /* 0x0000000c120c0228 */ /* 0x001fd40000000000 */
[----:B------:R-:W0:Y:S02]  /*11a0*/  @P0 F2F.BF16.F64 R12, R12 ;  /* 0x0000000c000c0310 */ /* 0x000e240000302000 */
[----:B0-----:R3:W-:Y:S01]  /*11b0*/  @P0 STS.U16 [R15], R12 ;  /* 0x0000000c0f000388 */ /* 0x0017e20000000400 */
[----:B------:R-:W-:-:S13]  /*11c0*/  ISETP.GE.AND P0, PT, R14, R11, PT ;  /* 0x0000000b0e00720c */ /* 0x000fda0003f06270 */
[----:B---3--:R-:W-:Y:S05]  /*11d0*/  @!P0 BRA `(.L_x_14) ;  /* 0xfffffffc00c88947 */ /* 0x008fea000383ffff */
.L_x_13:
[----:B------:R-:W-:Y:S05]  /*11e0*/  BSYNC B0 ;  /* 0x0000000000007941 */ /* 0x000fea0003800000 */
.L_x_12:
[----:B------:R-:W-:Y:S01]  /*11f0*/  NOP ;  /* 0x0000000000007918 */ /* 0x000fe20000000000 */
[----:B------:R-:W-:Y:S05]  /*1200*/  @P2 BRA `(.L_x_15) ;  /* 0x0000001800702947 */ /* 0x000fea0003800000 */
[----:B012---:R-:W-:Y:S01]  /*1210*/  LOP3.LUT R14, R5, 0x20, RZ, 0xfc, !PT ;  /* 0x00000020050e7812 */ /* 0x007fe200078efcff */
[----:B------:R-:W-:Y:S01]  /*1220*/  BSSY B0, `(.L_x_16) ;  /* 0x000000a000007945 */ /* 0x000fe20003800000 */
[----:B------:R-:W-:Y:S02]  /*1230*/  IADD3 R15, R6, UR10, R5 ;  /* 0x0000000a060f7c10 */ /* 0x000fe4000fffe005 */
[----:B------:R-:W-:Y:S02]  /*1240*/  CS2R R12, SRZ ;  /* 0x00000000000c7805 */ /* 0x000fe4000001ff00 */
[----:B------:R-:W-:Y:S01]  /*1250*/  ISETP.GE.AND P2, PT, R14, R11, PT ;  /* 0x0000000b0e00720c */ /* 0x000fe20003f46270 */
[----:B------:R-:W-:-:S12]  /*1260*/  @P1 BRA `(.L_x_17) ;  /* 0x0000000000141947 */ /* 0x000fd80003800000 */
[----:B------:R-:W0:Y:S02]  /*1270*/  LDS.U8 R16, [R15] ;  /* 0x000000000f107984 */ /* 0x000e240000000000 */
[----:B0-----:R-:W-:-:S13]  /*1280*/  ISETP.NE.AND P0, PT, R16, RZ, PT ;  /* 0x000000ff1000720c */ /* 0x001fda0003f05270 */
[----:B------:R-:W0:Y:S02]  /*1290*/  @P0 LDS.U16 R16, [R7] ;  /* 0x0000000007100984 */ /* 0x000e240000000400 */
[----:B0-----:R-:W-:-:S04]  /*12a0*/  @P0 IMAD.U32 R16, R16, 0x10000, RZ ;  /* 0x0001000010100824 */ /* 0x001fc800078e00ff */
[----:B------:R0:W1:Y:S03]  /*12b0*/  @P0 F2F.F64.F32 R12, R16 ;  /* 0x00000010000c0310 */ /* 0x0000660000201800 */
.L_x_17:
[----:B------:R-:W-:Y:S05]  /*12c0*/  BSYNC B0 ;  /* 0x0000000000007941 */ /* 0x000fea0003800000 */
.L_x_16:
[----:B------:R-:W-:Y:S04]  /*12d0*/  BSSY B0, `(.L_x_18) ;  /* 0x0000068000007945 */ /* 0x000fe80003800000 */
[----:B------:R-:W-:Y:S05]  /*12e0*/  @P2 BRA `(.L_x_19) ;  /* 0x0000000400982947 */ /* 0x000fea0003800000 */
[--C-:B0-----:R-:W-:Y:S01]  /*12f0*/  IMAD.IADD R16, R11, 0x1, -R14.reuse ;  /* 0x000000010b107824 */ /* 0x101fe200078e0a0e */
[----:B------:R-:W-:Y:S01]  /*1300*/  BSSY B1, `(.L_x_20) ;  /* 0x000003a000017945 */ /* 0x000fe20003800000 */
[----:B------:R-:W-:Y:S01]  /*1310*/  PLOP3.LUT P0, PT, PT, PT, PT, 0x80, 0x0 ;  /* 0x000000000000781c */ /* 0x000fe20003f0f070 */
[----:B------:R-:W-:Y:S02]  /*1320*/  IMAD.MOV.U32 R17, RZ, RZ, R14 ;  /* 0x000000ffff117224 */ /* 0x000fe400078e000e */
[----:B------:R-:W-:-:S13]  /*1330*/  ISETP.GT.AND P3, PT, R16, 0x60, PT ;  /* 0x000000601000780c */ /* 0x000fda0003f64270 */
[----:B------:R-:W-:Y:S05]  /*1340*/  @!P3 BRA `(.L_x_21) ;  /* 0x0000000000d4b947 */ /* 0x000fea0003800000 */
[----:B------:R-:W-:Y:S02]  /*1350*/  PLOP3.LUT P0, PT, PT, PT, PT, 0x8, 0x0 ;  /* 0x000000000000781c */ /* 0x000fe40003f0e170 */
[----:B------:R-:W-:-:S11]  /*1360*/  IADD3 R16, R11, -0x60, RZ ;  /* 0xffffffa00b107810 */ /* 0x000fd60007ffe0ff */
.L_x_22:
[C---:B------:R-:W-:Y:S01]  /*1370*/  IADD3 R20, R17.reuse, UR10, R6 ;  /* 0x0000000a11147c10 */ /* 0x040fe2000fffe006 */
[C---:B------:R-:W-:Y:S02]  /*1380*/  VIADD R27, R17.reuse, 0x20 ;  /* 0x00000020111b7836 */ /* 0x040fe40000000000 */
[----:B0-----:R-:W-:-:S03]  /*1390*/  VIADD R11, R17, 0x40 ;  /* 0x00000040110b7836 */ /* 0x001fc60000000000 */
[----:B------:R-:W0:Y:S01]  /*13a0*/  LDS.U8 R20, [R20] ;  /* 0x0000000014147984 */ /* 0x000e220000000000 */
[--C-:B------:R-:W-:Y:S02]  /*13b0*/  IADD3 R24, R27, UR10, R6.reuse ;  /* 0x0000000a1b187c10 */ /* 0x100fe4000fffe006 */
[----:B------:R-:W-:-:S04]  /*13c0*/  IADD3 R25, R11, UR10, R6 ;  /* 0x0000000a0b197c10 */ /* 0x000fc8000fffe006 */
[----:B--2---:R-:W2:Y:S04]  /*13d0*/  LDS.U8 R24, [R24] ;  /* 0x0000000018187984 */ /* 0x004ea80000000000 */
[----:B------:R-:W3:Y:S01]  /*13e0*/  LDS.U8 R25, [R25] ;  /* 0x0000000019197984 */ /* 0x000ee20000000000 */
[----:B0-----:R-:W-:Y:S02]  /*13f0*/  ISETP.NE.AND P5, PT, R20, RZ, PT ;  /* 0x000000ff1400720c */ /* 0x001fe40003fa5270 */
[----:B--2---:R-:W-:Y:S02]  /*1400*/  ISETP.NE.AND P4, PT, R24, RZ, PT ;  /* 0x000000ff1800720c */ /* 0x004fe40003f85270 */
[----:B---3--:R-:W-:-:S09]  /*1410*/  ISETP.NE.AND P3, PT, R25, RZ, PT ;  /* 0x000000ff1900720c */ /* 0x008fd20003f65270 */
[----:B------:R-:W0:Y:S01]  /*1420*/  @P5 LDC R21, c[0x0][0x22c] ;  /* 0x00008b00ff155b82 */ /* 0x000e220000000800 */
[----:B-1----:R-:W1:Y:S01]  /*1430*/  @P5 F2F.BF16.F64 R20, R12 ;  /* 0x0000000c00145310 */ /* 0x002e620000302000 */
[----:B0-----:R-:W-:-:S05]  /*1440*/  @P5 IMAD R21, R2, R21, R17 ;  /* 0x0000001502155224 */ /* 0x001fca00078e0211 */
[----:B------:R-:W-:Y:S02]  /*1450*/  @P5 LEA R22, R21, UR9, 0x1 ;  /* 0x0000000915165c11 */ /* 0x000fe4000f8e08ff */
[----:B------:R-:W0:Y:S03]  /*1460*/  @P4 LDC R21, c[0x0][0x22c] ;  /* 0x00008b00ff154b82 */ /* 0x000e260000000800 */
[----:B------:R2:W1:Y:S05]  /*1470*/  @P5 LDS.U16 R23, [R22] ;  /* 0x0000000016175984 */ /* 0x00046a0000000400 */
[----:B--2---:R-:W2:Y:S01]  /*1480*/  @P3 LDC R22, c[0x0][0x22c] ;  /* 0x00008b00ff163b82 */ /* 0x004ea20000000800 */
[----:B0-----:R-:W-:-:S02]  /*1490*/  @P4 IMAD R24, R2, R21, R27 ;  /* 0x0000001502184224 */ /* 0x001fc400078e021b */
[C---:B------:R-:W-:Y:S01]  /*14a0*/  VIADD R21, R17.reuse, 0x60 ;  /* 0x0000006011157836 */ /* 0x040fe20000000000 */
[----:B------:R-:W-:Y:S02]  /*14b0*/  IADD3 R17, R17, 0x80, RZ ;  /* 0x0000008011117810 */ /* 0x000fe40007ffe0ff */
[----:B------:R-:W-:Y:S02]  /*14c0*/  @P4 LEA R24, R24, UR9, 0x1 ;  /* 0x0000000918184c11 */ /* 0x000fe4000f8e08ff */
[----:B------:R-:W-:-:S04]  /*14d0*/  IADD3 R26, R21, UR10, R6 ;  /* 0x0000000a151a7c10 */ /* 0x000fc8000fffe006 */
[----:B------:R-:W-:Y:S01]  /*14e0*/  @P4 LDS.U16 R24, [R24] ;  /* 0x0000000018184984 */ /* 0x000fe20000000400 */
[----:B--2---:R-:W-:-:S03]  /*14f0*/  @P3 IMAD R11, R2, R22, R11 ;  /* 0x00000016020b3224 */ /* 0x004fc600078e020b */
[----:B------:R-:W0:Y:S02]  /*1500*/  LDS.U8 R26, [R26] ;  /* 0x000000001a1a7984 */ /* 0x000e240000000000 */
[----:B------:R-:W-:Y:S01]  /*1510*/  @P3 LEA R22, R11, UR9, 0x1 ;  /* 0x000000090b163c11 */ /* 0x000fe2000f8e08ff */
[----:B-1----:R-:W-:-:S05]  /*1520*/  @P5 HADD2.BF16_V2 R20, R20.H0_H0, R23.H0_H0 ;  /* 0x2000001714145230 */ /* 0x002fca0000200800 */
[----:B------:R-:W1:Y:S01]  /*1530*/  @P3 LDS.U16 R22, [R22] ;  /* 0x0000000016163984 */ /* 0x000e620000000400 */
[----:B------:R-:W-:-:S04]  /*1540*/  @P5 SHF.L.U32 R20, R20, 0x10, RZ ;  /* 0x0000001014145819 */ /* 0x000fc800000006ff */
[----:B------:R-:W2:Y:S08]  /*1550*/  @P5 F2F.F64.F32 R12, R20 ;  /* 0x00000014000c5310 */ /* 0x000eb00000201800 */
[----:B--2---:R-:W2:Y:S01]  /*1560*/  @P4 F2F.BF16.F64 R23, R12 ;  /* 0x0000000c00174310 */ /* 0x004ea20000302000 */
[----:B0-----:R-:W-:Y:S01]  /*1570*/  ISETP.NE.AND P5, PT, R26, RZ, PT ;  /* 0x000000ff1a00720c */ /* 0x001fe20003fa5270 */
[----:B--2---:R-:W-:-:S05]  /*1580*/  @P4 HADD2.BF16_V2 R11, R23.H0_H0, R24.H0_H0 ;  /* 0x20000018170b4230 */ /* 0x004fca0000200800 */
[----:B------:R-:W-:-:S04]  /*1590*/  @P4 IMAD.U32 R11, R11, 0x10000, RZ ;  /* 0x000100000b0b4824 */ /* 0x000fc800078e00ff */
[----:B------:R-:W0:Y:S03]  /*15a0*/  @P4 F2F.F64.F32 R12, R11 ;  /* 0x0000000b000c4310 */ /* 0x000e260000201800 */
[----:B------:R-:W2:Y:S05]  /*15b0*/  @P5 LDC R24, c[0x0][0x22c] ;  /* 0x00008b00ff185b82 */ /* 0x000eaa0000000800 */
[----:B0-----:R-:W1:Y:S01]  /*15c0*/  @P3 F2F.BF16.F64 R23, R12 ;  /* 0x0000000c00173310 */ /* 0x001e620000302000 */
[----:B--2---:R-:W-:-:S05]  /*15d0*/  @P5 IMAD R21, R2, R24, R21 ;  /* 0x0000001802155224 */ /* 0x004fca00078e0215 */
[----:B------:R-:W-:Y:S01]  /*15e0*/  @P5 LEA R21, R21, UR9, 0x1 ;  /* 0x0000000915155c11 */ /* 0x000fe2000f8e08ff */
[----:B-1----:R-:W-:-:S05]  /*15f0*/  @P3 HADD2.BF16_V2 R20, R23.H0_H0, R22.H0_H0 ;  /* 0x2000001617143230 */ /* 0x002fca0000200800 */
[----:B------:R-:W0:Y:S01]  /*1600*/  @P5 LDS.U16 R21, [R21] ;  /* 0x0000000015155984 */ /* 0x000e220000000400 */
[----:B------:R-:W-:-:S04]  /*1610*/  @P3 IMAD.U32 R20, R20, 0x10000, RZ ;  /* 0x0001000014143824 */ /* 0x000fc800078e00ff */
[----:B------:R-:W1:Y:S01]  /*1620*/  @P3 F2F.F64.F32 R12, R20 ;  /* 0x00000014000c3310 */ /* 0x000e620000201800 */
[----:B------:R-:W-:-:S07]  /*1630*/  ISETP.GE.AND P3, PT, R17, R16, PT ;  /* 0x000000101100720c */ /* 0x000fce0003f66270 */
[----:B-1----:R-:W0:Y:S02]  /*1640*/  @P5 F2F.BF16.F64 R22, R12 ;  /* 0x0000000c00165310 */ /* 0x002e240000302000 */
[----:B0-----:R-:W-:-:S05]  /*1650*/  @P5 HADD2.BF16_V2 R22, R22.H0_H0, R21.H0_H0 ;  /* 0x2000001516165230 */ /* 0x001fca0000200800 */
[----:B------:R-:W-:-:S05]  /*1660*/  @P5 PRMT R11, R22, 0x7610, R11 ;  /* 0x00007610160b5816 */ /* 0x000fca000000000b */
[----:B------:R-:W-:-:S04]  /*1670*/  @P5 IMAD.U32 R11, R11, 0x10000, RZ ;  /* 0x000100000b0b5824 */ /* 0x000fc800078e00ff */
[----:B------:R0:W2:Y:S01]  /*1680*/  @P5 F2F.F64.F32 R12, R11 ;  /* 0x0000000b000c5310 */ /* 0x0000a20000201800 */
[----:B------:R-:W-:Y:S05]  /*1690*/  @!P3 BRA `(.L_x_22) ;  /* 0xfffffffc0034b947 */ /* 0x000fea000383ffff */
.L_x_21:
[----:B------:R-:W-:Y:S05]  /*16a0*/  BSYNC B1 ;  /* 0x0000000000017941 */ /* 0x000fea0003800000 */
.L_x_20:
[----:B------:R-:W-:Y:S01]  /*16b0*/  ULDC UR4, c[0x0][0x22c] ;  /* 0x00008b0000047ab9 */ /* 0x000fe20000000800 */
[----:B------:R-:W-:Y:S01]  /*16c0*/  BSSY B1, `(.L_x_23) ;  /* 0x000001c000017945 */ /* 0x000fe20003800000 */
[----:B0-----:R-:W-:-:S04]  /*16d0*/  IMAD.U32 R11, RZ, RZ, UR4 ;  /* 0x00000004ff0b7e24 */ /* 0x001fc8000f8e00ff */
[----:B------:R-:W-:-:S05]  /*16e0*/  IMAD.IADD R16, R11, 0x1, -R17 ;  /* 0x000000010b107824 */ /* 0x000fca00078e0a11 */
[----:B------:R-:W-:-:S13]  /*16f0*/  ISETP.GT.AND P3, PT, R16, 0x20, PT ;  /* 0x000000201000780c */ /* 0x000fda0003f64270 */
[----:B------:R-:W-:Y:S05]  /*1700*/  @!P3 BRA `(.L_x_24) ;  /* 0x00000000005cb947 */ /* 0x000fea0003800000 */
[C---:B------:R-:W-:Y:S01]  /*1710*/  IADD3 R16, R17.reuse, UR10, R6 ;  /* 0x0000000a11107c10 */ /* 0x040fe2000fffe006 */
[----:B------:R-:W-:-:S05]  /*1720*/  VIADD R23, R17, 0x20 ;  /* 0x0000002011177836 */ /* 0x000fca0000000000 */
[----:B------:R-:W0:Y:S01]  /*1730*/  LDS.U8 R16, [R16] ;  /* 0x0000000010107984 */ /* 0x000e220000000000 */
[----:B------:R-:W-:-:S06]  /*1740*/  IADD3 R20, R23, UR10, R6 ;  /* 0x0000000a17147c10 */ /* 0x000fcc000fffe006 */
[----:B------:R-:W3:Y:S01]  /*1750*/  LDS.U8 R20, [R20] ;  /* 0x0000000014147984 */ /* 0x000ee20000000000 */
[----:B0-----:R-:W-:Y:S02]  /*1760*/  ISETP.NE.AND P0, PT, R16, RZ, PT ;  /* 0x000000ff1000720c */ /* 0x001fe40003f05270 */
[----:B---3--:R-:W-:-:S11]  /*1770*/  ISETP.NE.AND P3, PT, R20, RZ, PT ;  /* 0x000000ff1400720c */ /* 0x008fd60003f65270 */
[CC--:B------:R-:W-:Y:S01]  /*1780*/  @P0 IMAD R17, R2.reuse, R11.reuse, R17 ;  /* 0x0000000b02110224 */ /* 0x0c0fe200078e0211 */
[----:B-12---:R-:W0:Y:S04]  /*1790*/  @P0 F2F.BF16.F64 R22, R12 ;  /* 0x0000000c00160310 */ /* 0x006e280000302000 */
[----:B------:R-:W-:Y:S01]  /*17a0*/  @P0 LEA R17, R17, UR9, 0x1 ;  /* 0x0000000911110c11 */ /* 0x000fe2000f8e08ff */
[----:B------:R-:W-:-:S05]  /*17b0*/  @P3 IMAD R21, R2, R11, R23 ;  /* 0x0000000b02153224 */ /* 0x000fca00078e0217 */
[----:B------:R-:W0:Y:S01]  /*17c0*/  @P0 LDS.U16 R17, [R17] ;  /* 0x0000000011110984 */ /* 0x000e220000000400 */
[----:B------:R-:W-:-:S06]  /*17d0*/  @P3 LEA R21, R21, UR9, 0x1 ;  /* 0x0000000915153c11 */ /* 0x000fcc000f8e08ff */
[----:B------:R-:W1:Y:S01]  /*17e0*/  @P3 LDS.U16 R21, [R21] ;  /* 0x0000000015153984 */ /* 0x000e620000000400 */
[----:B0-----:R-:W-:-:S05]  /*17f0*/  @P0 HADD2.BF16_V2 R16, R22.H0_H0, R17.H0_H0 ;  /* 0x2000001116100230 */ /* 0x001fca0000200800 */
[----:B------:R-:W-:-:S04]  /*1800*/  @P0 SHF.L.U32 R16, R16, 0x10, RZ ;  /* 0x0000001010100819 */ /* 0x000fc800000006ff */
[----:B------:R-:W0:Y:S01]  /*1810*/  @P0 F2F.F64.F32 R12, R16 ;  /* 0x00000010000c0310 */ /* 0x000e220000201800 */
[----:B------:R-:W-:-:S07]  /*1820*/  PLOP3.LUT P0, PT, PT, PT, PT, 0x8, 0x0 ;  /* 0x000000000000781c */ /* 0x000fce0003f0e170 */
[----:B0-----:R-:W1:Y:S02]  /*1830*/  @P3 F2F.BF16.F64 R20, R12 ;  /* 0x0000000c00143310 */ /* 0x001e640000302000 */
[----:B-1----:R-:W-:-:S05]  /*1840*/  @P3 HADD2.BF16_V2 R17, R20.H0_H0, R21.H0_H0 ;  /* 0x2000001514113230 */ /* 0x002fca0000200800 */
[----:B------:R-:W-:Y:S02]  /*1850*/  @P3 IMAD.U32 R20, R17, 0x10000, RZ ;  /* 0x0001000011143824 */ /* 0x000fe400078e00ff */
[----:B------:R-:W-:Y:S02]  /*1860*/  VIADD R17, R23, 0x20 ;  /* 0x0000002017117836 */ /* 0x000fe40000000000 */
[----:B------:R0:W3:Y:S05]  /*1870*/  @P3 F2F.F64.F32 R12, R20 ;  /* 0x00000014000c3310 */ /* 0x0000ea0000201800 */
.L_x_24:
[----:B------:R-:W-:Y:S05]  /*1880*/  BSYNC B1 ;  /* 0x0000000000017941 */ /* 0x000fea0003800000 */
.L_x_23:
[----:B------:R-:W-:-:S13]  /*1890*/  ISETP.LT.OR P0, PT, R17, R11, P0 ;  /* 0x0000000b1100720c */ /* 0x000fda0000701670 */
[----:B------:R-:W-:Y:S05]  /*18a0*/  @!P0 BRA `(.L_x_19) ;  /* 0x0000000000288947 */ /* 0x000fea0003800000 */
[----:B------:R-:W-:-:S06]  /*18b0*/  IADD3 R16, R17, UR10, R6 ;  /* 0x0000000a11107c10 */ /* 0x000fcc000fffe006 */
[----:B------:R-:W4:Y:S02]  /*18c0*/  LDS.U8 R16, [R16] ;  /* 0x0000000010107984 */ /* 0x000f240000000000 */
[----:B----4-:R-:W-:-:S13]  /*18d0*/  ISETP.NE.AND P0, PT, R16, RZ, PT ;  /* 0x000000ff1000720c */ /* 0x010fda0003f05270 */
[----:B------:R-:W-:Y:S01]  /*18e0*/  @P0 IMAD R17, R2, R11, R17 ;  /* 0x0000000b02110224 */ /* 0x000fe200078e0211 */
[----:B0123--:R-:W0:Y:S04]  /*18f0*/  @P0 F2F.BF16.F64 R20, R12 ;  /* 0x0000000c00140310 */ /* 0x00fe280000302000 */
[----:B------:R-:W-:-:S06]  /*1900*/  @P0 LEA R17, R17, UR9, 0x1 ;  /* 0x0000000911110c11 */ /* 0x000fcc000f8e08ff */
[----:B------:R-:W0:Y:S02]  /*1910*/  @P0 LDS.U16 R17, [R17] ;  /* 0x0000000011110984 */ /* 0x000e240000000400 */
[----:B0-----:R-:W-:-:S05]  /*1920*/  @P0 HADD2.BF16_V2 R20, R20.H0_H0, R17.H0_H0 ;  /* 0x2000001114140230 */ /* 0x001fca0000200800 */
[----:B------:R-:W-:-:S04]  /*1930*/  @P0 IMAD.U32 R20, R20, 0x10000, RZ ;  /* 0x0001000014140824 */ /* 0x000fc800078e00ff */
[----:B------:R4:W0:Y:S03]  /*1940*/  @P0 F2F.F64.F32 R12, R20 ;  /* 0x00000014000c0310 */ /* 0x0008260000201800 */
.L_x_19:
[----:B------:R-:W-:Y:S05]  /*1950*/  BSYNC B0 ;  /* 0x0000000000007941 */ /* 0x000fea0003800000 */
.L_x_18:
[----:B0123--:R-:W-:Y:S01]  /*1960*/  SHFL.BFLY PT, R17, R13, 0x10, 0x1f ;  /* 0x0e001f000d117f89 */ /* 0x00ffe200000e0000 */
[----:B----4-:R-:W-:Y:S01]  /*1970*/  F2F.BF16.F64 R20, R12 ;  /* 0x0000000c00147310 */ /* 0x010fe20000302000 */
[----:B------:R-:W-:Y:S02]  /*1980*/  NOP ;  /* 0x0000000000007918 */ /* 0x000fe40000000000 */
[----:B------:R-:W0:Y:S01]  /*1990*/  SHFL.BFLY PT, R16, R12, 0x10, 0x1f ;  /* 0x0e001f000c107f89 */ /* 0x000e2200000e0000 */
[----:B------:R-:W-:Y:S01]  /*19a0*/  ULDC UR4, c[0x0][0x22c] ;  /* 0x00008b0000047ab9 */ /* 0x000fe20000000800 */
[----:B------:R-:W-:Y:S03]  /*19b0*/  BSSY B0, `(.L_x_25) ;  /* 0x0000041000007945 */ /* 0x000fe60003800000 */
[----:B0-----:R-:W0:Y:S02]  /*19c0*/  F2F.BF16.F64 R17, R16 ;  /* 0x0000001000117310 */ /* 0x001e240000302000 */
[----:B0-----:R-:W-:-:S05]  /*19d0*/  HADD2.BF16_V2 R20, R20.H0_H0, R17.H0_H0 ;  /* 0x2000001114147230 */ /* 0x001fca0000200800 */
[----:B------:R-:W-:-:S06]  /*19e0*/  SHF.L.U32 R20, R20, 0x10, RZ ;  /* 0x0000001014147819 */ /* 0x000fcc00000006ff */
[----:B------:R-:W0:Y:S02]  /*19f0*/  F2F.F64.F32 R20, R20 ;  /* 0x0000001400147310 */ /* 0x000e240000201800 */
[----:B0-----:R-:W-:Y:S06]  /*1a00*/  SHFL.BFLY PT, R23, R21, 0x8, 0x1f ;  /* 0x0d001f0015177f89 */ /* 0x001fec00000e0000 */
[----:B------:R-:W-:Y:S01]  /*1a10*/  F2F.BF16.F64 R24, R20 ;  /* 0x0000001400187310 */ /* 0x000fe20000302000 */
[----:B------:R-:W0:Y:S07]  /*1a20*/  SHFL.BFLY PT, R22, R20, 0x8, 0x1f ;  /* 0x0d001f0014167f89 */ /* 0x000e2e00000e0000 */
[----:B0-----:R-:W0:Y:S02]  /*1a30*/  F2F.BF16.F64 R23, R22 ;  /* 0x0000001600177310 */ /* 0x001e240000302000 */
[----:B0-----:R-:W-:-:S05]  /*1a40*/  HADD2.BF16_V2 R23, R24.H0_H0, R23.H0_H0 ;  /* 0x2000001718177230 */ /* 0x001fca0000200800 */
[----:B------:R-:W-:-:S05]  /*1a50*/  PRMT R12, R23, 0x7610, R12 ;  /* 0x00007610170c7816 */ /* 0x000fca000000000c */
[----:B------:R-:W-:-:S06]  /*1a60*/  IMAD.U32 R12, R12, 0x10000, RZ ;  /* 0x000100000c0c7824 */ /* 0x000fcc00078e00ff */
        /* <DEDUP_REMOVED lines=22> */
[----:B------:R-:W-:-:S06]  /*1bd0*/  SHF.L.U32 R20, R16, 0x10, RZ ;  /* 0x0000001010147819 */ /* 0x000fcc00000006ff */
[----:B------:R-:W0:Y:S08]  /*1be0*/  F2F.F64.F32 R20, R20 ;  /* 0x0000001400147310 */ /* 0x000e300000201800 */
[----:B0-----:R-:W0:Y:S02]  /*1bf0*/  F2F.BF16.F64 R16, R20 ;  /* 0x0000001400107310 */ /* 0x001e240000302000 */
[----:B0-----:R-:W-:Y:S01]  /*1c00*/  IMAD.U32 R16, R16, 0x10000, RZ ;  /* 0x0001000010107824 */ /* 0x001fe200078e00ff */
[----:B------:R-:W-:Y:S06]  /*1c10*/  @P1 BRA `(.L_x_26) ;  /* 0x0000000000681947 */ /* 0x000fec0003800000 */
[----:B------:R-:W-:-:S07]  /*1c20*/  IMAD.MOV.U32 R17, RZ, RZ, R5 ;  /* 0x000000ffff117224 */ /* 0x000fce00078e0005 */
.L_x_29:
[----:B------:R-:W-:Y:S01]  /*1c30*/  IMAD.IADD R22, R6, 0x1, R17 ;  /* 0x0000000106167824 */ /* 0x000fe200078e0211 */
[----:B------:R-:W-:Y:S01]  /*1c40*/  BSSY B1, `(.L_x_27) ;  /* 0x0000010000017945 */ /* 0x000fe20003800000 */
[----:B0-----:R-:W-:-:S03]  /*1c50*/  CS2R R12, SRZ ;  /* 0x00000000000c7805 */ /* 0x001fc6000001ff00 */
[----:B------:R-:W0:Y:S02]  /*1c60*/  LDS.U8 R11, [R22+UR10] ;  /* 0x0000000a160b7984 */ /* 0x000e240008000000 */
[----:B0-----:R-:W-:Y:S02]  /*1c70*/  ISETP.NE.AND P0, PT, R11, RZ, PT ;  /* 0x000000ff0b00720c */ /* 0x001fe40003f05270 */
[----:B------:R-:W-:-:S11]  /*1c80*/  MOV R11, UR4 ;  /* 0x00000004000b7c02 */ /* 0x000fd60008000f00 */
[----:B------:R-:W-:Y:S05]  /*1c90*/  @!P0 BRA `(.L_x_28) ;  /* 0x0000000000288947 */ /* 0x000fea0003800000 */
[----:B------:R-:W-:Y:S01]  /*1ca0*/  IMAD R12, R2, UR4, R17 ;  /* 0x00000004020c7c24 */ /* 0x000fe2000f8e0211 */
[----:B------:R-:W-:-:S04]  /*1cb0*/  LEA R22, R22, UR9, 0x1 ;  /* 0x0000000916167c11 */ /* 0x000fc8000f8e08ff */
[----:B------:R-:W-:Y:S02]  /*1cc0*/  LEA R24, R12, UR9, 0x1 ;  /* 0x000000090c187c11 */ /* 0x000fe4000f8e08ff */
[----:B------:R-:W0:Y:S04]  /*1cd0*/  LDS.U16 R22, [R22] ;  /* 0x0000000016167984 */ /* 0x000e280000000400 */
[----:B------:R-:W1:Y:S01]  /*1ce0*/  LDS.U16 R24, [R24] ;  /* 0x0000000018187984 */ /* 0x000e620000000400 */
[----:B0-----:R-:W-:Y:S02]  /*1cf0*/  IMAD.U32 R23, R22, 0x10000, RZ ;  /* 0x0001000016177824 */ /* 0x001fe400078e00ff */
[----:B-1----:R-:W-:Y:S02]  /*1d00*/  IMAD.U32 R20, R24, 0x10000, RZ ;  /* 0x0001000018147824 */ /* 0x002fe400078e00ff */
[----:B------:R-:W-:Y:S08]  /*1d10*/  F2F.F64.F32 R12, R23 ;  /* 0x00000017000c7310 */ /* 0x000ff00000201800 */
[----:B------:R-:W0:Y:S02]  /*1d20*/  F2F.F64.F32 R20, R20 ;  /* 0x0000001400147310 */ /* 0x000e240000201800 */
[----:B0-----:R-:W-:-:S11]  /*1d30*/  DMUL R12, R12, R20 ;  /* 0x000000140c0c7228 */ /* 0x001fd60000000000 */
.L_x_28:
[----:B------:R-:W-:Y:S05]  /*1d40*/  BSYNC B1 ;  /* 0x0000000000017941 */ /* 0x000fea0003800000 */
.L_x_27:
[----:B------:R-:W0:Y:S01]  /*1d50*/  F2F.BF16.F64 R12, R12 ;  /* 0x0000000c000c7310 */ /* 0x000e220000302000 */
[----:B------:R-:W-:Y:S02]  /*1d60*/  IMAD R20, R4, R11, R17 ;  /* 0x0000000b04147224 */ /* 0x000fe400078e0211 */
[----:B------:R-:W-:-:S03]  /*1d70*/  VIADD R17, R17, 0x20 ;  /* 0x0000002011117836 */ /* 0x000fc60000000000 */
[----:B------:R-:W-:Y:S02]  /*1d80*/  LEA R21, R20, UR9, 0x1 ;  /* 0x0000000914157c11 */ /* 0x000fe4000f8e08ff */
[----:B------:R-:W-:-:S03]  /*1d90*/  ISETP.GE.AND P0, PT, R17, R11, PT ;  /* 0x0000000b1100720c */ /* 0x000fc60003f06270 */
[----:B0-----:R0:W-:Y:S10]  /*1da0*/  STS.U16 [R21], R12 ;  /* 0x0000000c15007388 */ /* 0x0011f40000000400 */
[----:B------:R-:W-:Y:S05]  /*1db0*/  @!P0 BRA `(.L_x_29) ;  /* 0xfffffffc009c8947 */ /* 0x000fea000383ffff */
.L_x_26:
[----:B------:R-:W-:Y:S05]  /*1dc0*/  BSYNC B0 ;  /* 0x0000000000007941 */ /* 0x000fea0003800000 */
.L_x_25:
[----:B------:R-:W-:Y:S01]  /*1dd0*/  NOP ;  /* 0x0000000000007918 */ /* 0x000fe20000000000 */
[----:B------:R-:W-:Y:S01]  /*1de0*/  BSSY B0, `(.L_x_30) ;  /* 0x0000008000007945 */ /* 0x000fe20003800000 */
[----:B0-----:R-:W-:-:S03]  /*1df0*/  CS2R R12, SRZ ;  /* 0x00000000000c7805 */ /* 0x001fc6000001ff00 */
[----:B------:R-:W-:Y:S05]  /*1e00*/  @P1 BRA `(.L_x_31) ;  /* 0x0000000000141947 */ /* 0x000fea0003800000 */
[----:B------:R-:W0:Y:S02]  /*1e10*/  LDS.U8 R15, [R15] ;  /* 0x000000000f0f7984 */ /* 0x000e240000000000 */
[----:B0-----:R-:W-:-:S13]  /*1e20*/  ISETP.NE.AND P0, PT, R15, RZ, PT ;  /* 0x000000ff0f00720c */ /* 0x001fda0003f05270 */
[----:B------:R-:W0:Y:S02]  /*1e30*/  @P0 LDS.U16 R17, [R8] ;  /* 0x0000000008110984 */ /* 0x000e240000000400 */
[----:B0-----:R-:W-:-:S04]  /*1e40*/  @P0 SHF.L.U32 R17, R17, 0x10, RZ ;  /* 0x0000001011110819 */ /* 0x001fc800000006ff */
[----:B------:R0:W1:Y:S03]  /*1e50*/  @P0 F2F.F64.F32 R12, R17 ;  /* 0x00000011000c0310 */ /* 0x0000660000201800 */
.L_x_31:
[----:B------:R-:W-:Y:S05]  /*1e60*/  BSYNC B0 ;  /* 0x0000000000007941 */ /* 0x000fea0003800000 */
.L_x_30:
[----:B------:R-:W-:Y:S04]  /*1e70*/  BSSY B0, `(.L_x_32) ;  /* 0x0000066000007945 */ /* 0x000fe80003800000 */
[----:B------:R-:W-:Y:S05]  /*1e80*/  @P2 BRA `(.L_x_33) ;  /* 0x0000000400902947 */ /* 0x000fea0003800000 */
[----:B------:R-:W2:Y:S01]  /*1e90*/  LDC R15, c[0x0][0x22c] ;  /* 0x00008b00ff0f7b82 */ /* 0x000ea20000000800 */
[----:B0-----:R-:W-:Y:S01]  /*1ea0*/  IMAD.IADD R17, R11, 0x1, -R14 ;  /* 0x000000010b117824 */ /* 0x001fe200078e0a0e */
[----:B------:R-:W-:Y:S01]  /*1eb0*/  BSSY B1, `(.L_x_34) ;  /* 0x0000039000017945 */ /* 0x000fe20003800000 */
[----:B------:R-:W-:-:S03]  /*1ec0*/  PLOP3.LUT P0, PT, PT, PT, PT, 0x80, 0x0 ;  /* 0x000000000000781c */ /* 0x000fc60003f0f070 */
[----:B------:R-:W-:-:S13]  /*1ed0*/  ISETP.GT.AND P2, PT, R17, 0x60, PT ;  /* 0x000000601100780c */ /* 0x000fda0003f44270 */
[----:B------:R-:W-:Y:S05]  /*1ee0*/  @!P2 BRA `(.L_x_35) ;  /* 0x0000000000d4a947 */ /* 0x000fea0003800000 */
[----:B------:R-:W-:Y:S01]  /*1ef0*/  PLOP3.LUT P0, PT, PT, PT, PT, 0x8, 0x0 ;  /* 0x000000000000781c */ /* 0x000fe20003f0e170 */
[----:B------:R-:W-:-:S12]  /*1f00*/  VIADD R11, R11, 0xffffffa0 ;  /* 0xffffffa00b0b7836 */ /* 0x000fd80000000000 */
.L_x_36:
[C---:B------:R-:W-:Y:S01]  /*1f10*/  IADD3 R20, R14.reuse, UR10, R6 ;  /* 0x0000000a0e147c10 */ /* 0x040fe2000fffe006 */
[C---:B------:R-:W-:Y:S01]  /*1f20*/  VIADD R27, R14.reuse, 0x20 ;  /* 0x000000200e1b7836 */ /* 0x040fe20000000000 */
[----:B------:R-:W-:-:S04]  /*1f30*/  IADD3 R17, R14, 0x40, RZ ;  /* 0x000000400e117810 */ /* 0x000fc80007ffe0ff */
[----:B------:R-:W0:Y:S01]  /*1f40*/  LDS.U8 R20, [R20] ;  /* 0x0000000014147984 */ /* 0x000e220000000000 */
[--C-:B------:R-:W-:Y:S02]  /*1f50*/  IADD3 R24, R27, UR10, R6.reuse ;  /* 0x0000000a1b187c10 */ /* 0x100fe4000fffe006 */
[----:B------:R-:W-:-:S04]  /*1f60*/  IADD3 R25, R17, UR10, R6 ;  /* 0x0000000a11197c10 */ /* 0x000fc8000fffe006 */
[----:B---3--:R-:W3:Y:S04]  /*1f70*/  LDS.U8 R24, [R24] ;  /* 0x0000000018187984 */ /* 0x008ee80000000000 */
[----:B------:R-:W4:Y:S01]  /*1f80*/  LDS.U8 R25, [R25] ;  /* 0x0000000019197984 */ /* 0x000f220000000000 */
[----:B0-----:R-:W-:Y:S02]  /*1f90*/  ISETP.NE.AND P2, PT, R20, RZ, PT ;  /* 0x000000ff1400720c */ /* 0x001fe40003f45270 */
[----:B---3--:R-:W-:Y:S02]  /*1fa0*/  ISETP.NE.AND P3, PT, R24, RZ, PT ;  /* 0x000000ff1800720c */ /* 0x008fe40003f65270 */
[----:B----4-:R-:W-:-:S09]  /*1fb0*/  ISETP.NE.AND P4, PT, R25, RZ, PT ;  /* 0x000000ff1900720c */ /* 0x010fd20003f85270 */
[----:B------:R-:W0:Y:S01]  /*1fc0*/  @P2 LDC R21, c[0x0][0x22c] ;  /* 0x00008b00ff152b82 */ /* 0x000e220000000800 */
[----:B-1----:R-:W1:Y:S01]  /*1fd0*/  @P2 F2F.BF16.F64 R20, R12 ;  /* 0x0000000c00142310 */ /* 0x002e620000302000 */
[----:B0-----:R-:W-:-:S05]  /*1fe0*/  @P2 IMAD R21, R4, R21, R14 ;  /* 0x0000001504152224 */ /* 0x001fca00078e020e */
[----:B------:R-:W-:Y:S02]  /*1ff0*/  @P2 LEA R22, R21, UR9, 0x1 ;  /* 0x0000000915162c11 */ /* 0x000fe4000f8e08ff */
[----:B------:R-:W0:Y:S03]  /*2000*/  @P3 LDC R21, c[0x0][0x22c] ;  /* 0x00008b00ff153b82 */ /* 0x000e260000000800 */
[----:B------:R3:W1:Y:S05]  /*2010*/  @P2 LDS.U16 R23, [R22] ;  /* 0x0000000016172984 */ /* 0x00066a0000000400 */
[----:B---3--:R-:W3:Y:S01]  /*2020*/  @P4 LDC R22, c[0x0][0x22c] ;  /* 0x00008b00ff164b82 */ /* 0x008ee20000000800 */
[----:B0-----:R-:W-:-:S02]  /*2030*/  @P3 IMAD R24, R4, R21, R27 ;  /* 0x0000001504183224 */ /* 0x001fc400078e021b */
[C---:B------:R-:W-:Y:S02]  /*2040*/  VIADD R21, R14.reuse, 0x60 ;  /* 0x000000600e157836 */ /* 0x040fe40000000000 */
[----:B------:R-:W-:Y:S01]  /*2050*/  VIADD R14, R14, 0x80 ;  /* 0x000000800e0e7836 */ /* 0x000fe20000000000 */
[----:B------:R-:W-:Y:S02]  /*2060*/  @P3 LEA R24, R24, UR9, 0x1 ;  /* 0x0000000918183c11 */ /* 0x000fe4000f8e08ff */
[----:B------:R-:W-:-:S04]  /*2070*/  IADD3 R26, R21, UR10, R6 ;  /* 0x0000000a151a7c10 */ /* 0x000fc8000fffe006 */
[----:B------:R-:W-:Y:S01]  /*2080*/  @P3 LDS.U16 R24, [R24] ;  /* 0x0000000018183984 */ /* 0x000fe20000000400 */
[----:B---3--:R-:W-:-:S03]  /*2090*/  @P4 IMAD R17, R4, R22, R17 ;  /* 0x0000001604114224 */ /* 0x008fc600078e0211 */
[----:B------:R-:W0:Y:S02]  /*20a0*/  LDS.U8 R26, [R26] ;  /* 0x000000001a1a7984 */ /* 0x000e240000000000 */
[----:B------:R-:W-:Y:S01]  /*20b0*/  @P4 LEA R22, R17, UR9, 0x1 ;  /* 0x0000000911164c11 */ /* 0x000fe2000f8e08ff */
[----:B-1----:R-:W-:-:S05]  /*20c0*/  @P2 HADD2.BF16_V2 R20, R20.H0_H0, R23.H0_H0 ;  /* 0x2000001714142230 */ /* 0x002fca0000200800 */
[----:B------:R-:W1:Y:S01]  /*20d0*/  @P4 LDS.U16 R22, [R22] ;  /* 0x0000000016164984 */ /* 0x000e620000000400 */
[----:B------:R-:W-:-:S04]  /*20e0*/  @P2 IMAD.U32 R20, R20, 0x10000, RZ ;  /* 0x0001000014142824 */ /* 0x000fc800078e00ff */
[----:B------:R-:W3:Y:S08]  /*20f0*/  @P2 F2F.F64.F32 R12, R20 ;  /* 0x00000014000c2310 */ /* 0x000ef00000201800 */
[----:B---3--:R-:W3:Y:S01]  /*2100*/  @P3 F2F.BF16.F64 R23, R12 ;  /* 0x0000000c00173310 */ /* 0x008ee20000302000 */
[----:B0-----:R-:W-:Y:S01]  /*2110*/  ISETP.NE.AND P2, PT, R26, RZ, PT ;  /* 0x000000ff1a00720c */ /* 0x001fe20003f45270 */
[----:B---3--:R-:W-:-:S05]  /*2120*/  @P3 HADD2.BF16_V2 R17, R23.H0_H0, R24.H0_H0 ;  /* 0x2000001817113230 */ /* 0x008fca0000200800 */
[----:B------:R-:W-:-:S04]  /*2130*/  @P3 IMAD.U32 R17, R17, 0x10000, RZ ;  /* 0x0001000011113824 */ /* 0x000fc800078e00ff */
[----:B------:R-:W0:Y:S03]  /*2140*/  @P3 F2F.F64.F32 R12, R17 ;  /* 0x00000011000c3310 */ /* 0x000e260000201800 */
[----:B------:R-:W3:Y:S05]  /*2150*/  @P2 LDC R24, c[0x0][0x22c] ;  /* 0x00008b00ff182b82 */ /* 0x000eea0000000800 */
[----:B0-----:R-:W1:Y:S01]  /*2160*/  @P4 F2F.BF16.F64 R23, R12 ;  /* 0x0000000c00174310 */ /* 0x001e620000302000 */
[----:B---3--:R-:W-:-:S05]  /*2170*/  @P2 IMAD R21, R4, R24, R21 ;  /* 0x0000001804152224 */ /* 0x008fca00078e0215 */
[----:B------:R-:W-:Y:S01]  /*2180*/  @P2 LEA R21, R21, UR9, 0x1 ;  /* 0x0000000915152c11 */ /* 0x000fe2000f8e08ff */
[----:B-1----:R-:W-:-:S05]  /*2190*/  @P4 HADD2.BF16_V2 R20, R23.H0_H0, R22.H0_H0 ;  /* 0x2000001617144230 */ /* 0x002fca0000200800 */
[----:B------:R-:W0:Y:S01]  /*21a0*/  @P2 LDS.U16 R21, [R21] ;  /* 0x0000000015152984 */ /* 0x000e220000000400 */
[----:B------:R-:W-:-:S04]  /*21b0*/  @P4 SHF.L.U32 R20, R20, 0x10, RZ ;  /* 0x0000001014144819 */ /* 0x000fc800000006ff */
[----:B------:R-:W1:Y:S08]  /*21c0*/  @P4 F2F.F64.F32 R12, R20 ;  /* 0x00000014000c4310 */ /* 0x000e700000201800 */
[----:B-1----:R-:W0:Y:S02]  /*21d0*/  @P2 F2F.BF16.F64 R22, R12 ;  /* 0x0000000c00162310 */ /* 0x002e240000302000 */
[----:B0-----:R-:W-:-:S05]  /*21e0*/  @P2 HADD2.BF16_V2 R22, R22.H0_H0, R21.H0_H0 ;  /* 0x2000001516162230 */ /* 0x001fca0000200800 */
[----:B------:R-:W-:-:S05]  /*21f0*/  @P2 PRMT R17, R22, 0x7610, R17 ;  /* 0x0000761016112816 */ /* 0x000fca0000000011 */
[----:B------:R-:W-:-:S04]  /*2200*/  @P2 IMAD.U32 R17, R17, 0x10000, RZ ;  /* 0x0001000011112824 */ /* 0x000fc800078e00ff */
[----:B------:R0:W3:Y:S01]  /*2210*/  @P2 F2F.F64.F32 R12, R17 ;  /* 0x00000011000c2310 */ /* 0x0000e20000201800 */
[----:B------:R-:W-:-:S13]  /*2220*/  ISETP.GE.AND P2, PT, R14, R11, PT ;  /* 0x0000000b0e00720c */ /* 0x000fda0003f46270 */
[----:B0-----:R-:W-:Y:S05]  /*2230*/  @!P2 BRA `(.L_x_36) ;  /* 0xfffffffc0034a947 */ /* 0x001fea000383ffff */
.L_x_35:
[----:B------:R-:W-:Y:S05]  /*2240*/  BSYNC B1 ;  /* 0x0000000000017941 */ /* 0x000fea0003800000 */
.L_x_34:
[----:B--2---:R-:W-:Y:S01]  /*2250*/  IMAD.IADD R11, R15, 0x1, -R14 ;  /* 0x000000010f0b7824 */ /* 0x004fe200078e0a0e */
[----:B------:R-:W-:Y:S04]  /*2260*/  BSSY B1, `(.L_x_37) ;  /* 0x000001a000017945 */ /* 0x000fe80003800000 */
[----:B------:R-:W-:-:S13]  /*2270*/  ISETP.GT.AND P2, PT, R11, 0x20, PT ;  /* 0x000000200b00780c */ /* 0x000fda0003f44270 */
[----:B------:R-:W-:Y:S05]  /*2280*/  @!P2 BRA `(.L_x_38) ;  /* 0x00000000005ca947 */ /* 0x000fea0003800000 */
[C---:B------:R-:W-:Y:S02]  /*2290*/  IADD3 R11, R14.reuse, UR10, R6 ;  /* 0x0000000a0e0b7c10 */ /* 0x040fe4000fffe006 */
[----:B------:R-:W-:-:S04]  /*22a0*/  IADD3 R21, R14, 0x20, RZ ;  /* 0x000000200e157810 */ /* 0x000fc80007ffe0ff */
[----:B------:R-:W0:Y:S01]  /*22b0*/  LDS.U8 R11, [R11] ;  /* 0x000000000b0b7984 */ /* 0x000e220000000000 */
[----:B------:R-:W-:-:S06]  /*22c0*/  IADD3 R17, R21, UR10, R6 ;  /* 0x0000000a15117c10 */ /* 0x000fcc000fffe006 */
[----:B------:R-:W2:Y:S01]  /*22d0*/  LDS.U8 R17, [R17] ;  /* 0x0000000011117984 */ /* 0x000ea20000000000 */
[----:B0-----:R-:W-:Y:S02]  /*22e0*/  ISETP.NE.AND P0, PT, R11, RZ, PT ;  /* 0x000000ff0b00720c */ /* 0x001fe40003f05270 */
[----:B--2---:R-:W-:-:S11]  /*22f0*/  ISETP.NE.AND P2, PT, R17, RZ, PT ;  /* 0x000000ff1100720c */ /* 0x004fd60003f45270 */
[-C--:B------:R-:W-:Y:S01]  /*2300*/  @P0 IMAD R14, R4, R15.reuse, R14 ;  /* 0x0000000f040e0224 */ /* 0x080fe200078e020e */
[----:B-1-3--:R-:W0:Y:S04]  /*2310*/  @P0 F2F.BF16.F64 R23, R12 ;  /* 0x0000000c00170310 */ /* 0x00ae280000302000 */
[----:B------:R-:W-:Y:S01]  /*2320*/  @P0 LEA R14, R14, UR9, 0x1 ;  /* 0x000000090e0e0c11 */ /* 0x000fe2000f8e08ff */
[----:B------:R-:W-:-:S05]  /*2330*/  @P2 IMAD R20, R4, R15, R21 ;  /* 0x0000000f04142224 */ /* 0x000fca00078e0215 */
[----:B------:R-:W0:Y:S01]  /*2340*/  @P0 LDS.U16 R14, [R14] ;  /* 0x000000000e0e0984 */ /* 0x000e220000000400 */
[----:B------:R-:W-:-:S06]  /*2350*/  @P2 LEA R20, R20, UR9, 0x1 ;  /* 0x0000000914142c11 */ /* 0x000fcc000f8e08ff */
[----:B------:R-:W1:Y:S01]  /*2360*/  @P2 LDS.U16 R20, [R20] ;  /* 0x0000000014142984 */ /* 0x000e620000000400 */
[----:B0-----:R-:W-:-:S05]  /*2370*/  @P0 HADD2.BF16_V2 R11, R23.H0_H0, R14.H0_H0 ;  /* 0x2000000e170b0230 */ /* 0x001fca0000200800 */
[----:B------:R-:W-:-:S04]  /*2380*/  @P0 IMAD.U32 R11, R11, 0x10000, RZ ;  /* 0x000100000b0b0824 */ /* 0x000fc800078e00ff */
[----:B------:R-:W0:Y:S01]  /*2390*/  @P0 F2F.F64.F32 R12, R11 ;  /* 0x0000000b000c0310 */ /* 0x000e220000201800 */
[----:B------:R-:W-:-:S07]  /*23a0*/  PLOP3.LUT P0, PT, PT, PT, PT, 0x8, 0x0 ;  /* 0x000000000000781c */ /* 0x000fce0003f0e170 */
[----:B0-----:R-:W1:Y:S02]  /*23b0*/  @P2 F2F.BF16.F64 R17, R12 ;  /* 0x0000000c00112310 */ /* 0x001e640000302000 */
[----:B-1----:R-:W-:-:S05]  /*23c0*/  @P2 HADD2.BF16_V2 R14, R17.H0_H0, R20.H0_H0 ;  /* 0x20000014110e2230 */ /* 0x002fca0000200800 */
[----:B------:R-:W-:Y:S02]  /*23d0*/  @P2 IMAD.U32 R17, R14, 0x10000, RZ ;  /* 0x000100000e112824 */ /* 0x000fe400078e00ff */
[----:B------:R-:W-:Y:S02]  /*23e0*/  VIADD R14, R21, 0x20 ;  /* 0x00000020150e7836 */ /* 0x000fe40000000000 */
[----:B------:R0:W2:Y:S05]  /*23f0*/  @P2 F2F.F64.F32 R12, R17 ;  /* 0x00000011000c2310 */ /* 0x0000aa0000201800 */
.L_x_38:
[----:B------:R-:W-:Y:S05]  /*2400*/  BSYNC B1 ;  /* 0x0000000000017941 */ /* 0x000fea0003800000 */
.L_x_37:
[----:B------:R-:W-:-:S13]  /*2410*/  ISETP.LT.OR P0, PT, R14, R15, P0 ;  /* 0x0000000f0e00720c */ /* 0x000fda0000701670 */
[----:B------:R-:W-:Y:S05]  /*2420*/  @!P0 BRA `(.L_x_33) ;  /* 0x0000000000288947 */ /* 0x000fea0003800000 */
[----:B------:R-:W-:-:S06]  /*2430*/  IADD3 R11, R14, UR10, R6 ;  /* 0x0000000a0e0b7c10 */ /* 0x000fcc000fffe006 */
[----:B------:R-:W4:Y:S02]  /*2440*/  LDS.U8 R11, [R11] ;  /* 0x000000000b0b7984 */ /* 0x000f240000000000 */
[----:B----4-:R-:W-:-:S13]  /*2450*/  ISETP.NE.AND P0, PT, R11, RZ, PT ;  /* 0x000000ff0b00720c */ /* 0x010fda0003f05270 */
[----:B------:R-:W-:Y:S02]  /*2460*/  @P0 IMAD R14, R4, R15, R14 ;  /* 0x0000000f040e0224 */ /* 0x000fe400078e020e */
[----:B-123--:R-:W1:Y:S03]  /*2470*/  @P0 F2F.BF16.F64 R15, R12 ;  /* 0x0000000c000f0310 */ /* 0x00ee660000302000 */
[----:B------:R-:W-:-:S06]  /*2480*/  @P0 LEA R14, R14, UR9, 0x1 ;  /* 0x000000090e0e0c11 */ /* 0x000fcc000f8e08ff */
[----:B------:R-:W1:Y:S02]  /*2490*/  @P0 LDS.U16 R14, [R14] ;  /* 0x000000000e0e0984 */ /* 0x000e640000000400 */
[----:B-1----:R-:W-:-:S05]  /*24a0*/  @P0 HADD2.BF16_V2 R15, R15.H0_H0, R14.H0_H0 ;  /* 0x2000000e0f0f0230 */ /* 0x002fca0000200800 */
[----:B------:R-:W-:-:S04]  /*24b0*/  @P0 SHF.L.U32 R15, R15, 0x10, RZ ;  /* 0x000000100f0f0819 */ /* 0x000fc800000006ff */
[----:B------:R4:W1:Y:S03]  /*24c0*/  @P0 F2F.F64.F32 R12, R15 ;  /* 0x0000000f000c0310 */ /* 0x0008660000201800 */
.L_x_33:
[----:B------:R-:W-:Y:S05]  /*24d0*/  BSYNC B0 ;  /* 0x0000000000007941 */ /* 0x000fea0003800000 */
.L_x_32:
[----:B-1234-:R-:W-:Y:S01]  /*24e0*/  SHFL.BFLY PT, R15, R13, 0x10, 0x1f ;  /* 0x0e001f000d0f7f89 */ /* 0x01efe200000e0000 */
[----:B------:R-:W-:Y:S01]  /*24f0*/  F2F.BF16.F64 R11, R12 ;  /* 0x0000000c000b7310 */ /* 0x000fe20000302000 */
[----:B------:R-:W-:Y:S02]  /*2500*/  NOP ;  /* 0x0000000000007918 */ /* 0x000fe40000000000 */
[----:B------:R-:W1:Y:S01]  /*2510*/  SHFL.BFLY PT, R14, R12, 0x10, 0x1f ;  /* 0x0e001f000c0e7f89 */ /* 0x000e6200000e0000 */
[----:B------:R-:W-:Y:S01]  /*2520*/  ULDC UR4, c[0x0][0x22c] ;  /* 0x00008b0000047ab9 */ /* 0x000fe20000000800 */
[----:B------:R-:W-:Y:S03]  /*2530*/  BSSY B0, `(.L_x_15) ;  /* 0x0000069000007945 */ /* 0x000fe60003800000 */
[----:B-1----:R-:W1:Y:S02]  /*2540*/  F2F.BF16.F64 R14, R14 ;  /* 0x0000000e000e7310 */ /* 0x002e640000302000 */
[----:B-1----:R-:W-:-:S05]  /*2550*/  HADD2.BF16_V2 R11, R11.H0_H0, R14.H0_H0 ;  /* 0x2000000e0b0b7230 */ /* 0x002fca0000200800 */
[----:B------:R-:W-:-:S04]  /*2560*/  IMAD.U32 R11, R11, 0x10000, RZ ;  /* 0x000100000b0b7824 */ /* 0x000fc800078e00ff */
[----:B------:R-:W1:Y:S02]  /*2570*/  F2F.F64.F32 R20, R11 ;  /* 0x0000000b00147310 */ /* 0x000e640000201800 */
[----:B-1----:R-:W-:Y:S06]  /*2580*/  SHFL.BFLY PT, R23, R21, 0x8, 0x1f ;  /* 0x0d001f0015177f89 */ /* 0x002fec00000e0000 */
[----:B0-----:R-:W-:Y:S01]  /*2590*/  F2F.BF16.F64 R17, R20 ;  /* 0x0000001400117310 */ /* 0x001fe20000302000 */
        /* <DEDUP_REMOVED lines=11> */
[----:B------:R-:W-:-:S04]  /*2650*/  IMAD.U32 R11, R11, 0x10000, RZ ;  /* 0x000100000b0b7824 */ /* 0x000fc800078e00ff */
[----:B------:R-:W0:Y:S02]  /*2660*/  F2F.F64.F32 R20, R11 ;  /* 0x0000000b00147310 */ /* 0x000e240000201800 */
[----:B0-----:R-:W-:Y:S06]  /*2670*/  SHFL.BFLY PT, R23, R21, 0x2, 0x1f ;  /* 0x0c401f0015177f89 */ /* 0x001fec00000e0000 */
[----:B------:R-:W-:Y:S01]  /*2680*/  F2F.BF16.F64 R17, R20 ;  /* 0x0000001400117310 */ /* 0x000fe20000302000 */
[----:B------:R-:W0:Y:S07]  /*2690*/  SHFL.BFLY PT, R22, R20, 0x2, 0x1f ;  /* 0x0c401f0014167f89 */ /* 0x000e2e00000e0000 */
[----:B0-----:R-:W0:Y:S02]  /*26a0*/  F2F.BF16.F64 R22, R22 ;  /* 0x0000001600167310 */ /* 0x001e240000302000 */
[----:B0-----:R-:W-:-:S05]  /*26b0*/  HADD2.BF16_V2 R17, R17.H0_H0, R22.H0_H0 ;  /* 0x2000001611117230 */ /* 0x001fca0000200800 */
[----:B------:R-:W-:-:S04]  /*26c0*/  PRMT R12, R17, 0x7610, R12 ;  /* 0x00007610110c7816 */ /* 0x000fc8000000000c */
[----:B------:R-:W-:-:S06]  /*26d0*/  SHF.L.U32 R12, R12, 0x10, RZ ;  /* 0x000000100c0c7819 */ /* 0x000fcc00000006ff */
[----:B------:R-:W0:Y:S02]  /*26e0*/  F2F.F64.F32 R12, R12 ;  /* 0x0000000c000c7310 */ /* 0x000e240000201800 */
[----:B0-----:R-:W-:Y:S06]  /*26f0*/  SHFL.BFLY PT, R15, R13, 0x1, 0x1f ;  /* 0x0c201f000d0f7f89 */ /* 0x001fec00000e0000 */
[----:B------:R-:W-:Y:S01]  /*2700*/  F2F.BF16.F64 R11, R12 ;  /* 0x0000000c000b7310 */ /* 0x000fe20000302000 */
[----:B------:R-:W0:Y:S07]  /*2710*/  SHFL.BFLY PT, R14, R12, 0x1, 0x1f ;  /* 0x0c201f000c0e7f89 */ /* 0x000e2e00000e0000 */
[----:B0-----:R-:W0:Y:S02]  /*2720*/  F2F.BF16.F64 R14, R14 ;  /* 0x0000000e000e7310 */ /* 0x001e240000302000 */
[----:B0-----:R-:W-:Y:S01]  /*2730*/  HADD2.BF16_V2 R11, R11.H0_H0, R14.H0_H0 ;  /* 0x2000000e0b0b7230 */ /* 0x001fe20000200800 */
[----:B------:R-:W-:Y:S06]  /*2740*/  @P1 BRA `(.L_x_39) ;  /* 0x00000004001c1947 */ /* 0x000fec0003800000 */
[----:B------:R-:W0:Y:S01]  /*2750*/  F2F.F64.F32 R14, R16 ;  /* 0x00000010000e7310 */ /* 0x000e220000201800 */
[----:B------:R-:W-:Y:S01]  /*2760*/  IMAD.U32 R11, R11, 0x10000, RZ ;  /* 0x000100000b0b7824 */ /* 0x000fe200078e00ff */
[----:B------:R-:W-:Y:S01]  /*2770*/  BSSY B1, `(.L_x_40) ;  /* 0x000001b000017945 */ /* 0x000fe20003800000 */
[----:B------:R-:W-:-:S05]  /*2780*/  IMAD.MOV.U32 R20, RZ, RZ, 0x1 ;  /* 0x00000001ff147424 */ /* 0x000fca00078e00ff */
[----:B------:R-:W1:Y:S01]  /*2790*/  F2F.F64.F32 R22, R11 ;  /* 0x0000000b00167310 */ /* 0x000e620000201800 */
[----:B0-----:R-:W-:-:S08]  /*27a0*/  DADD R14, R14, 9.999999682655225389e-21 ;  /* 0x3bc79ca10e0e7429 */ /* 0x001fd00000000000 */
[----:B------:R-:W-:Y:S01]  /*27b0*/  DMUL R12, R14, R14 ;  /* 0x0000000e0e0c7228 */ /* 0x000fe20000000000 */
[----:B-1----:R-:W0:Y:S08]  /*27c0*/  F2F.BF16.F64 R22, R22 ;  /* 0x0000001600167310 */ /* 0x002e300000302000 */
[----:B------:R-:W1:Y:S01]  /*27d0*/  MUFU.RCP64H R21, R13 ;  /* 0x0000000d00157308 */ /* 0x000e620000001800 */
[----:B0-----:R-:W-:-:S07]  /*27e0*/  IMAD.U32 R16, R22, 0x10000, RZ ;  /* 0x0001000016107824 */ /* 0x001fce00078e00ff */
[----:B------:R-:W0:Y:S01]  /*27f0*/  F2F.F64.F32 R16, R16 ;  /* 0x0000001000107310 */ /* 0x000e220000201800 */
[----:B-1----:R-:W-:-:S08]  /*2800*/  DFMA R24, -R12, R20, 1 ;  /* 0x3ff000000c18742b */ /* 0x002fd00000000114 */
[----:B------:R-:W-:Y:S01]  /*2810*/  DFMA R24, R24, R24, R24 ;  /* 0x000000181818722b */ /* 0x000fe20000000018 */
[----:B0-----:R-:W-:-:S07]  /*2820*/  FSETP.GEU.AND P2, PT, |R17|, 6.5827683646048100446e-37, PT ;  /* 0x036000001100780b */ /* 0x001fce0003f4e200 */
[----:B------:R-:W-:-:S08]  /*2830*/  DFMA R24, R20, R24, R20 ;  /* 0x000000181418722b */ /* 0x000fd00000000014 */
[----:B------:R-:W-:-:S08]  /*2840*/  DFMA R20, -R12, R24, 1 ;  /* 0x3ff000000c14742b */ /* 0x000fd00000000118 */
[----:B------:R-:W-:-:S08]  /*2850*/  DFMA R20, R24, R20, R24 ;  /* 0x000000141814722b */ /* 0x000fd00000000018 */
[----:B------:R-:W-:-:S08]  /*2860*/  DMUL R30, R16, R20 ;  /* 0x00000014101e7228 */ /* 0x000fd00000000000 */
[----:B------:R-:W-:-:S08]  /*2870*/  DFMA R24, -R12, R30, R16 ;  /* 0x0000001e0c18722b */ /* 0x000fd00000000110 */
[----:B------:R-:W-:-:S10]  /*2880*/  DFMA R30, R20, R24, R30 ;  /* 0x00000018141e722b */ /* 0x000fd4000000001e */
[----:B------:R-:W-:-:S05]  /*2890*/  FFMA R11, RZ, R13, R31 ;  /* 0x0000000dff0b7223 */ /* 0x000fca000000001f */
[----:B------:R-:W-:-:S13]  /*28a0*/  FSETP.GT.AND P0, PT, |R11|, 1.469367938527859385e-39, PT ;  /* 0x001000000b00780b */ /* 0x000fda0003f04200 */
[----:B------:R-:W-:Y:S05]  /*28b0*/  @P0 BRA P2, `(.L_x_41) ;  /* 0x0000000000180947 */ /* 0x000fea0001000000 */
[----:B------:R-:W-:Y:S01]  /*28c0*/  MOV R23, R12 ;  /* 0x0000000c00177202 */ /* 0x000fe20000000f00 */
[----:B------:R-:W-:Y:S01]  /*28d0*/  IMAD.MOV.U32 R20, RZ, RZ, R13 ;  /* 0x000000ffff147224 */ /* 0x000fe200078e000d */
[----:B------:R-:W-:-:S07]  /*28e0*/  MOV R32, 0x2900 ;  /* 0x0000290000207802 */ /* 0x000fce0000000f00 */
[----:B------:R-:W-:Y:S05]  /*28f0*/  CALL.REL.NOINC `($__internal_0_$__cuda_sm20_div_rn_f64_full) ;  /* 0x0000002000707944 */ /* 0x000fea0003c00000 */
[----:B------:R-:W-:Y:S02]  /*2900*/  IMAD.MOV.U32 R30, RZ, RZ, R16 ;  /* 0x000000ffff1e7224 */ /* 0x000fe400078e0010 */
[----:B------:R-:W-:-:S07]  /*2910*/  IMAD.MOV.U32 R31, RZ, RZ, R17 ;  /* 0x000000ffff1f7224 */ /* 0x000fce00078e0011 */
.L_x_41:
[----:B------:R-:W-:Y:S05]  /*2920*/  BSYNC B1 ;  /* 0x0000000000017941 */ /* 0x000fea0003800000 */
.L_x_40:
[----:B------:R-:W-:-:S07]  /*2930*/  MOV R11, R5 ;  /* 0x00000005000b7202 */ /* 0x000fce0000000f00 */
.L_x_47:
[----:B------:R-:W-:Y:S01]  /*2940*/  IMAD.IADD R12, R6, 0x1, R11 ;  /* 0x00000001060c7824 */ /* 0x000fe200078e020b */
[----:B------:R-:W-:Y:S01]  /*2950*/  BSSY B1, `(.L_x_42) ;  /* 0x0000025000017945 */ /* 0x000fe20003800000 */
[----:B------:R-:W-:-:S03]  /*2960*/  VIADD R11, R11, 0x20 ;  /* 0x000000200b0b7836 */ /* 0x000fc60000000000 */
[----:B0-----:R-:W0:Y:S01]  /*2970*/  LDS.U8 R13, [R12+UR10] ;  /* 0x0000000a0c0d7984 */ /* 0x001e220008000000 */
[----:B-1----:R-:W-:Y:S02]  /*2980*/  LEA R33, R12, UR9, 0x1 ;  /* 0x000000090c217c11 */ /* 0x002fe4000f8e08ff */
[----:B------:R-:W-:Y:S02]  /*2990*/  ISETP.GE.AND P2, PT, R11, UR4, PT ;  /* 0x000000040b007c0c */ /* 0x000fe4000bf46270 */
[----:B0-----:R-:W-:-:S13]  /*29a0*/  ISETP.NE.AND P0, PT, R13, RZ, PT ;  /* 0x000000ff0d00720c */ /* 0x001fda0003f05270 */
[----:B------:R-:W-:Y:S05]  /*29b0*/  @!P0 BRA `(.L_x_43) ;  /* 0x0000000000748947 */ /* 0x000fea0003800000 */
[----:B------:R-:W0:Y:S01]  /*29c0*/  LDS.U16 R20, [R33] ;  /* 0x0000000021147984 */ /* 0x000e220000000400 */
[----:B------:R-:W1:Y:S01]  /*29d0*/  MUFU.RCP64H R13, R15 ;  /* 0x0000000f000d7308 */ /* 0x000e620000001800 */
[----:B------:R-:W-:Y:S01]  /*29e0*/  IMAD.MOV.U32 R12, RZ, RZ, 0x1 ;  /* 0x00000001ff0c7424 */ /* 0x000fe200078e00ff */
[----:B------:R-:W-:Y:S05]  /*29f0*/  BSSY B2, `(.L_x_44) ;  /* 0x0000015000027945 */ /* 0x000fea0003800000 */
[----:B-1----:R-:W-:-:S08]  /*2a00*/  DFMA R16, -R14, R12, 1 ;  /* 0x3ff000000e10742b */ /* 0x002fd0000000010c */
[----:B------:R-:W-:-:S08]  /*2a10*/  DFMA R22, R16, R16, R16 ;  /* 0x000000101016722b */ /* 0x000fd00000000010 */
[----:B------:R-:W-:Y:S01]  /*2a20*/  DFMA R22, R12, R22, R12 ;  /* 0x000000160c16722b */ /* 0x000fe2000000000c */
[----:B0-----:R-:W-:-:S07]  /*2a30*/  SHF.L.U32 R12, R20, 0x10, RZ ;  /* 0x00000010140c7819 */ /* 0x001fce00000006ff */
[----:B------:R-:W-:Y:S01]  /*2a40*/  DFMA R16, -R14, R22, 1 ;  /* 0x3ff000000e10742b */ /* 0x000fe20000000116 */
[----:B------:R-:W0:Y:S07]  /*2a50*/  F2F.F64.F32 R12, R12 ;  /* 0x0000000c000c7310 */ /* 0x000e2e0000201800 */
[----:B------:R-:W-:-:S08]  /*2a60*/  DFMA R22, R22, R16, R22 ;  /* 0x000000101616722b */ /* 0x000fd00000000016 */
[----:B0-----:R-:W-:Y:S01]  /*2a70*/  DMUL R16, R12, R22 ;  /* 0x000000160c107228 */ /* 0x001fe20000000000 */
[----:B------:R-:W-:-:S07]  /*2a80*/  FSETP.GEU.AND P3, PT, |R13|, 6.5827683646048100446e-37, PT ;  /* 0x036000000d00780b */ /* 0x000fce0003f6e200 */
[----:B------:R-:W-:-:S08]  /*2a90*/  DFMA R20, -R14, R16, R12 ;  /* 0x000000100e14722b */ /* 0x000fd0000000010c */
[----:B------:R-:W-:-:S10]  /*2aa0*/  DFMA R16, R22, R20, R16 ;  /* 0x000000141610722b */ /* 0x000fd40000000010 */
[----:B------:R-:W-:-:S05]  /*2ab0*/  FFMA R20, RZ, R15, R17 ;  /* 0x0000000fff147223 */ /* 0x000fca0000000011 */
[----:B------:R-:W-:-:S13]  /*2ac0*/  FSETP.GT.AND P0, PT, |R20|, 1.469367938527859385e-39, PT ;  /* 0x001000001400780b */ /* 0x000fda0003f04200 */
[----:B------:R-:W-:Y:S05]  /*2ad0*/  @P0 BRA P3, `(.L_x_45) ;  /* 0x0000000000180947 */ /* 0x000fea0001800000 */
[----:B------:R-:W-:Y:S01]  /*2ae0*/  IMAD.MOV.U32 R16, RZ, RZ, R12 ;  /* 0x000000ffff107224 */ /* 0x000fe200078e000c */
[----:B------:R-:W-:Y:S01]  /*2af0*/  MOV R20, R15 ;  /* 0x0000000f00147202 */ /* 0x000fe20000000f00 */
[----:B------:R-:W-:Y:S01]  /*2b00*/  IMAD.MOV.U32 R17, RZ, RZ, R13 ;  /* 0x000000ffff117224 */ /* 0x000fe200078e000d */
[----:B------:R-:W-:Y:S01]  /*2b10*/  MOV R32, 0x2b40 ;  /* 0x00002b4000207802 */ /* 0x000fe20000000f00 */
[----:B------:R-:W-:-:S07]  /*2b20*/  IMAD.MOV.U32 R23, RZ, RZ, R14 ;  /* 0x000000ffff177224 */ /* 0x000fce00078e000e */
[----:B------:R-:W-:Y:S05]  /*2b30*/  CALL.REL.NOINC `($__internal_0_$__cuda_sm20_div_rn_f64_full) ;  /* 0x0000001c00e07944 */ /* 0x000fea0003c00000 */
.L_x_45:
[----:B------:R-:W-:Y:S05]  /*2b40*/  BSYNC B2 ;  /* 0x0000000000027941 */ /* 0x000fea0003800000 */
.L_x_44:
[----:B------:R-:W-:-:S10]  /*2b50*/  DADD R16, R16, -R30 ;  /* 0x0000000010107229 */ /* 0x000fd4000000081e */
[----:B------:R-:W0:Y:S02]  /*2b60*/  F2F.BF16.F64 R16, R16 ;  /* 0x0000001000107310 */ /* 0x000e240000302000 */
[----:B0-----:R1:W-:Y:S01]  /*2b70*/  STS.U16 [R33], R16 ;  /* 0x0000001021007388 */ /* 0x0013e20000000400 */
[----:B------:R-:W-:Y:S05]  /*2b80*/  BRA `(.L_x_46) ;  /* 0x0000000000047947 */ /* 0x000fea0003800000 */
.L_x_43:
[----:B------:R0:W-:Y:S02]  /*2b90*/  STS.U16 [R33], RZ ;  /* 0x000000ff21007388 */ /* 0x0001e40000000400 */
.L_x_46:
[----:B------:R-:W-:Y:S05]  /*2ba0*/  BSYNC B1 ;  /* 0x0000000000017941 */ /* 0x000fea0003800000 */
.L_x_42:
[----:B------:R-:W-:Y:S05]  /*2bb0*/  @!P2 BRA `(.L_x_47) ;  /* 0xfffffffc0060a947 */ /* 0x000fea000383ffff */
.L_x_39:
[----:B------:R-:W-:Y:S05]  /*2bc0*/  BSYNC B0 ;  /* 0x0000000000007941 */ /* 0x000fea0003800000 */
.L_x_15:
[----:B------:R-:W-:Y:S01]  /*2bd0*/  PLOP3.LUT P0, PT, PT, PT, UP2, 0x40, 0x0 ;  /* 0x000000000000781c */ /* 0x000fe20003f0e828 */
[----:B------:R-:W-:Y:S01]  /*2be0*/  NOP ;  /* 0x0000000000007918 */ /* 0x000fe20000000000 */
[----:B------:R-:W-:-:S11]  /*2bf0*/  LOP3.LUT R11, R5, 0x20, RZ, 0xfc, !PT ;  /* 0x00000020050b7812 */ /* 0x000fd600078efcff */
[----:B------:R-:W-:Y:S05]  /*2c00*/  @P0 BRA `(.L_x_48) ;  /* 0x0000000c00540947 */ /* 0x000fea0003800000 */
[----:B------:R-:W3:Y:S01]  /*2c10*/  S2UR UR7, SR_SWINHI ;  /* 0x00000000000779c3 */ /* 0x000ee20000002f00 */
[----:B------:R-:W-:Y:S01]  /*2c20*/  BSSY B0, `(.L_x_49) ;  /* 0x0000027000007945 */ /* 0x000fe20003800000 */
[----:B------:R-:W-:Y:S01]  /*2c30*/  UMOV UR4, UR9 ;  /* 0x0000000900047c82 */ /* 0x000fe20008000000 */
[----:B---3--:R-:W-:Y:S01]  /*2c40*/  UMOV UR5, UR7 ;  /* 0x0000000700057c82 */ /* 0x008fe20008000000 */
[----:B------:R-:W-:-:S06]  /*2c50*/  UIMAD UR4, UR14, 0x6, UR4 ;  /* 0x000000060e0478a4 */ /* 0x000fcc000f8e0204 */
[----:B-12---:R-:W-:Y:S01]  /*2c60*/  VIADD R22, R6, UR4 ;  /* 0x0000000406167c36 */ /* 0x006fe20008000000 */
[----:B------:R-:W-:Y:S06]  /*2c70*/  @P1 BRA `(.L_x_50) ;  /* 0x0000000000841947 */ /* 0x000fec0003800000 */
[----:B0-----:R-:W0:Y:S01]  /*2c80*/  LDC R20, c[0x0][0x22c] ;  /* 0x00008b00ff147b82 */ /* 0x001e220000000800 */
[----:B------:R-:W-:Y:S01]  /*2c90*/  ISETP.NE.U32.AND P0, PT, R22, RZ, PT ;  /* 0x000000ff1600720c */ /* 0x000fe20003f05070 */
[----:B------:R-:W-:-:S03]  /*2ca0*/  IMAD.MOV.U32 R13, RZ, RZ, R5 ;  /* 0x000000ffff0d7224 */ /* 0x000fc600078e0005 */
[----:B------:R-:W-:-:S13]  /*2cb0*/  ISETP.NE.AND.EX P0, PT, R9, RZ, PT, P0 ;  /* 0x000000ff0900720c */ /* 0x000fda0003f05300 */
.L_x_54:
[--C-:B0-----:R-:W-:Y:S01]  /*2cc0*/  IMAD R12, R2, R20, R13.reuse ;  /* 0x00000014020c7224 */ /* 0x101fe200078e020d */
[----:B------:R-:W-:Y:S01]  /*2cd0*/  BSSY B1, `(.L_x_51) ;  /* 0x0000015000017945 */ /* 0x000fe20003800000 */
[----:B------:R-:W-:-:S03]  /*2ce0*/  IMAD.IADD R16, R6, 0x1, R13 ;  /* 0x0000000106107824 */ /* 0x000fc600078e020d */
[----:B------:R-:W-:Y:S02]  /*2cf0*/  LEA R14, R12, UR9, 0x1 ;  /* 0x000000090c0e7c11 */ /* 0x000fe4000f8e08ff */
[----:B------:R-:W-:Y:S01]  /*2d00*/  LEA R17, R16, UR9, 0x1 ;  /* 0x0000000910117c11 */ /* 0x000fe2000f8e08ff */
[----:B------:R-:W-:Y:S06]  /*2d10*/  @!P0 BRA `(.L_x_52) ;  /* 0x0000000000288947 */ /* 0x000fec0003800000 */
[----:B------:R-:W0:Y:S02]  /*2d20*/  LDS.U8 R12, [R16+UR10] ;  /* 0x0000000a100c7984 */ /* 0x000e240008000000 */
[----:B0-----:R-:W-:-:S13]  /*2d30*/  ISETP.NE.AND P2, PT, R12, RZ, PT ;  /* 0x000000ff0c00720c */ /* 0x001fda0003f45270 */
[----:B------:R-:W0:Y:S04]  /*2d40*/  @P2 LDS.U16 R12, [R17] ;  /* 0x00000000110c2984 */ /* 0x000e280000000400 */
[----:B------:R-:W1:Y:S01]  /*2d50*/  @P2 LDS.U16 R14, [R14] ;  /* 0x000000000e0e2984 */ /* 0x000e620000000400 */
[----:B0-----:R-:W-:Y:S01]  /*2d60*/  @P2 SHF.L.U32 R12, R12, 0x10, RZ ;  /* 0x000000100c0c2819 */ /* 0x001fe200000006ff */
[----:B-1----:R-:W-:-:S04]  /*2d70*/  @P2 IMAD.U32 R15, R14, 0x10000, RZ ;  /* 0x000100000e0f2824 */ /* 0x002fc800078e00ff */
[----:B------:R-:W-:-:S05]  /*2d80*/  @P2 FMUL R12, R12, R15 ;  /* 0x0000000f0c0c2220 */ /* 0x000fca0000400000 */
[----:B------:R-:W-:-:S04]  /*2d90*/  @P2 F2FP.BF16.F32.PACK_AB R12, RZ, R12 ;  /* 0x0000000cff0c223e */ /* 0x000fc800000010ff */
[----:B------:R-:W-:Y:S01]  /*2da0*/  @!P2 PRMT R12, RZ, 0x7610, R12 ;  /* 0x00007610ff0ca816 */ /* 0x000fe2000000000c */
[----:B------:R-:W-:Y:S06]  /*2db0*/  BRA `(.L_x_53) ;  /* 0x0000000000187947 */ /* 0x000fec0003800000 */
.L_x_52:
[----:B------:R-:W0:Y:S04]  /*2dc0*/  LDS.U16 R17, [R17] ;  /* 0x0000000011117984 */ /* 0x000e280000000400 */
[----:B------:R-:W1:Y:S01]  /*2dd0*/  LDS.U16 R14, [R14] ;  /* 0x000000000e0e7984 */ /* 0x000e620000000400 */
[----:B0-----:R-:W-:Y:S02]  /*2de0*/  IMAD.U32 R12, R17, 0x10000, RZ ;  /* 0x00010000110c7824 */ /* 0x001fe400078e00ff */
[----:B-1----:R-:W-:-:S04]  /*2df0*/  IMAD.U32 R15, R14, 0x10000, RZ ;  /* 0x000100000e0f7824 */ /* 0x002fc800078e00ff */
[----:B------:R-:W-:-:S05]  /*2e00*/  FMUL R12, R12, R15 ;  /* 0x0000000f0c0c7220 */ /* 0x000fca0000400000 */
[----:B------:R-:W-:-:S07]  /*2e10*/  F2FP.BF16.F32.PACK_AB R12, RZ, R12 ;  /* 0x0000000cff0c723e */ /* 0x000fce00000010ff */
.L_x_53:
[----:B------:R-:W-:Y:S05]  /*2e20*/  BSYNC B1 ;  /* 0x0000000000017941 */ /* 0x000fea0003800000 */
.L_x_51:
[----:B------:R-:W-:Y:S01]  /*2e30*/  IMAD R14, R4, R20, R13 ;  /* 0x00000014040e7224 */ /* 0x000fe200078e020d */
[----:B------:R-:W-:-:S04]  /*2e40*/  IADD3 R13, R13, 0x20, RZ ;  /* 0x000000200d0d7810 */ /* 0x000fc80007ffe0ff */
[----:B------:R-:W-:Y:S02]  /*2e50*/  LEA R14, R14, UR9, 0x1 ;  /* 0x000000090e0e7c11 */ /* 0x000fe4000f8e08ff */
[----:B------:R-:W-:-:S03]  /*2e60*/  ISETP.GE.AND P2, PT, R13, R20, PT ;  /* 0x000000140d00720c */ /* 0x000fc60003f46270 */
[----:B------:R1:W-:Y:S10]  /*2e70*/  STS.U16 [R14], R12 ;  /* 0x0000000c0e007388 */ /* 0x0003f40000000400 */
[----:B-1----:R-:W-:Y:S05]  /*2e80*/  @!P2 BRA `(.L_x_54) ;  /* 0xfffffffc008ca947 */ /* 0x002fea000383ffff */
.L_x_50:
[----:B------:R-:W-:Y:S05]  /*2e90*/  BSYNC B0 ;  /* 0x0000000000007941 */ /* 0x000fea0003800000 */
.L_x_49:
[----:B------:R-:W-:Y:S01]  /*2ea0*/  NOP ;  /* 0x0000000000007918 */ /* 0x000fe20000000000 */
[----:B0-----:R-:W0:Y:S01]  /*2eb0*/  @!P1 LDS.U16 R14, [R8] ;  /* 0x00000000080e9984 */ /* 0x001e220000000400 */
[----:B------:R-:W1:Y:S01]  /*2ec0*/  LDC R15, c[0x0][0x22c] ;  /* 0x00008b00ff0f7b82 */ /* 0x000e620000000800 */
[----:B------:R-:W-:Y:S01]  /*2ed0*/  CS2R R12, SRZ ;  /* 0x00000000000c7805 */ /* 0x000fe2000001ff00 */
[----:B------:R-:W-:Y:S01]  /*2ee0*/  BSSY B0, `(.L_x_55) ;  /* 0x0000055000007945 */ /* 0x000fe20003800000 */
[----:B-1----:R-:W-:Y:S01]  /*2ef0*/  ISETP.GE.AND P0, PT, R11, R15, PT ;  /* 0x0000000f0b00720c */ /* 0x002fe20003f06270 */
[----:B0-----:R-:W-:-:S04]  /*2f00*/  @!P1 IMAD.U32 R14, R14, 0x10000, RZ ;  /* 0x000100000e0e9824 */ /* 0x001fc800078e00ff */
[----:B------:R-:W0:Y:S08]  /*2f10*/  @!P1 F2F.F64.F32 R12, R14 ;  /* 0x0000000e000c9310 */ /* 0x000e300000201800 */
[----:B0-----:R0:W1:Y:S01]  /*2f20*/  F2F.BF16.F64 R20, R12 ;  /* 0x0000000c00147310 */ /* 0x0010620000302000 */
[----:B------:R-:W-:Y:S05]  /*2f30*/  @P0 BRA `(.L_x_56) ;  /* 0x00000004003c0947 */ /* 0x000fea0003800000 */
[----:B------:R-:W-:Y:S01]  /*2f40*/  IMAD.IADD R14, R15, 0x1, -R11 ;  /* 0x000000010f0e7824 */ /* 0x000fe200078e0a0b */
[----:B------:R-:W-:Y:S01]  /*2f50*/  BSSY B1, `(.L_x_57) ;  /* 0x000002d000017945 */ /* 0x000fe20003800000 */
[----:B------:R-:W-:-:S03]  /*2f60*/  PLOP3.LUT P0, PT, PT, PT, PT, 0x80, 0x0 ;  /* 0x000000000000781c */ /* 0x000fc60003f0f070 */
[----:B------:R-:W-:Y:S01]  /*2f70*/  ISETP.GT.AND P2, PT, R14, 0x60, PT ;  /* 0x000000600e00780c */ /* 0x000fe20003f44270 */
[----:B------:R-:W-:-:S12]  /*2f80*/  IMAD.MOV.U32 R14, RZ, RZ, R11 ;  /* 0x000000ffff0e7224 */ /* 0x000fd800078e000b */
[----:B------:R-:W-:Y:S05]  /*2f90*/  @!P2 BRA `(.L_x_58) ;  /* 0x0000000000a0a947 */ /* 0x000fea0003800000 */
[----:B------:R-:W-:Y:S01]  /*2fa0*/  BSSY B2, `(.L_x_59) ;  /* 0x0000025000027945 */ /* 0x000fe20003800000 */
[----:B------:R-:W-:Y:S02]  /*2fb0*/  PLOP3.LUT P0, PT, PT, PT, PT, 0x8, 0x0 ;  /* 0x000000000000781c */ /* 0x000fe40003f0e170 */
[----:B0-----:R-:W-:-:S11]  /*2fc0*/  IADD3 R13, R15, -0x60, RZ ;  /* 0xffffffa00f0d7810 */ /* 0x001fd60007ffe0ff */
.L_x_60:
[-C--:B------:R-:W-:Y:S02]  /*2fd0*/  IMAD R12, R4, R15.reuse, R14 ;  /* 0x0000000f040c7224 */ /* 0x080fe400078e020e */
[C---:B0-----:R-:W-:Y:S02]  /*2fe0*/  VIADD R16, R14.reuse, 0x20 ;  /* 0x000000200e107836 */ /* 0x041fe40000000000 */
[----:B------:R-:W-:Y:S01]  /*2ff0*/  VIADD R23, R14, 0x40 ;  /* 0x000000400e177836 */ /* 0x000fe20000000000 */
[----:B------:R-:W-:Y:S01]  /*3000*/  LEA R12, R12, UR9, 0x1 ;  /* 0x000000090c0c7c11 */ /* 0x000fe2000f8e08ff */
[CC--:B------:R-:W-:Y:S02]  /*3010*/  IMAD R16, R4.reuse, R15.reuse, R16 ;  /* 0x0000000f04107224 */ /* 0x0c0fe400078e0210 */
[----:B------:R-:W-:Y:S02]  /*3020*/  IMAD R23, R4, R15, R23 ;  /* 0x0000000f04177224 */ /* 0x000fe400078e0217 */
[----:B------:R-:W1:Y:S01]  /*3030*/  LDS.U16 R17, [R12] ;  /* 0x000000000c117984 */ /* 0x000e620000000400 */
[----:B------:R-:W-:Y:S01]  /*3040*/  LEA R21, R16, UR9, 0x1 ;  /* 0x0000000910157c11 */ /* 0x000fe2000f8e08ff */
[----:B------:R-:W-:Y:S01]  /*3050*/  VIADD R24, R14, 0x60 ;  /* 0x000000600e187836 */ /* 0x000fe20000000000 */
[----:B------:R-:W-:-:S02]  /*3060*/  LEA R23, R23, UR9, 0x1 ;  /* 0x0000000917177c11 */ /* 0x000fc4000f8e08ff */
[----:B------:R-:W-:Y:S01]  /*3070*/  IADD3 R14, R14, 0x80, RZ ;  /* 0x000000800e0e7810 */ /* 0x000fe20007ffe0ff */
[----:B------:R-:W-:-:S03]  /*3080*/  IMAD R24, R4, R15, R24 ;  /* 0x0000000f04187224 */ /* 0x000fc600078e0218 */
[----:B------:R-:W-:Y:S01]  /*3090*/  LDS.U16 R23, [R23] ;  /* 0x0000000017177984 */ /* 0x000fe20000000400 */
[----:B------:R-:W-:Y:S02]  /*30a0*/  ISETP.GE.AND P2, PT, R14, R13, PT ;  /* 0x0000000d0e00720c */ /* 0x000fe40003f46270 */
[----:B------:R-:W-:-:S06]  /*30b0*/  LEA R26, R24, UR9, 0x1 ;  /* 0x00000009181a7c11 */ /* 0x000fcc000f8e08ff */
[----:B------:R-:W-:Y:S01]  /*30c0*/  LDS.U16 R26, [R26] ;  /* 0x000000001a1a7984 */ /* 0x000fe20000000400 */
[----:B-12---:R-:W-:-:S03]  /*30d0*/  HADD2.BF16_V2 R16, R20.H0_H0, R17.H0_H0 ;  /* 0x2000001114107230 */ /* 0x006fc60000200800 */
[----:B------:R-:W0:Y:S02]  /*30e0*/  LDS.U16 R20, [R21] ;  /* 0x0000000015147984 */ /* 0x000e240000000400 */
[----:B------:R-:W-:-:S06]  /*30f0*/  IMAD.U32 R16, R16, 0x10000, RZ ;  /* 0x0001000010107824 */ /* 0x000fcc00078e00ff */
[----:B------:R-:W1:Y:S08]  /*3100*/  F2F.F64.F32 R16, R16 ;  /* 0x0000001000107310 */ /* 0x000e700000201800 */
[----:B-1----:R-:W0:Y:S02]  /*3110*/  F2F.BF16.F64 R17, R16 ;  /* 0x0000001000117310 */ /* 0x002e240000302000 */
[----:B0-----:R-:W-:-:S05]  /*3120*/  HADD2.BF16_V2 R12, R17.H0_H0, R20.H0_H0 ;  /* 0x20000014110c7230 */ /* 0x001fca0000200800 */
[----:B------:R-:W-:-:S04]  /*3130*/  SHF.L.U32 R12, R12, 0x10, RZ ;  /* 0x000000100c0c7819 */ /* 0x000fc800000006ff */
[----:B------:R-:W0:Y:S08]  /*3140*/  F2F.F64.F32 R20, R12 ;  /* 0x0000000c00147310 */ /* 0x000e300000201800 */
[----:B0-----:R-:W0:Y:S02]  /*3150*/  F2F.BF16.F64 R20, R20 ;  /* 0x0000001400147310 */ /* 0x001e240000302000 */
[----:B0-----:R-:W-:-:S05]  /*3160*/  HADD2.BF16_V2 R16, R20.H0_H0, R23.H0_H0 ;  /* 0x2000001714107230 */ /* 0x001fca0000200800 */
[----:B------:R-:W-:-:S06]  /*3170*/  IMAD.U32 R24, R16, 0x10000, RZ ;  /* 0x0001000010187824 */ /* 0x000fcc00078e00ff */
[----:B------:R-:W0:Y:S08]  /*3180*/  F2F.F64.F32 R24, R24 ;  /* 0x0000001800187310 */ /* 0x000e300000201800 */
[----:B0-----:R-:W0:Y:S02]  /*3190*/  F2F.BF16.F64 R25, R24 ;  /* 0x0000001800197310 */ /* 0x001e240000302000 */
[----:B0-----:R-:W-:-:S05]  /*31a0*/  HADD2.BF16_V2 R12, R25.H0_H0, R26.H0_H0 ;  /* 0x2000001a190c7230 */ /* 0x001fca0000200800 */
[----:B------:R-:W-:-:S04]  /*31b0*/  IMAD.U32 R12, R12, 0x10000, RZ ;  /* 0x000100000c0c7824 */ /* 0x000fc800078e00ff */
[----:B------:R-:W0:Y:S08]  /*31c0*/  F2F.F64.F32 R16, R12 ;  /* 0x0000000c00107310 */ /* 0x000e300000201800 */
[----:B0-----:R0:W2:Y:S01]  /*31d0*/  F2F.BF16.F64 R20, R16 ;  /* 0x0000001000147310 */ /* 0x0010a20000302000 */
[----:B------:R-:W-:Y:S05]  /*31e0*/  @!P2 BRA `(.L_x_60) ;  /* 0xfffffffc0078a947 */ /* 0x000fea000383ffff */
[----:B------:R-:W-:Y:S05]  /*31f0*/  BSYNC B2 ;  /* 0x0000000000027941 */ /* 0x000fea0003800000 */
.L_x_59:
[----:B------:R-:W-:Y:S02]  /*3200*/  IMAD.MOV.U32 R12, RZ, RZ, R16 ;  /* 0x000000ffff0c7224 */ /* 0x000fe400078e0010 */
[----:B------:R-:W-:-:S07]  /*3210*/  IMAD.MOV.U32 R13, RZ, RZ, R17 ;  /* 0x000000ffff0d7224 */ /* 0x000fce00078e0011 */
.L_x_58:
[----:B------:R-:W-:Y:S05]  /*3220*/  BSYNC B1 ;  /* 0x0000000000017941 */ /* 0x000fea0003800000 */
.L_x_57:
[----:B0-----:R-:W-:Y:S01]  /*3230*/  IMAD.IADD R16, R15, 0x1, -R14 ;  /* 0x000000010f107824 */ /* 0x001fe200078e0a0e */
[----:B------:R-:W-:Y:S04]  /*3240*/  BSSY B1, `(.L_x_61) ;  /* 0x0000015000017945 */ /* 0x000fe80003800000 */
[----:B------:R-:W-:-:S13]  /*3250*/  ISETP.GT.AND P2, PT, R16, 0x20, PT ;  /* 0x000000201000780c */ /* 0x000fda0003f44270 */
[----:B------:R-:W-:Y:S05]  /*3260*/  @!P2 BRA `(.L_x_62) ;  /* 0x000000000048a947 */ /* 0x000fea0003800000 */
[-C--:B------:R-:W-:Y:S01]  /*3270*/  IMAD R12, R4, R15.reuse, R14 ;  /* 0x0000000f040c7224 */ /* 0x080fe200078e020e */
[C---:B------:R-:W-:Y:S01]  /*3280*/  IADD3 R16, R14.reuse, 0x20, RZ ;  /* 0x000000200e107810 */ /* 0x040fe20007ffe0ff */
[----:B------:R-:W-:Y:S01]  /*3290*/  VIADD R14, R14, 0x40 ;  /* 0x000000400e0e7836 */ /* 0x000fe20000000000 */
[----:B------:R-:W-:Y:S02]  /*32a0*/  PLOP3.LUT P0, PT, PT, PT, PT, 0x8, 0x0 ;  /* 0x000000000000781c */ /* 0x000fe40003f0e170 */
[----:B------:R-:W-:Y:S01]  /*32b0*/  LEA R12, R12, UR9, 0x1 ;  /* 0x000000090c0c7c11 */ /* 0x000fe2000f8e08ff */
[----:B------:R-:W-:-:S04]  /*32c0*/  IMAD R16, R4, R15, R16 ;  /* 0x0000000f04107224 */ /* 0x000fc800078e0210 */
[----:B------:R-:W1:Y:S01]  /*32d0*/  LDS.U16 R13, [R12] ;  /* 0x000000000c0d7984 */ /* 0x000e620000000400 */
[----:B------:R-:W-:Y:S01]  /*32e0*/  LEA R21, R16, UR9, 0x1 ;  /* 0x0000000910157c11 */ /* 0x000fe2000f8e08ff */
[----:B-12---:R-:W-:-:S04]  /*32f0*/  HADD2.BF16_V2 R13, R20.H0_H0, R13.H0_H0 ;  /* 0x2000000d140d7230 */ /* 0x006fc80000200800 */
[----:B------:R-:W0:Y:S01]  /*3300*/  LDS.U16 R20, [R21] ;  /* 0x0000000015147984 */ /* 0x000e220000000400 */
[----:B------:R-:W-:-:S06]  /*3310*/  IMAD.U32 R16, R13, 0x10000, RZ ;  /* 0x000100000d107824 */ /* 0x000fcc00078e00ff */
[----:B------:R-:W1:Y:S08]  /*3320*/  F2F.F64.F32 R16, R16 ;  /* 0x0000001000107310 */ /* 0x000e700000201800 */
[----:B-1----:R-:W0:Y:S02]  /*3330*/  F2F.BF16.F64 R17, R16 ;  /* 0x0000001000117310 */ /* 0x002e240000302000 */
[----:B0-----:R-:W-:-:S05]  /*3340*/  HADD2.BF16_V2 R17, R17.H0_H0, R20.H0_H0 ;  /* 0x2000001411117230 */ /* 0x001fca0000200800 */
[----:B------:R-:W-:-:S05]  /*3350*/  PRMT R12, R17, 0x7610, R12 ;  /* 0x00007610110c7816 */ /* 0x000fca000000000c */
[----:B------:R-:W-:-:S06]  /*3360*/  IMAD.U32 R12, R12, 0x10000, RZ ;  /* 0x000100000c0c7824 */ /* 0x000fcc00078e00ff */
[----:B------:R-:W0:Y:S08]  /*3370*/  F2F.F64.F32 R12, R12 ;  /* 0x0000000c000c7310 */ /* 0x000e300000201800 */
[----:B0-----:R0:W3:Y:S02]  /*3380*/  F2F.BF16.F64 R20, R12 ;  /* 0x0000000c00147310 */ /* 0x0010e40000302000 */
.L_x_62:
[----:B------:R-:W-:Y:S05]  /*3390*/  BSYNC B1 ;  /* 0x0000000000017941 */ /* 0x000fea0003800000 */
.L_x_61:
[----:B------:R-:W-:-:S13]  /*33a0*/  ISETP.LT.OR P0, PT, R14, R15, P0 ;  /* 0x0000000f0e00720c */ /* 0x000fda0000701670 */
[----:B------:R-:W-:-:S05]  /*33b0*/  @P0 IMAD R15, R4, R15, R14 ;  /* 0x0000000f040f0224 */ /* 0x000fca00078e020e */
[----:B------:R-:W-:-:S06]  /*33c0*/  @P0 LEA R15, R15, UR9, 0x1 ;  /* 0x000000090f0f0c11 */ /* 0x000fcc000f8e08ff */
[----:B------:R-:W1:Y:S02]  /*33d0*/  @P0 LDS.U16 R15, [R15] ;  /* 0x000000000f0f0984 */ /* 0x000e640000000400 */
[----:B-123--:R-:W-:-:S05]  /*33e0*/  @P0 HADD2.BF16_V2 R14, R20.H0_H0, R15.H0_H0 ;  /* 0x2000000f140e0230 */ /* 0x00efca0000200800 */
[----:B------:R-:W-:-:S04]  /*33f0*/  @P0 SHF.L.U32 R14, R14, 0x10, RZ ;  /* 0x000000100e0e0819 */ /* 0x000fc800000006ff */
[----:B0-----:R-:W0:Y:S08]  /*3400*/  @P0 F2F.F64.F32 R12, R14 ;  /* 0x0000000e000c0310 */ /* 0x001e300000201800 */
[----:B0-----:R-:W0:Y:S02]  /*3410*/  @P0 F2F.BF16.F64 R16, R12 ;  /* 0x0000000c00100310 */ /* 0x001e240000302000 */
[----:B0-----:R-:W-:-:S07]  /*3420*/  @P0 PRMT R20, R16, 0x7610, R20 ;  /* 0x0000761010140816 */ /* 0x001fce0000000014 */
.L_x_56:
[----:B------:R-:W-:Y:S05]  /*3430*/  BSYNC B0 ;  /* 0x0000000000007941 */ /* 0x000fea0003800000 */
.L_x_55:
[----:B------:R-:W-:Y:S01]  /*3440*/  SHFL.BFLY PT, R15, R13, 0x10, 0x1f ;  /* 0x0e001f000d0f7f89 */ /* 0x000fe200000e0000 */
[----:B------:R-:W-:-:S03]  /*3450*/  NOP ;  /* 0x0000000000007918 */ /* 0x000fc60000000000 */
[----:B------:R-:W2:Y:S01]  /*3460*/  SHFL.BFLY PT, R14, R12, 0x10, 0x1f ;  /* 0x0e001f000c0e7f89 */ /* 0x000ea200000e0000 */
[----:B------:R-:W-:Y:S01]  /*3470*/  BSSY B0, `(.L_x_63) ;  /* 0x000004d000007945 */ /* 0x000fe20003800000 */
[----:B--2---:R-:W1:Y:S02]  /*3480*/  F2F.BF16.F64 R15, R14 ;  /* 0x0000000e000f7310 */ /* 0x004e640000302000 */
[----:B-1----:R-:W-:-:S05]  /*3490*/  HADD2.BF16_V2 R15, R20.H0_H0, R15.H0_H0 ;  /* 0x2000000f140f7230 */ /* 0x002fca0000200800 */
[----:B------:R-:W-:-:S05]  /*34a0*/  PRMT R16, R15, 0x7610, R16 ;  /* 0x000076100f107816 */ /* 0x000fca0000000010 */
[----:B------:R-:W-:-:S06]  /*34b0*/  IMAD.U32 R16, R16, 0x10000, RZ ;  /* 0x0001000010107824 */ /* 0x000fcc00078e00ff */
[----:B------:R-:W1:Y:S02]  /*34c0*/  F2F.F64.F32 R16, R16 ;  /* 0x0000001000107310 */ /* 0x000e640000201800 */
[----:B-1----:R-:W-:Y:S06]  /*34d0*/  SHFL.BFLY PT, R21, R17, 0x8, 0x1f ;  /* 0x0d001f0011157f89 */ /* 0x002fec00000e0000 */
[----:B------:R-:W-:Y:S01]  /*34e0*/  F2F.BF16.F64 R23, R16 ;  /* 0x0000001000177310 */ /* 0x000fe20000302000 */
[----:B------:R-:W1:Y:S07]  /*34f0*/  SHFL.BFLY PT, R20, R16, 0x8, 0x1f ;  /* 0x0d001f0010147f89 */ /* 0x000e6e00000e0000 */
[----:B-1----:R-:W1:Y:S02]  /*3500*/  F2F.BF16.F64 R20, R20 ;  /* 0x0000001400147310 */ /* 0x002e640000302000 */
[----:B-1----:R-:W-:-:S05]  /*3510*/  HADD2.BF16_V2 R23, R23.H0_H0, R20.H0_H0 ;  /* 0x2000001417177230 */ /* 0x002fca0000200800 */
[----:B0-----:R-:W-:-:S05]  /*3520*/  PRMT R12, R23, 0x7610, R12 ;  /* 0x00007610170c7816 */ /* 0x001fca000000000c */
        /* <DEDUP_REMOVED lines=22> */
[----:B0-----:R-:W-:-:S05]  /*3690*/  HADD2.BF16_V2 R23, R23.H0_H0, R14.H0_H0 ;  /* 0x2000000e17177230 */ /* 0x001fca0000200800 */
[----:B------:R-:W-:Y:S01]  /*36a0*/  PRMT R16, R23, 0x7610, R16 ;  /* 0x0000761017107816 */ /* 0x000fe20000000010 */
[----:B------:R-:W-:Y:S06]  /*36b0*/  @P1 BRA `(.L_x_64) ;  /* 0x0000000000a01947 */ /* 0x000fec0003800000 */
[----:B------:R-:W-:Y:S01]  /*36c0*/  IMAD.U32 R14, R16, 0x10000, RZ ;  /* 0x00010000100e7824 */ /* 0x000fe200078e00ff */
[----:B------:R-:W0:Y:S01]  /*36d0*/  LDC R13, c[0x0][0x22c] ;  /* 0x00008b00ff0d7b82 */ /* 0x000e220000000800 */
[----:B------:R-:W-:Y:S01]  /*36e0*/  ISETP.NE.U32.AND P0, PT, R22, RZ, PT ;  /* 0x000000ff1600720c */ /* 0x000fe20003f05070 */
[----:B------:R-:W-:-:S03]  /*36f0*/  IMAD.MOV.U32 R12, RZ, RZ, R5 ;  /* 0x000000ffff0c7224 */ /* 0x000fc600078e0005 */
[----:B------:R-:W1:Y:S01]  /*3700*/  F2F.F64.F32 R14, R14 ;  /* 0x0000000e000e7310 */ /* 0x000e620000201800 */
[----:B------:R-:W-:-:S07]  /*3710*/  ISETP.NE.AND.EX P0, PT, R9, RZ, PT, P0 ;  /* 0x000000ff0900720c */ /* 0x000fce0003f05300 */
[----:B-1----:R-:W1:Y:S02]  /*3720*/  F2F.BF16.F64 R15, R14 ;  /* 0x0000000e000f7310 */ /* 0x002e640000302000 */
[----:B-1----:R-:W-:-:S07]  /*3730*/  IMAD.U32 R16, R15, 0x10000, RZ ;  /* 0x000100000f107824 */ /* 0x002fce00078e00ff */
.L_x_69:
[-C--:B0-2---:R-:W-:Y:S01]  /*3740*/  IMAD R14, R2, R13.reuse, R12 ;  /* 0x0000000d020e7224 */ /* 0x085fe200078e020c */
[----:B------:R-:W-:Y:S01]  /*3750*/  IADD3 R15, R6, R12, RZ ;  /* 0x0000000c060f7210 */ /* 0x000fe20007ffe0ff */
[----:B------:R-:W-:Y:S01]  /*3760*/  VIADD R12, R12, 0x20 ;  /* 0x000000200c0c7836 */ /* 0x000fe20000000000 */
[----:B------:R-:W-:Y:S02]  /*3770*/  BSSY B1, `(.L_x_65) ;  /* 0x000001b000017945 */ /* 0x000fe40003800000 */
[----:B------:R-:W-:Y:S02]  /*3780*/  LEA R17, R14, UR9, 0x1 ;  /* 0x000000090e117c11 */ /* 0x000fe4000f8e08ff */
[----:B------:R-:W-:Y:S02]  /*3790*/  ISETP.GE.AND P3, PT, R12, R13, PT ;  /* 0x0000000d0c00720c */ /* 0x000fe40003f66270 */
[----:B-1----:R-:W-:Y:S01]  /*37a0*/  LEA R20, R15, UR9, 0x1 ;  /* 0x000000090f147c11 */ /* 0x002fe2000f8e08ff */
[----:B------:R-:W-:Y:S10]  /*37b0*/  @!P0 BRA `(.L_x_66) ;  /* 0x0000000000388947 */ /* 0x000ff40003800000 */
[----:B------:R-:W0:Y:S02]  /*37c0*/  LDS.U8 R14, [R15+UR10] ;  /* 0x0000000a0f0e7984 */ /* 0x000e240008000000 */
[----:B0-----:R-:W-:-:S13]  /*37d0*/  ISETP.NE.AND P2, PT, R14, RZ, PT ;  /* 0x000000ff0e00720c */ /* 0x001fda0003f45270 */
[----:B------:R-:W-:Y:S05]  /*37e0*/  @!P2 BRA `(.L_x_67) ;  /* 0x000000000024a947 */ /* 0x000fea0003800000 */
[----:B------:R-:W0:Y:S04]  /*37f0*/  LDS.U16 R15, [R20] ;  /* 0x00000000140f7984 */ /* 0x000e280000000400 */
[----:B------:R-:W1:Y:S01]  /*3800*/  LDS.U16 R14, [R17] ;  /* 0x00000000110e7984 */ /* 0x000e620000000400 */
[----:B0-----:R-:W-:Y:S02]  /*3810*/  IMAD.U32 R15, R15, 0x10000, RZ ;  /* 0x000100000f0f7824 */ /* 0x001fe400078e00ff */
[----:B-1----:R-:W-:Y:S02]  /*3820*/  IMAD.U32 R14, R14, 0x10000, RZ ;  /* 0x000100000e0e7824 */ /* 0x002fe400078e00ff */
[----:B------:R-:W-:-:S04]  /*3830*/  FADD R15, -R16, R15 ;  /* 0x0000000f100f7221 */ /* 0x000fc80000000100 */
[----:B------:R-:W-:-:S05]  /*3840*/  FMUL R14, R14, R15 ;  /* 0x0000000f0e0e7220 */ /* 0x000fca0000400000 */
[----:B------:R-:W-:-:S05]  /*3850*/  F2FP.BF16.F32.PACK_AB R14, RZ, R14 ;  /* 0x0000000eff0e723e */ /* 0x000fca00000010ff */
[----:B------:R2:W-:Y:S01]  /*3860*/  STS.U16 [R20], R14 ;  /* 0x0000000e14007388 */ /* 0x0005e20000000400 */
[----:B------:R-:W-:Y:S05]  /*3870*/  BRA `(.L_x_68) ;  /* 0x0000000000287947 */ /* 0x000fea0003800000 */
.L_x_67:
[----:B------:R1:W-:Y:S01]  /*3880*/  STS.U16 [R20], RZ ;  /* 0x000000ff14007388 */ /* 0x0003e20000000400 */
[----:B------:R-:W-:Y:S05]  /*3890*/  BRA `(.L_x_68) ;  /* 0x0000000000207947 */ /* 0x000fea0003800000 */
.L_x_66:
[----:B------:R-:W0:Y:S04]  /*38a0*/  LDS.U16 R15, [R20] ;  /* 0x00000000140f7984 */ /* 0x000e280000000400 */
[----:B------:R-:W1:Y:S01]  /*38b0*/  LDS.U16 R14, [R17] ;  /* 0x00000000110e7984 */ /* 0x000e620000000400 */
[----:B0-----:R-:W-:Y:S01]  /*38c0*/  SHF.L.U32 R15, R15, 0x10, RZ ;  /* 0x000000100f0f7819 */ /* 0x001fe200000006ff */
[----:B-1----:R-:W-:-:S04]  /*38d0*/  IMAD.U32 R14, R14, 0x10000, RZ ;  /* 0x000100000e0e7824 */ /* 0x002fc800078e00ff */
[----:B------:R-:W-:-:S04]  /*38e0*/  FADD R15, -R16, R15 ;  /* 0x0000000f100f7221 */ /* 0x000fc80000000100 */
[----:B------:R-:W-:-:S05]  /*38f0*/  FMUL R14, R14, R15 ;  /* 0x0000000f0e0e7220 */ /* 0x000fca0000400000 */
[----:B------:R-:W-:-:S05]  /*3900*/  F2FP.BF16.F32.PACK_AB R14, RZ, R14 ;  /* 0x0000000eff0e723e */ /* 0x000fca00000010ff */
[----:B------:R0:W-:Y:S02]  /*3910*/  STS.U16 [R20], R14 ;  /* 0x0000000e14007388 */ /* 0x0001e40000000400 */
.L_x_68:
[----:B------:R-:W-:Y:S05]  /*3920*/  BSYNC B1 ;  /* 0x0000000000017941 */ /* 0x000fea0003800000 */
.L_x_65:
[----:B------:R-:W-:Y:S05]  /*3930*/  @!P3 BRA `(.L_x_69) ;  /* 0xfffffffc0080b947 */ /* 0x000fea000383ffff */
.L_x_64:
[----:B------:R-:W-:Y:S05]  /*3940*/  BSYNC B0 ;  /* 0x0000000000007941 */ /* 0x000fea0003800000 */
.L_x_63:
[----:B------:R-:W-:Y:S01]  /*3950*/  NOP ;  /* 0x0000000000007918 */ /* 0x000fe20000000000 */
.L_x_48:
[----:B------:R-:W-:Y:S01]  /*3960*/  BSSY B0, `(.L_x_70) ;  /* 0x000000d000007945 */ /* 0x000fe20003800000 */
[----:B------:R-:W-:-:S03]  /*3970*/  PLOP3.LUT P2, PT, PT, PT, UP1, 0x40, 0x0 ;  /* 0x000000000000781c */ /* 0x000fc60003f4e818 */
[----:B------:R-:W-:Y:S10]  /*3980*/  @P1 BRA `(.L_x_71) ;  /* 0x0000000000281947 */ /* 0x000ff40003800000 */
[----:B012---:R-:W0:Y:S01]  /*3990*/  LDC R16, c[0x0][0x22c] ;  /* 0x00008b00ff107b82 */ /* 0x007e220000000800 */
[----:B------:R-:W-:-:S07]  /*39a0*/  IMAD.MOV.U32 R13, RZ, RZ, R5 ;  /* 0x000000ffff0d7224 */ /* 0x000fce00078e0005 */
.L_x_72:
[----:B------:R-:W-:Y:S01]  /*39b0*/  IMAD.IADD R14, R6, 0x1, R13 ;  /* 0x00000001060e7824 */ /* 0x000fe200078e020d */
[----:B------:R-:W-:-:S04]  /*39c0*/  IADD3 R13, R13, 0x20, RZ ;  /* 0x000000200d0d7810 */ /* 0x000fc80007ffe0ff */
[----:B------:R-:W1:Y:S02]  /*39d0*/  LDS.U8 R12, [R14+UR10] ;  /* 0x0000000a0e0c7984 */ /* 0x000e640008000000 */
[----:B-1----:R-:W-:-:S13]  /*39e0*/  ISETP.NE.AND P0, PT, R12, RZ, PT ;  /* 0x000000ff0c00720c */ /* 0x002fda0003f05270 */
[----:B------:R-:W-:-:S05]  /*39f0*/  @!P0 LEA R12, R14, UR9, 0x1 ;  /* 0x000000090e0c8c11 */ /* 0x000fca000f8e08ff */
[----:B------:R3:W-:Y:S01]  /*3a00*/  @!P0 STS.U16 [R12], RZ ;  /* 0x000000ff0c008388 */ /* 0x0007e20000000400 */
[----:B0-----:R-:W-:-:S13]  /*3a10*/  ISETP.GE.AND P0, PT, R13, R16, PT ;  /* 0x000000100d00720c */ /* 0x001fda0003f06270 */
[----:B---3--:R-:W-:Y:S05]  /*3a20*/  @!P0 BRA `(.L_x_72) ;  /* 0xfffffffc00e08947 */ /* 0x008fea000383ffff */
.L_x_71:
[----:B------:R-:W-:Y:S05]  /*3a30*/  BSYNC B0 ;  /* 0x0000000000007941 */ /* 0x000fea0003800000 */
.L_x_70:
[----:B------:R-:W-:Y:S01]  /*3a40*/  NOP ;  /* 0x0000000000007918 */ /* 0x000fe20000000000 */
[----:B------:R-:W-:Y:S05]  /*3a50*/  @P2 BRA `(.L_x_73) ;  /* 0x0000000800982947 */ /* 0x000fea0003800000 */
[----:B------:R-:W-:Y:S04]  /*3a60*/  BSSY B0, `(.L_x_74) ;  /* 0x0000013000007945 */ /* 0x000fe80003800000 */
[----:B------:R-:W-:Y:S05]  /*3a70*/  @P1 BRA `(.L_x_75) ;  /* 0x0000000000441947 */ /* 0x000fea0003800000 */
[----:B012---:R-:W0:Y:S01]  /*3a80*/  LDC R20, c[0x0][0x22c] ;  /* 0x00008b00ff147b82 */ /* 0x007e220000000800 */
[----:B------:R-:W-:-:S07]  /*3a90*/  IMAD.MOV.U32 R13, RZ, RZ, R5 ;  /* 0x000000ffff0d7224 */ /* 0x000fce00078e0005 */
.L_x_76:
[----:B------:R-:W-:Y:S01]  /*3aa0*/  IMAD.IADD R12, R6, 0x1, R13 ;  /* 0x00000001060c7824 */ /* 0x000fe200078e020d */
[----:B------:R-:W-:Y:S01]  /*3ab0*/  IADD3 R13, R13, 0x20, RZ ;  /* 0x000000200d0d7810 */ /* 0x000fe20007ffe0ff */
[----:B------:R-:W-:-:S03]  /*3ac0*/  IMAD.U32 R21, RZ, RZ, UR14 ;  /* 0x0000000eff157e24 */ /* 0x000fc6000f8e00ff */
[----:B------:R-:W-:Y:S02]  /*3ad0*/  LEA R12, R12, UR9, 0x1 ;  /* 0x000000090c0c7c11 */ /* 0x000fe4000f8e08ff */
[----:B0-----:R-:W-:Y:S02]  /*3ae0*/  ISETP.GE.AND P0, PT, R13, R20, PT ;  /* 0x000000140d00720c */ /* 0x001fe40003f06270 */
[----:B------:R-:W-:Y:S02]  /*3af0*/  LEA R15, R21, R12, 0x1 ;  /* 0x0000000c150f7211 */ /* 0x000fe400078e08ff */
[----:B------:R-:W0:Y:S04]  /*3b00*/  LDS.U16 R12, [R12] ;  /* 0x000000000c0c7984 */ /* 0x000e280000000400 */
[----:B---3--:R-:W1:Y:S01]  /*3b10*/  LDS.U16 R16, [R15] ;  /* 0x000000000f107984 */ /* 0x008e620000000400 */
[----:B0-----:R-:W-:-:S02]  /*3b20*/  IMAD.U32 R14, R12, 0x10000, RZ ;  /* 0x000100000c0e7824 */ /* 0x001fc400078e00ff */
[----:B-1----:R-:W-:Y:S02]  /*3b30*/  IMAD.U32 R17, R16, 0x10000, RZ ;  /* 0x0001000010117824 */ /* 0x002fe400078e00ff */
[----:B------:R-:W-:Y:S02]  /*3b40*/  IMAD R16, R21, 0x2, R15 ;  /* 0x0000000215107824 */ /* 0x000fe400078e020f */
[----:B------:R-:W-:-:S05]  /*3b50*/  FMUL R14, R14, R17 ;  /* 0x000000110e0e7220 */ /* 0x000fca0000400000 */
[----:B------:R-:W-:-:S05]  /*3b60*/  F2FP.BF16.F32.PACK_AB R14, RZ, R14 ;  /* 0x0000000eff0e723e */ /* 0x000fca00000010ff */
[----:B------:R3:W-:Y:S01]  /*3b70*/  STS.U16 [R16], R14 ;  /* 0x0000000e10007388 */ /* 0x0007e20000000400 */
[----:B------:R-:W-:Y:S05]  /*3b80*/  @!P0 BRA `(.L_x_76) ;  /* 0xfffffffc00c48947 */ /* 0x000fea000383ffff */
.L_x_75:
[----:B------:R-:W-:Y:S05]  /*3b90*/  BSYNC B0 ;  /* 0x0000000000007941 */ /* 0x000fea0003800000 */
.L_x_74:
[----:B------:R-:W-:Y:S01]  /*3ba0*/  NOP ;  /* 0x0000000000007918 */ /* 0x000fe20000000000 */
[----:B0-----:R-:W0:Y:S01]  /*3bb0*/  @!P1 LDS.U16 R12, [R8] ;  /* 0x00000000080c9984 */ /* 0x001e220000000400 */
[----:B------:R-:W4:Y:S01]  /*3bc0*/  LDC R13, c[0x0][0x22c] ;  /* 0x00008b00ff0d7b82 */ /* 0x000f220000000800 */
[----:B-123--:R-:W-:Y:S01]  /*3bd0*/  CS2R R14, SRZ ;  /* 0x00000000000e7805 */ /* 0x00efe2000001ff00 */
[----:B------:R-:W-:Y:S01]  /*3be0*/  BSSY B0, `(.L_x_77) ;  /* 0x0000054000007945 */ /* 0x000fe20003800000 */
[----:B----4-:R-:W-:Y:S01]  /*3bf0*/  ISETP.GE.AND P0, PT, R11, R13, PT ;  /* 0x0000000d0b00720c */ /* 0x010fe20003f06270 */
[----:B0-----:R-:W-:-:S04]  /*3c00*/  @!P1 IMAD.U32 R12, R12, 0x10000, RZ ;  /* 0x000100000c0c9824 */ /* 0x001fc800078e00ff */
[----:B------:R-:W0:Y:S08]  /*3c10*/  @!P1 F2F.F64.F32 R14, R12 ;  /* 0x0000000c000e9310 */ /* 0x000e300000201800 */
[----:B0-----:R0:W1:Y:S01]  /*3c20*/  F2F.BF16.F64 R16, R14 ;  /* 0x0000000e00107310 */ /* 0x0010620000302000 */
[----:B------:R-:W-:Y:S05]  /*3c30*/  @P0 BRA `(.L_x_78) ;  /* 0x0000000400380947 */ /* 0x000fea0003800000 */
[----:B------:R-:W-:Y:S01]  /*3c40*/  IMAD.IADD R12, R13, 0x1, -R11 ;  /* 0x000000010d0c7824 */ /* 0x000fe200078e0a0b */
[----:B------:R-:W-:Y:S01]  /*3c50*/  BSSY B1, `(.L_x_79) ;  /* 0x000002c000017945 */ /* 0x000fe20003800000 */
[----:B------:R-:W-:-:S03]  /*3c60*/  PLOP3.LUT P0, PT, PT, PT, PT, 0x80, 0x0 ;  /* 0x000000000000781c */ /* 0x000fc60003f0f070 */
[----:B------:R-:W-:-:S13]  /*3c70*/  ISETP.GT.AND P2, PT, R12, 0x60, PT ;  /* 0x000000600c00780c */ /* 0x000fda0003f44270 */
[----:B------:R-:W-:Y:S05]  /*3c80*/  @!P2 BRA `(.L_x_80) ;  /* 0x0000000000a0a947 */ /* 0x000fea0003800000 */
[----:B------:R-:W-:Y:S01]  /*3c90*/  BSSY B2, `(.L_x_80) ;  /* 0x0000027000027945 */ /* 0x000fe20003800000 */
[----:B------:R-:W-:Y:S01]  /*3ca0*/  PLOP3.LUT P0, PT, PT, PT, PT, 0x8, 0x0 ;  /* 0x000000000000781c */ /* 0x000fe20003f0e170 */
[----:B------:R-:W-:-:S12]  /*3cb0*/  VIADD R12, R13, 0xffffffa0 ;  /* 0xffffffa00d0c7836 */ /* 0x000fd80000000000 */
.L_x_81:
[----:B0-2---:R-:W-:-:S05]  /*3cc0*/  IMAD R14, R4, R13, R11 ;  /* 0x0000000d040e7224 */ /* 0x005fca00078e020b */
[----:B------:R-:W-:Y:S02]  /*3cd0*/  LEA R17, R14, UR9, 0x1 ;  /* 0x000000090e117c11 */ /* 0x000fe4000f8e08ff */
[----:B------:R-:W-:-:S04]  /*3ce0*/  IADD3 R14, R11, 0x20, RZ ;  /* 0x000000200b0e7810 */ /* 0x000fc80007ffe0ff */
[----:B------:R-:W1:Y:S01]  /*3cf0*/  LDS.U16 R17, [R17] ;  /* 0x0000000011117984 */ /* 0x000e620000000400 */
[----:B------:R-:W-:-:S05]  /*3d00*/  IMAD R14, R4, R13, R14 ;  /* 0x0000000d040e7224 */ /* 0x000fca00078e020e */
[----:B------:R-:W-:-:S06]  /*3d10*/  LEA R20, R14, UR9, 0x1 ;  /* 0x000000090e147c11 */ /* 0x000fcc000f8e08ff */
[----:B------:R-:W0:Y:S01]  /*3d20*/  LDS.U16 R20, [R20] ;  /* 0x0000000014147984 */ /* 0x000e220000000400 */
[----:B-1-3--:R-:W-:Y:S02]  /*3d30*/  HADD2.BF16_V2 R14, R16.H0_H0, R17.H0_H0 ;  /* 0x20000011100e7230 */ /* 0x00afe40000200800 */
[----:B------:R-:W-:-:S03]  /*3d40*/  VIADD R16, R11, 0x40 ;  /* 0x000000400b107836 */ /* 0x000fc60000000000 */
[----:B------:R-:W-:Y:S02]  /*3d50*/  IMAD.U32 R14, R14, 0x10000, RZ ;  /* 0x000100000e0e7824 */ /* 0x000fe400078e00ff */
[----:B------:R-:W-:-:S04]  /*3d60*/  IMAD R16, R4, R13, R16 ;  /* 0x0000000d04107224 */ /* 0x000fc800078e0210 */
[----:B------:R-:W1:Y:S01]  /*3d70*/  F2F.F64.F32 R14, R14 ;  /* 0x0000000e000e7310 */ /* 0x000e620000201800 */
[----:B------:R-:W-:-:S05]  /*3d80*/  LEA R21, R16, UR9, 0x1 ;  /* 0x0000000910157c11 */ /* 0x000fca000f8e08ff */
[----:B------:R-:W2:Y:S02]  /*3d90*/  LDS.U16 R22, [R21] ;  /* 0x0000000015167984 */ /* 0x000ea40000000400 */
[----:B-1----:R-:W0:Y:S02]  /*3da0*/  F2F.BF16.F64 R15, R14 ;  /* 0x0000000e000f7310 */ /* 0x002e240000302000 */
[----:B0-----:R-:W-:Y:S01]  /*3db0*/  HADD2.BF16_V2 R15, R15.H0_H0, R20.H0_H0 ;  /* 0x200000140f0f7230 */ /* 0x001fe20000200800 */
[C---:B------:R-:W-:Y:S01]  /*3dc0*/  IADD3 R20, R11.reuse, 0x60, RZ ;  /* 0x000000600b147810 */ /* 0x040fe20007ffe0ff */
[----:B------:R-:W-:-:S03]  /*3dd0*/  VIADD R11, R11, 0x80 ;  /* 0x000000800b0b7836 */ /* 0x000fc60000000000 */
[----:B------:R-:W-:Y:S01]  /*3de0*/  PRMT R16, R15, 0x7610, R16 ;  /* 0x000076100f107816 */ /* 0x000fe20000000010 */
[----:B------:R-:W-:Y:S01]  /*3df0*/  IMAD R20, R4, R13, R20 ;  /* 0x0000000d04147224 */ /* 0x000fe200078e0214 */
[----:B------:R-:W-:-:S03]  /*3e00*/  ISETP.GE.AND P2, PT, R11, R12, PT ;  /* 0x0000000c0b00720c */ /* 0x000fc60003f46270 */
[----:B------:R-:W-:Y:S01]  /*3e10*/  IMAD.U32 R16, R16, 0x10000, RZ ;  /* 0x0001000010107824 */ /* 0x000fe200078e00ff */
[----:B------:R-:W-:-:S05]  /*3e20*/  LEA R23, R20, UR9, 0x1 ;  /* 0x0000000914177c11 */ /* 0x000fca000f8e08ff */
[----:B------:R-:W0:Y:S01]  /*3e30*/  F2F.F64.F32 R16, R16 ;  /* 0x0000001000107310 */ /* 0x000e220000201800 */
[----:B------:R-:W1:Y:S07]  /*3e40*/  LDS.U16 R23, [R23] ;  /* 0x0000000017177984 */ /* 0x000e6e0000000400 */
[----:B0-----:R-:W2:Y:S02]  /*3e50*/  F2F.BF16.F64 R17, R16 ;  /* 0x0000001000117310 */ /* 0x001ea40000302000 */
[----:B--2---:R-:W-:-:S05]  /*3e60*/  HADD2.BF16_V2 R14, R17.H0_H0, R22.H0_H0 ;  /* 0x20000016110e7230 */ /* 0x004fca0000200800 */
[----:B------:R-:W-:-:S04]  /*3e70*/  IMAD.U32 R20, R14, 0x10000, RZ ;  /* 0x000100000e147824 */ /* 0x000fc800078e00ff */
[----:B------:R-:W0:Y:S08]  /*3e80*/  F2F.F64.F32 R14, R20 ;  /* 0x00000014000e7310 */ /* 0x000e300000201800 */
[----:B0-----:R-:W1:Y:S02]  /*3e90*/  F2F.BF16.F64 R14, R14 ;  /* 0x0000000e000e7310 */ /* 0x001e640000302000 */
[----:B-1----:R-:W-:-:S05]  /*3ea0*/  HADD2.BF16_V2 R15, R14.H0_H0, R23.H0_H0 ;  /* 0x200000170e0f7230 */ /* 0x002fca0000200800 */
[----:B------:R-:W-:-:S05]  /*3eb0*/  PRMT R16, R15, 0x7610, R16 ;  /* 0x000076100f107816 */ /* 0x000fca0000000010 */
[----:B------:R-:W-:-:S04]  /*3ec0*/  IMAD.U32 R17, R16, 0x10000, RZ ;  /* 0x0001000010117824 */ /* 0x000fc800078e00ff */
[----:B------:R-:W0:Y:S08]  /*3ed0*/  F2F.F64.F32 R14, R17 ;  /* 0x00000011000e7310 */ /* 0x000e300000201800 */
[----:B0-----:R2:W3:Y:S01]  /*3ee0*/  F2F.BF16.F64 R16, R14 ;  /* 0x0000000e00107310 */ /* 0x0014e20000302000 */
[----:B------:R-:W-:Y:S05]  /*3ef0*/  @!P2 BRA `(.L_x_81) ;  /* 0xfffffffc0070a947 */ /* 0x000fea000383ffff */
[----:B------:R-:W-:Y:S05]  /*3f00*/  BSYNC B2 ;  /* 0x0000000000027941 */ /* 0x000fea0003800000 */
.L_x_80:
[----:B------:R-:W-:Y:S05]  /*3f10*/  BSYNC B1 ;  /* 0x0000000000017941 */ /* 0x000fea0003800000 */
.L_x_79:
[----:B------:R-:W-:Y:S01]  /*3f20*/  IADD3 R12, -R11, R13, RZ ;  /* 0x0000000d0b0c7210 */ /* 0x000fe20007ffe1ff */
[----:B------:R-:W-:Y:S03]  /*3f30*/  BSSY B1, `(.L_x_82) ;  /* 0x0000015000017945 */ /* 0x000fe60003800000 */
[----:B------:R-:W-:-:S13]  /*3f40*/  ISETP.GT.AND P2, PT, R12, 0x20, PT ;  /* 0x000000200c00780c */ /* 0x000fda0003f44270 */
[----:B------:R-:W-:Y:S05]  /*3f50*/  @!P2 BRA `(.L_x_83) ;  /* 0x000000000048a947 */ /* 0x000fea0003800000 */
[-C--:B------:R-:W-:Y:S01]  /*3f60*/  IMAD R12, R4, R13.reuse, R11 ;  /* 0x0000000d040c7224 */ /* 0x080fe200078e020b */
[----:B------:R-:W-:Y:S01]  /*3f70*/  PLOP3.LUT P0, PT, PT, PT, PT, 0x8, 0x0 ;  /* 0x000000000000781c */ /* 0x000fe20003f0e170 */
[C---:B0-2---:R-:W-:Y:S01]  /*3f80*/  VIADD R14, R11.reuse, 0x20 ;  /* 0x000000200b0e7836 */ /* 0x045fe20000000000 */
[----:B------:R-:W-:Y:S02]  /*3f90*/  IADD3 R11, R11, 0x40, RZ ;  /* 0x000000400b0b7810 */ /* 0x000fe40007ffe0ff */
[----:B------:R-:W-:Y:S01]  /*3fa0*/  LEA R12, R12, UR9, 0x1 ;  /* 0x000000090c0c7c11 */ /* 0x000fe2000f8e08ff */
[----:B------:R-:W-:-:S04]  /*3fb0*/  IMAD R14, R4, R13, R14 ;  /* 0x0000000d040e7224 */ /* 0x000fc800078e020e */
[----:B------:R-:W1:Y:S01]  /*3fc0*/  LDS.U16 R15, [R12] ;  /* 0x000000000c0f7984 */ /* 0x000e620000000400 */
[----:B------:R-:W-:Y:S01]  /*3fd0*/  LEA R17, R14, UR9, 0x1 ;  /* 0x000000090e117c11 */ /* 0x000fe2000f8e08ff */
[----:B-1-3--:R-:W-:-:S04]  /*3fe0*/  HADD2.BF16_V2 R14, R16.H0_H0, R15.H0_H0 ;  /* 0x2000000f100e7230 */ /* 0x00afc80000200800 */
[----:B------:R-:W0:Y:S01]  /*3ff0*/  LDS.U16 R16, [R17] ;  /* 0x0000000011107984 */ /* 0x000e220000000400 */
[----:B------:R-:W-:-:S06]  /*4000*/  IMAD.U32 R20, R14, 0x10000, RZ ;  /* 0x000100000e147824 */ /* 0x000fcc00078e00ff */
[----:B------:R-:W1:Y:S08]  /*4010*/  F2F.F64.F32 R20, R20 ;  /* 0x0000001400147310 */ /* 0x000e700000201800 */
[----:B-1----:R-:W0:Y:S02]  /*4020*/  F2F.BF16.F64 R21, R20 ;  /* 0x0000001400157310 */ /* 0x002e240000302000 */
[----:B0-----:R-:W-:-:S05]  /*4030*/  HADD2.BF16_V2 R16, R21.H0_H0, R16.H0_H0 ;  /* 0x2000001015107230 */ /* 0x001fca0000200800 */
[----:B------:R-:W-:-:S05]  /*4040*/  PRMT R12, R16, 0x7610, R12 ;  /* 0x00007610100c7816 */ /* 0x000fca000000000c */
[----:B------:R-:W-:-:S04]  /*4050*/  IMAD.U32 R12, R12, 0x10000, RZ ;  /* 0x000100000c0c7824 */ /* 0x000fc800078e00ff */
[----:B------:R-:W0:Y:S08]  /*4060*/  F2F.F64.F32 R14, R12 ;  /* 0x0000000c000e7310 */ /* 0x000e300000201800 */
[----:B0-----:R4:W0:Y:S02]  /*4070*/  F2F.BF16.F64 R16, R14 ;  /* 0x0000000e00107310 */ /* 0x0018240000302000 */
.L_x_83:
[----:B------:R-:W-:Y:S05]  /*4080*/  BSYNC B1 ;  /* 0x0000000000017941 */ /* 0x000fea0003800000 */
.L_x_82:
[----:B------:R-:W-:-:S13]  /*4090*/  ISETP.LT.OR P0, PT, R11, R13, P0 ;  /* 0x0000000d0b00720c */ /* 0x000fda0000701670 */
[----:B------:R-:W-:-:S05]  /*40a0*/  @P0 IMAD R11, R4, R13, R11 ;  /* 0x0000000d040b0224 */ /* 0x000fca00078e020b */
[----:B------:R-:W-:-:S06]  /*40b0*/  @P0 LEA R11, R11, UR9, 0x1 ;  /* 0x000000090b0b0c11 */ /* 0x000fcc000f8e08ff */
[----:B------:R-:W0:Y:S02]  /*40c0*/  @P0 LDS.U16 R11, [R11] ;  /* 0x000000000b0b0984 */ /* 0x000e240000000400 */
[----:B01-3--:R-:W-:-:S05]  /*40d0*/  @P0 HADD2.BF16_V2 R12, R16.H0_H0, R11.H0_H0 ;  /* 0x2000000b100c0230 */ /* 0x00bfca0000200800 */
[----:B------:R-:W-:-:S04]  /*40e0*/  @P0 IMAD.U32 R12, R12, 0x10000, RZ ;  /* 0x000100000c0c0824 */ /* 0x000fc800078e00ff */
[----:B--2-4-:R-:W0:Y:S08]  /*40f0*/  @P0 F2F.F64.F32 R14, R12 ;  /* 0x0000000c000e0310 */ /* 0x014e300000201800 */
[----:B0-----:R-:W0:Y:S02]  /*4100*/  @P0 F2F.BF16.F64 R17, R14 ;  /* 0x0000000e00110310 */ /* 0x001e240000302000 */
[----:B0-----:R-:W-:-:S07]  /*4110*/  @P0 PRMT R16, R17, 0x7610, R16 ;  /* 0x0000761011100816 */ /* 0x001fce0000000010 */
.L_x_78:
[----:B------:R-:W-:Y:S05]  /*4120*/  BSYNC B0 ;  /* 0x0000000000007941 */ /* 0x000fea0003800000 */
.L_x_77:
[----:B------:R-:W-:Y:S01]  /*4130*/  SHFL.BFLY PT, R21, R15, 0x10, 0x1f ;  /* 0x0e001f000f157f89 */ /* 0x000fe200000e0000 */
[----:B------:R-:W-:-:S03]  /*4140*/  NOP ;  /* 0x0000000000007918 */ /* 0x000fc60000000000 */
[----:B------:R-:W2:Y:S01]  /*4150*/  SHFL.BFLY PT, R20, R14, 0x10, 0x1f ;  /* 0x0e001f000e147f89 */ /* 0x000ea200000e0000 */
[----:B------:R-:W-:Y:S01]  /*4160*/  BSSY B0, `(.L_x_84) ;  /* 0x0000034000007945 */ /* 0x000fe20003800000 */
[----:B--2---:R-:W1:Y:S02]  /*4170*/  F2F.BF16.F64 R21, R20 ;  /* 0x0000001400157310 */ /* 0x004e640000302000 */
[----:B-1----:R-:W-:-:S05]  /*4180*/  HADD2.BF16_V2 R11, R16.H0_H0, R21.H0_H0 ;  /* 0x20000015100b7230 */ /* 0x002fca0000200800 */
[----:B------:R-:W-:-:S04]  /*4190*/  IMAD.U32 R11, R11, 0x10000, RZ ;  /* 0x000100000b0b7824 */ /* 0x000fc800078e00ff */
[----:B------:R-:W1:Y:S02]  /*41a0*/  F2F.F64.F32 R16, R11 ;  /* 0x0000000b00107310 */ /* 0x000e640000201800 */
[----:B-1----:R-:W-:Y:S06]  /*41b0*/  SHFL.BFLY PT, R23, R17, 0x8, 0x1f ;  /* 0x0d001f0011177f89 */ /* 0x002fec00000e0000 */
[----:B------:R-:W-:Y:S01]  /*41c0*/  F2F.BF16.F64 R12, R16 ;  /* 0x00000010000c7310 */ /* 0x000fe20000302000 */
[----:B------:R-:W1:Y:S07]  /*41d0*/  SHFL.BFLY PT, R22, R16, 0x8, 0x1f ;  /* 0x0d001f0010167f89 */ /* 0x000e6e00000e0000 */
[----:B-1----:R-:W1:Y:S02]  /*41e0*/  F2F.BF16.F64 R23, R22 ;  /* 0x0000001600177310 */ /* 0x002e640000302000 */
[----:B-1----:R-:W-:-:S05]  /*41f0*/  HADD2.BF16_V2 R12, R12.H0_H0, R23.H0_H0 ;  /* 0x200000170c0c7230 */ /* 0x002fca0000200800 */
[----:B------:R-:W-:-:S04]  /*4200*/  IMAD.U32 R12, R12, 0x10000, RZ ;  /* 0x000100000c0c7824 */ /* 0x000fc800078e00ff */
[----:B0-----:R-:W0:Y:S02]  /*4210*/  F2F.F64.F32 R14, R12 ;  /* 0x0000000c000e7310 */ /* 0x001e240000201800 */
[----:B0-----:R-:W-:Y:S06]  /*4220*/  SHFL.BFLY PT, R21, R15, 0x4, 0x1f ;  /* 0x0c801f000f157f89 */ /* 0x001fec00000e0000 */
[----:B------:R-:W-:Y:S01]  /*4230*/  F2F.BF16.F64 R11, R14 ;  /* 0x0000000e000b7310 */ /* 0x000fe20000302000 */
[----:B------:R-:W0:Y:S07]  /*4240*/  SHFL.BFLY PT, R20, R14, 0x4, 0x1f ;  /* 0x0c801f000e147f89 */ /* 0x000e2e00000e0000 */
[----:B0-----:R-:W0:Y:S02]  /*4250*/  F2F.BF16.F64 R20, R20 ;  /* 0x0000001400147310 */ /* 0x001e240000302000 */
[----:B0-----:R-:W-:-:S05]  /*4260*/  HADD2.BF16_V2 R11, R11.H0_H0, R20.H0_H0 ;  /* 0x200000140b0b7230 */ /* 0x001fca0000200800 */
[----:B------:R-:W-:-:S04]  /*4270*/  SHF.L.U32 R11, R11, 0x10, RZ ;  /* 0x000000100b0b7819 */ /* 0x000fc800000006ff */
        /* <DEDUP_REMOVED lines=12> */
[----:B0-----:R-:W-:Y:S01]  /*4340*/  HADD2.BF16_V2 R11, R11.H0_H0, R20.H0_H0 ;  /* 0x200000140b0b7230 */ /* 0x001fe20000200800 */
[----:B------:R-:W-:Y:S06]  /*4350*/  @P1 BRA `(.L_x_85) ;  /* 0x0000000000501947 */ /* 0x000fec0003800000 */
[----:B------:R-:W-:Y:S02]  /*4360*/  IMAD.U32 R11, R11, 0x10000, RZ ;  /* 0x000100000b0b7824 */ /* 0x000fe400078e00ff */
[----:B------:R-:W-:Y:S02]  /*4370*/  IMAD.MOV.U32 R12, RZ, RZ, R5 ;  /* 0x000000ffff0c7224 */ /* 0x000fe400078e0005 */
[----:B------:R-:W0:Y:S08]  /*4380*/  F2F.F64.F32 R14, R11 ;  /* 0x0000000b000e7310 */ /* 0x000e300000201800 */
[----:B0-----:R-:W0:Y:S02]  /*4390*/  F2F.BF16.F64 R14, R14 ;  /* 0x0000000e000e7310 */ /* 0x001e240000302000 */
[----:B0-----:R-:W-:-:S07]  /*43a0*/  SHF.L.U32 R21, R14, 0x10, RZ ;  /* 0x000000100e157819 */ /* 0x001fce00000006ff */
.L_x_86:
[--C-:B0-----:R-:W-:Y:S02]  /*43b0*/  IMAD.IADD R14, R6, 0x1, R12.reuse ;  /* 0x00000001060e7824 */ /* 0x101fe400078e020c */
[-C--:B------:R-:W-:Y:S01]  /*43c0*/  IMAD R11, R2, R13.reuse, R12 ;  /* 0x0000000d020b7224 */ /* 0x080fe200078e020c */
[----:B------:R-:W-:Y:S02]  /*43d0*/  IADD3 R12, R12, 0x20, RZ ;  /* 0x000000200c0c7810 */ /* 0x000fe40007ffe0ff */
[----:B------:R-:W-:Y:S02]  /*43e0*/  LEA R15, R14, UR9, 0x1 ;  /* 0x000000090e0f7c11 */ /* 0x000fe4000f8e08ff */
[----:B------:R-:W-:Y:S02]  /*43f0*/  LEA R11, R11, UR9, 0x1 ;  /* 0x000000090b0b7c11 */ /* 0x000fe4000f8e08ff */
[----:B------:R-:W-:Y:S01]  /*4400*/  ISETP.GE.AND P0, PT, R12, R13, PT ;  /* 0x0000000d0c00720c */ /* 0x000fe20003f06270 */
[----:B------:R-:W0:Y:S04]  /*4410*/  LDS.U16 R14, [R15] ;  /* 0x000000000f0e7984 */ /* 0x000e280000000400 */
[----:B------:R-:W1:Y:S01]  /*4420*/  LDS.U16 R11, [R11] ;  /* 0x000000000b0b7984 */ /* 0x000e620000000400 */
[----:B0-----:R-:W-:-:S02]  /*4430*/  IMAD.U32 R16, R14, 0x10000, RZ ;  /* 0x000100000e107824 */ /* 0x001fc400078e00ff */
[----:B-1----:R-:W-:Y:S02]  /*4440*/  IMAD.U32 R14, R11, 0x10000, RZ ;  /* 0x000100000b0e7824 */ /* 0x002fe400078e00ff */
[----:B------:R-:W-:-:S04]  /*4450*/  FADD R17, -R21, R16 ;  /* 0x0000001015117221 */ /* 0x000fc80000000100 */
[----:B------:R-:W-:-:S05]  /*4460*/  FMUL R14, R14, R17 ;  /* 0x000000110e0e7220 */ /* 0x000fca0000400000 */
[----:B------:R-:W-:-:S05]  /*4470*/  F2FP.BF16.F32.PACK_AB R14, RZ, R14 ;  /* 0x0000000eff0e723e */ /* 0x000fca00000010ff */
[----:B------:R0:W-:Y:S01]  /*4480*/  STS.U16 [R15], R14 ;  /* 0x0000000e0f007388 */ /* 0x0001e20000000400 */
[----:B------:R-:W-:Y:S05]  /*4490*/  @!P0 BRA `(.L_x_86) ;  /* 0xfffffffc00c48947 */ /* 0x000fea000383ffff */
.L_x_85:
[----:B------:R-:W-:Y:S05]  /*44a0*/  BSYNC B0 ;  /* 0x0000000000007941 */ /* 0x000fea0003800000 */
.L_x_84:
[----:B------:R-:W-:Y:S01]  /*44b0*/  NOP ;  /* 0x0000000000007918 */ /* 0x000fe20000000000 */
.L_x_73:
[----:B------:R-:W-:Y:S02]  /*44c0*/  ULDC UR4, c[0x0][0x23c] ;  /* 0x00008f0000047ab9 */ /* 0x000fe40000000800 */
[----:B------:R-:W-:-:S13]  /*44d0*/  ISETP.NE.AND P0, PT, RZ, UR4, PT ;  /* 0x00000004ff007c0c */ /* 0x000fda000bf05270 */
[----:B------:R-:W-:Y:S05]  /*44e0*/  @P0 BRA `(.L_x_87) ;  /* 0x0000000000600947 */ /* 0x000fea0003800000 */
[----:B------:R-:W-:Y:S04]  /*44f0*/  BSSY B0, `(.L_x_88) ;  /* 0x0000016000007945 */ /* 0x000fe80003800000 */
[----:B------:R-:W-:Y:S05]  /*4500*/  @P1 BRA `(.L_x_89) ;  /* 0x0000000000501947 */ /* 0x000fea0003800000 */
[----:B-12---:R-:W1:Y:S01]  /*4510*/  LDC R22, c[0x0][0x22c] ;  /* 0x00008b00ff167b82 */ /* 0x006e620000000800 */
[----:B------:R-:W-:-:S07]  /*4520*/  IMAD.MOV.U32 R11, RZ, RZ, R5 ;  /* 0x000000ffff0b7224 */ /* 0x000fce00078e0005 */
.L_x_90:
[-CC-:B01-3--:R-:W-:Y:S02]  /*4530*/  IMAD R13, R2, R22.reuse, R11.reuse ;  /* 0x00000016020d7224 */ /* 0x18bfe400078e020b */
[----:B------:R-:W-:Y:S02]  /*4540*/  IMAD.IADD R12, R6, 0x1, R11 ;  /* 0x00000001060c7824 */ /* 0x000fe400078e020b */
[----:B------:R-:W-:Y:S01]  /*4550*/  VIADD R11, R11, 0x20 ;  /* 0x000000200b0b7836 */ /* 0x000fe20000000000 */
[----:B------:R-:W-:Y:S02]  /*4560*/  LEA R20, R13, UR9, 0x1 ;  /* 0x000000090d147c11 */ /* 0x000fe4000f8e08ff */
[----:B------:R-:W-:Y:S02]  /*4570*/  LEA R16, R12, UR9, 0x1 ;  /* 0x000000090c107c11 */ /* 0x000fe4000f8e08ff */
[----:B------:R-:W-:Y:S02]  /*4580*/  ISETP.GE.AND P0, PT, R11, R22, PT ;  /* 0x000000160b00720c */ /* 0x000fe40003f06270 */
[----:B------:R-:W0:Y:S04]  /*4590*/  LDS.U16 R20, [R20] ;  /* 0x0000000014147984 */ /* 0x000e280000000400 */
[----:B------:R-:W1:Y:S01]  /*45a0*/  LDS.U16 R14, [R16] ;  /* 0x00000000100e7984 */ /* 0x000e620000000400 */
[----:B0-----:R-:W-:Y:S01]  /*45b0*/  IMAD.U32 R21, R20, 0x10000, RZ ;  /* 0x0001000014157824 */ /* 0x001fe200078e00ff */
[----:B-1----:R-:W-:-:S03]  /*45c0*/  SHF.L.U32 R17, R14, 0x10, RZ ;  /* 0x000000100e117819 */ /* 0x002fc600000006ff */
[----:B------:R-:W-:Y:S08]  /*45d0*/  F2F.F64.F32 R12, R21 ;  /* 0x00000015000c7310 */ /* 0x000ff00000201800 */
[----:B------:R-:W0:Y:S02]  /*45e0*/  F2F.F64.F32 R14, R17 ;  /* 0x00000011000e7310 */ /* 0x000e240000201800 */
[----:B0-----:R-:W-:-:S02]  /*45f0*/  DMUL R14, R14, R12 ;  /* 0x0000000c0e0e7228 */ /* 0x001fc40000000000 */
[----:B------:R-:W-:-:S08]  /*4600*/  DADD R12, -R12, 1 ;  /* 0x3ff000000c0c7429 */ /* 0x000fd00000000100 */
[----:B------:R-:W-:-:S10]  /*4610*/  DMUL R12, R14, R12 ;  /* 0x0000000c0e0c7228 */ /* 0x000fd40000000000 */
[----:B------:R-:W0:Y:S02]  /*4620*/  F2F.BF16.F64 R13, R12 ;  /* 0x0000000c000d7310 */ /* 0x000e240000302000 */
[----:B0-----:R3:W-:Y:S01]  /*4630*/  STS.U16 [R16], R13 ;  /* 0x0000000d10007388 */ /* 0x0017e20000000400 */
[----:B------:R-:W-:Y:S05]  /*4640*/  @!P0 BRA `(.L_x_90) ;  /* 0xfffffffc00b88947 */ /* 0x000fea000383ffff */
.L_x_89:
[----:B------:R-:W-:Y:S05]  /*4650*/  BSYNC B0 ;  /* 0x0000000000007941 */ /* 0x000fea0003800000 */
.L_x_88:
[----:B------:R-:W-:Y:S01]  /*4660*/  NOP ;  /* 0x0000000000007918 */ /* 0x000fe20000000000 */
.L_x_87:
[----:B------:R-:W-:Y:S04]  /*4670*/  BSSY B0, `(.L_x_91) ;  /* 0x0000040000007945 */ /* 0x000fe80003800000 */
[----:B------:R-:W-:Y:S05]  /*4680*/  @P1 BRA `(.L_x_92) ;  /* 0x0000000000f81947 */ /* 0x000fea0003800000 */
[----:B------:R-:W0:Y:S01]  /*4690*/  LDC R11, c[0x0][0x22c] ;  /* 0x00008b00ff0b7b82 */ /* 0x000e220000000800 */
[----:B------:R-:W-:Y:S01]  /*46a0*/  BSSY B1, `(.L_x_93) ;  /* 0x0000021000017945 */ /* 0x000fe20003800000 */
[----:B------:R-:W-:Y:S01]  /*46b0*/  PLOP3.LUT P0, PT, PT, PT, PT, 0x80, 0x0 ;  /* 0x000000000000781c */ /* 0x000fe20003f0f070 */
[--C-:B-1----:R-:W-:Y:S02]  /*46c0*/  IMAD.MOV.U32 R25, RZ, RZ, R5.reuse ;  /* 0x000000ffff197224 */ /* 0x102fe400078e0005 */
[----:B0-----:R-:W-:-:S05]  /*46d0*/  IMAD.IADD R12, R11, 0x1, -R5 ;  /* 0x000000010b0c7824 */ /* 0x001fca00078e0a05 */
[----:B------:R-:W-:-:S13]  /*46e0*/  ISETP.GT.AND P1, PT, R12, 0x60, PT ;  /* 0x000000600c00780c */ /* 0x000fda0003f24270 */
[----:B------:R-:W-:Y:S05]  /*46f0*/  @!P1 BRA `(.L_x_94) ;  /* 0x00000000006c9947 */ /* 0x000fea0003800000 */
[----:B---3--:R-:W0:Y:S01]  /*4700*/  LDC.64 R12, c[0x0][0x240] ;  /* 0x00009000ff0c7b82 */ /* 0x008e220000000a00 */
[----:B------:R-:W-:Y:S02]  /*4710*/  PLOP3.LUT P0, PT, PT, PT, PT, 0x8, 0x0 ;  /* 0x000000000000781c */ /* 0x000fe40003f0e170 */
[----:B--2---:R-:W-:-:S11]  /*4720*/  IADD3 R24, R11, -0x60, RZ ;  /* 0xffffffa00b187810 */ /* 0x004fd60007ffe0ff */
.L_x_95:
[--C-:B-1----:R-:W-:Y:S01]  /*4730*/  IMAD.IADD R14, R6, 0x1, R25.reuse ;  /* 0x00000001060e7824 */ /* 0x102fe200078e0219 */
[C---:B------:R-:W-:Y:S01]  /*4740*/  IADD3 R20, R25.reuse, 0x60, RZ ;  /* 0x0000006019147810 */ /* 0x040fe20007ffe0ff */
[C---:B------:R-:W-:Y:S02]  /*4750*/  VIADD R16, R25.reuse, 0x40 ;  /* 0x0000004019107836 */ /* 0x040fe40000000000 */
[-C--:B------:R-:W-:Y:S01]  /*4760*/  IMAD R15, R10, R11.reuse, R25 ;  /* 0x0000000b0a0f7224 */ /* 0x080fe200078e0219 */
[----:B------:R-:W-:Y:S01]  /*4770*/  LEA R22, R14, UR9, 0x1 ;  /* 0x000000090e167c11 */ /* 0x000fe2000f8e08ff */
[----:B------:R-:W-:Y:S02]  /*4780*/  VIADD R14, R25, 0x20 ;  /* 0x00000020190e7836 */ /* 0x000fe40000000000 */
[CC--:B------:R-:W-:Y:S02]  /*4790*/  IMAD R21, R10.reuse, R11.reuse, R16 ;  /* 0x0000000b0a157224 */ /* 0x0c0fe400078e0210 */
[----:B------:R-:W1:Y:S01]  /*47a0*/  LDS.U16 R27, [R22] ;  /* 0x00000000161b7984 */ /* 0x000e620000000400 */
[----:B------:R-:W-:-:S02]  /*47b0*/  IMAD R17, R10, R11, R14 ;  /* 0x0000000b0a117224 */ /* 0x000fc400078e020e */
[----:B------:R-:W-:Y:S01]  /*47c0*/  IMAD R23, R10, R11, R20 ;  /* 0x0000000b0a177224 */ /* 0x000fe200078e0214 */
[----:B------:R-:W2:Y:S01]  /*47d0*/  LDS.U16 R29, [R22+0x40] ;  /* 0x00004000161d7984 */ /* 0x000ea20000000400 */
[----:B0-----:R-:W-:-:S03]  /*47e0*/  IMAD.WIDE R14, R15, 0x2, R12 ;  /* 0x000000020f0e7825 */ /* 0x001fc600078e020c */
[----:B------:R-:W0:Y:S01]  /*47f0*/  LDS.U16 R31, [R22+0x80] ;  /* 0x00008000161f7984 */ /* 0x000e220000000400 */
[----:B------:R-:W-:-:S03]  /*4800*/  IMAD.WIDE R16, R17, 0x2, R12 ;  /* 0x0000000211107825 */ /* 0x000fc600078e020c */
[----:B------:R3:W4:Y:S01]  /*4810*/  LDS.U16 R33, [R22+0xc0] ;  /* 0x0000c00016217984 */ /* 0x0007220000000400 */
[----:B------:R-:W-:-:S04]  /*4820*/  IMAD.WIDE R20, R21, 0x2, R12 ;  /* 0x0000000215147825 */ /* 0x000fc800078e020c */
[----:B------:R-:W-:Y:S02]  /*4830*/  VIADD R25, R25, 0x80 ;  /* 0x0000008019197836 */ /* 0x000fe40000000000 */
[----:B---3--:R-:W-:-:S03]  /*4840*/  IMAD.WIDE R22, R23, 0x2, R12 ;  /* 0x0000000217167825 */ /* 0x008fc600078e020c */
[----:B------:R-:W-:Y:S01]  /*4850*/  ISETP.GE.AND P1, PT, R25, R24, PT ;  /* 0x000000181900720c */ /* 0x000fe20003f26270 */
[----:B-1----:R1:W-:Y:S04]  /*4860*/  STG.E.U16 desc[UR16][R14.64], R27 ;  /* 0x0000001b0e007986 */ /* 0x0023e8000c101510 */
[----:B--2---:R1:W-:Y:S04]  /*4870*/  STG.E.U16 desc[UR16][R16.64], R29 ;  /* 0x0000001d10007986 */ /* 0x0043e8000c101510 */
[----:B0-----:R1:W-:Y:S04]  /*4880*/  STG.E.U16 desc[UR16][R20.64], R31 ;  /* 0x0000001f14007986 */ /* 0x0013e8000c101510 */
[----:B----4-:R1:W-:Y:S01]  /*4890*/  STG.E.U16 desc[UR16][R22.64], R33 ;  /* 0x0000002116007986 */ /* 0x0103e2000c101510 */
[----:B------:R-:W-:Y:S05]  /*48a0*/  @!P1 BRA `(.L_x_95) ;  /* 0xfffffffc00a09947 */ /* 0x000fea000383ffff */
.L_x_94:
[----:B------:R-:W-:Y:S05]  /*48b0*/  BSYNC B1 ;  /* 0x0000000000017941 */ /* 0x000fea0003800000 */
.L_x_93:
[----:B------:R-:W-:Y:S01]  /*48c0*/  IMAD.IADD R12, R11, 0x1, -R25 ;  /* 0x000000010b0c7824 */ /* 0x000fe200078e0a19 */
[----:B------:R-:W-:Y:S04]  /*48d0*/  BSSY B1, `(.L_x_96) ;  /* 0x0000011000017945 */ /* 0x000fe80003800000 */
[----:B------:R-:W-:-:S13]  /*48e0*/  ISETP.GT.AND P1, PT, R12, 0x20, PT ;  /* 0x000000200c00780c */ /* 0x000fda0003f24270 */
[----:B------:R-:W-:Y:S05]  /*48f0*/  @!P1 BRA `(.L_x_97) ;  /* 0x0000000000389947 */ /* 0x000fea0003800000 */
[--C-:B------:R-:W-:Y:S01]  /*4900*/  IMAD.IADD R12, R6, 0x1, R25.reuse ;  /* 0x00000001060c7824 */ /* 0x100fe200078e0219 */
[C---:B-12---:R-:W-:Y:S01]  /*4910*/  IADD3 R14, R25.reuse, 0x20, RZ ;  /* 0x00000020190e7810 */ /* 0x046fe20007ffe0ff */
[-C--:B------:R-:W-:Y:S01]  /*4920*/  IMAD R15, R10, R11.reuse, R25 ;  /* 0x0000000b0a0f7224 */ /* 0x080fe200078e0219 */
[----:B------:R-:W-:Y:S01]  /*4930*/  PLOP3.LUT P0, PT, PT, PT, PT, 0x8, 0x0 ;  /* 0x000000000000781c */ /* 0x000fe20003f0e170 */
[----:B------:R-:W-:Y:S01]  /*4940*/  VIADD R25, R25, 0x40 ;  /* 0x0000004019197836 */ /* 0x000fe20000000000 */
[----:B---3--:R-:W-:Y:S01]  /*4950*/  LEA R16, R12, UR9, 0x1 ;  /* 0x000000090c107c11 */ /* 0x008fe2000f8e08ff */
[----:B------:R-:W-:Y:S01]  /*4960*/  IMAD R21, R10, R11, R14 ;  /* 0x0000000b0a157224 */ /* 0x000fe200078e020e */
[----:B------:R-:W0:Y:S03]  /*4970*/  LDC.64 R12, c[0x0][0x240] ;  /* 0x00009000ff0c7b82 */ /* 0x000e260000000a00 */
[----:B------:R-:W1:Y:S04]  /*4980*/  LDS.U16 R17, [R16] ;  /* 0x0000000010117984 */ /* 0x000e680000000400 */
[----:B------:R-:W2:Y:S01]  /*4990*/  LDS.U16 R23, [R16+0x40] ;  /* 0x0000400010177984 */ /* 0x000ea20000000400 */
[----:B0-----:R-:W-:-:S04]  /*49a0*/  IMAD.WIDE R14, R15, 0x2, R12 ;  /* 0x000000020f0e7825 */ /* 0x001fc800078e020c */
[----:B------:R-:W-:Y:S01]  /*49b0*/  IMAD.WIDE R12, R21, 0x2, R12 ;  /* 0x00000002150c7825 */ /* 0x000fe200078e020c */
[----:B-1----:R0:W-:Y:S04]  /*49c0*/  STG.E.U16 desc[UR16][R14.64], R17 ;  /* 0x000000110e007986 */ /* 0x0021e8000c101510 */
[----:B--2---:R0:W-:Y:S02]  /*49d0*/  STG.E.U16 desc[UR16][R12.64], R23 ;  /* 0x000000170c007986 */ /* 0x0041e4000c101510 */
.L_x_97:
[----:B------:R-:W-:Y:S05]  /*49e0*/  BSYNC B1 ;  /* 0x0000000000017941 */ /* 0x000fea0003800000 */
.L_x_96:
[----:B------:R-:W-:-:S13]  /*49f0*/  ISETP.LT.OR P0, PT, R25, R11, P0 ;  /* 0x0000000b1900720c */ /* 0x000fda0000701670 */
[--C-:B0-----:R-:W-:Y:S02]  /*4a00*/  @P0 IMAD.IADD R12, R6, 0x1, R25.reuse ;  /* 0x00000001060c0824 */ /* 0x101fe400078e0219 */
[----:B------:R-:W-:-:S03]  /*4a10*/  @P0 IMAD R11, R10, R11, R25 ;  /* 0x0000000b0a0b0224 */ /* 0x000fc600078e0219 */
[----:B-12---:R-:W-:Y:S02]  /*4a20*/  @P0 LEA R14, R12, UR9, 0x1 ;  /* 0x000000090c0e0c11 */ /* 0x006fe4000f8e08ff */
[----:B---3--:R-:W0:Y:S03]  /*4a30*/  @P0 LDC.64 R12, c[0x0][0x240] ;  /* 0x00009000ff0c0b82 */ /* 0x008e260000000a00 */
[----:B------:R-:W1:Y:S01]  /*4a40*/  @P0 LDS.U16 R15, [R14] ;  /* 0x000000000e0f0984 */ /* 0x000e620000000400 */
[----:B0-----:R-:W-:-:S05]  /*4a50*/  @P0 IMAD.WIDE R10, R11, 0x2, R12 ;  /* 0x000000020b0a0825 */ /* 0x001fca00078e020c */
[----:B-1----:R4:W-:Y:S02]  /*4a60*/  @P0 STG.E.U16 desc[UR16][R10.64], R15 ;  /* 0x0000000f0a000986 */ /* 0x0029e4000c101510 */
.L_x_92:
[----:B------:R-:W-:Y:S05]  /*4a70*/  BSYNC B0 ;  /* 0x0000000000007941 */ /* 0x000fea0003800000 */
.L_x_91:
[----:B------:R-:W-:Y:S01]  /*4a80*/  PLOP3.LUT P0, PT, PT, PT, UP3, 0x40, 0x0 ;  /* 0x000000000000781c */ /* 0x000fe20003f0e838 */
[----:B------:R-:W-:-:S12]  /*4a90*/  NOP ;  /* 0x0000000000007918 */ /* 0x000fd80000000000 */
[----:B------:R-:W-:Y:S05]  /*4aa0*/  @P0 BRA `(.L_x_98) ;  /* 0xffffffb800840947 */ /* 0x000fea000383ffff */
[----:B------:R-:W-:Y:S05]  /*4ab0*/  EXIT ;  /* 0x000000000000794d */ /* 0x000fea0003800000 */
        .weak           $__internal_0_$__cuda_sm20_div_rn_f64_full
        .type           $__internal_0_$__cuda_sm20_div_rn_f64_full,@function
        .size           $__internal_0_$__cuda_sm20_div_rn_f64_full,(.L_x_2482 - $__internal_0_$__cuda_sm20_div_rn_f64_full)
$__internal_0_$__cuda_sm20_div_rn_f64_full:
[----:B------:R-:W-:Y:S01]  /*4ac0*/  MOV R13, R17 ;  /* 0x00000011000d7202 */ /* 0x000fe20000000f00 */
[----:B------:R-:W-:Y:S01]  /*4ad0*/  IMAD.MOV.U32 R12, RZ, RZ, R16 ;  /* 0x000000ffff0c7224 */ /* 0x000fe200078e0010 */
[C---:B------:R-:W-:Y:S01]  /*4ae0*/  FSETP.GEU.AND P0, PT, |R20|.reuse, 1.469367938527859385e-39, PT ;  /* 0x001000001400780b */ /* 0x040fe20003f0e200 */
[--C-:B------:R-:W-:Y:S01]  /*4af0*/  IMAD.MOV.U32 R16, RZ, RZ, R23.reuse ;  /* 0x000000ffff107224 */ /* 0x100fe200078e0017 */
[C---:B------:R-:W-:Y:S01]  /*4b00*/  FSETP.GEU.AND P4, PT, |R13|.reuse, 1.469367938527859385e-39, PT ;  /* 0x001000000d00780b */ /* 0x040fe20003f8e200 */
[----:B------:R-:W-:Y:S01]  /*4b10*/  IMAD.MOV.U32 R17, RZ, RZ, R20 ;  /* 0x000000ffff117224 */ /* 0x000fe200078e0014 */
[----:B------:R-:W-:Y:S01]  /*4b20*/  LOP3.LUT R28, R20, 0x800fffff, RZ, 0xc0, !PT ;  /* 0x800fffff141c7812 */ /* 0x000fe200078ec0ff */
[----:B------:R-:W-:Y:S01]  /*4b30*/  IMAD.MOV.U32 R22, RZ, RZ, 0x1 ;  /* 0x00000001ff167424 */ /* 0x000fe200078e00ff */
[----:B------:R-:W-:Y:S01]  /*4b40*/  LOP3.LUT R34, R13, 0x7ff00000, RZ, 0xc0, !PT ;  /* 0x7ff000000d227812 */ /* 0x000fe200078ec0ff */
[----:B------:R-:W-:Y:S01]  /*4b50*/  BSSY B3, `(.L_x_99) ;  /* 0x0000052000037945 */ /* 0x000fe20003800000 */
[----:B------:R-:W-:Y:S01]  /*4b60*/  LOP3.LUT R29, R28, 0x3ff00000, RZ, 0xfc, !PT ;  /* 0x3ff000001c1d7812 */ /* 0x000fe200078efcff */
[----:B------:R-:W-:Y:S01]  /*4b70*/  IMAD.MOV.U32 R28, RZ, RZ, R23 ;  /* 0x000000ffff1c7224 */ /* 0x000fe200078e0017 */
[----:B------:R-:W-:Y:S01]  /*4b80*/  LOP3.LUT R37, R20, 0x7ff00000, RZ, 0xc0, !PT ;  /* 0x7ff0000014257812 */ /* 0x000fe200078ec0ff */
[----:B------:R-:W-:Y:S01]  /*4b90*/  IMAD.MOV.U32 R20, RZ, RZ, R12 ;  /* 0x000000ffff147224 */ /* 0x000fe200078e000c */
[----:B------:R-:W-:Y:S01]  /*4ba0*/  MOV R35, 0x1ca00000 ;  /* 0x1ca0000000237802 */ /* 0x000fe20000000f00 */
[----:B------:R-:W-:Y:S01]  /*4bb0*/  @!P0 DMUL R28, R16, 8.98846567431157953865e+307 ;  /* 0x7fe00000101c8828 */ /* 0x000fe20000000000 */
[----:B------:R-:W-:Y:S01]  /*4bc0*/  ISETP.GE.U32.AND P3, PT, R34, R37, PT ;  /* 0x000000252200720c */ /* 0x000fe20003f66070 */
[----:B------:R-:W-:Y:S01]  /*4bd0*/  @!P4 IMAD.MOV.U32 R24, RZ, RZ, RZ ;  /* 0x000000ffff18c224 */ /* 0x000fe200078e00ff */
[----:B------:R-:W-:-:S03]  /*4be0*/  @!P4 LOP3.LUT R21, R17, 0x7ff00000, RZ, 0xc0, !PT ;  /* 0x7ff000001115c812 */ /* 0x000fc600078ec0ff */
[----:B------:R-:W0:Y:S01]  /*4bf0*/  MUFU.RCP64H R23, R29 ;  /* 0x0000001d00177308 */ /* 0x000e220000001800 */
[----:B------:R-:W-:Y:S02]  /*4c00*/  @!P4 ISETP.GE.U32.AND P5, PT, R34, R21, PT ;  /* 0x000000152200c20c */ /* 0x000fe40003fa6070 */
[C---:B------:R-:W-:Y:S02]  /*4c10*/  SEL R21, R35.reuse, 0x63400000, !P3 ;  /* 0x6340000023157807 */ /* 0x040fe40005800000 */
[----:B------:R-:W-:Y:S02]  /*4c20*/  @!P4 SEL R25, R35, 0x63400000, !P5 ;  /* 0x634000002319c807 */ /* 0x000fe40006800000 */
[--C-:B------:R-:W-:Y:S02]  /*4c30*/  LOP3.LUT R21, R21, 0x800fffff, R13.reuse, 0xf8, !PT ;  /* 0x800fffff15157812 */ /* 0x100fe400078ef80d */
[----:B------:R-:W-:Y:S02]  /*4c40*/  @!P4 LOP3.LUT R25, R25, 0x80000000, R13, 0xf8, !PT ;  /* 0x800000001919c812 */ /* 0x000fe400078ef80d */
[----:B------:R-:W-:-:S02]  /*4c50*/  @!P0 LOP3.LUT R37, R29, 0x7ff00000, RZ, 0xc0, !PT ;  /* 0x7ff000001d258812 */ /* 0x000fc400078ec0ff */
[----:B------:R-:W-:-:S06]  /*4c60*/  @!P4 LOP3.LUT R25, R25, 0x100000, RZ, 0xfc, !PT ;  /* 0x001000001919c812 */ /* 0x000fcc00078efcff */
[----:B------:R-:W-:Y:S02]  /*4c70*/  @!P4 DFMA R20, R20, 2, -R24 ;  /* 0x400000001414c82b */ /* 0x000fe40000000818 */
[----:B0-----:R-:W-:-:S08]  /*4c80*/  DFMA R24, R22, -R28, 1 ;  /* 0x3ff000001618742b */ /* 0x001fd0000000081c */
[----:B------:R-:W-:-:S08]  /*4c90*/  DFMA R24, R24, R24, R24 ;  /* 0x000000181818722b */ /* 0x000fd00000000018 */
[----:B------:R-:W-:-:S08]  /*4ca0*/  DFMA R24, R22, R24, R22 ;  /* 0x000000181618722b */ /* 0x000fd00000000016 */
[----:B------:R-:W-:-:S08]  /*4cb0*/  DFMA R22, R24, -R28, 1 ;  /* 0x3ff000001816742b */ /* 0x000fd0000000081c */
[----:B------:R-:W-:-:S08]  /*4cc0*/  DFMA R22, R24, R22, R24 ;  /* 0x000000161816722b */ /* 0x000fd00000000018 */
[----:B------:R-:W-:-:S08]  /*4cd0*/  DMUL R24, R22, R20 ;  /* 0x0000001416187228 */ /* 0x000fd00000000000 */
[----:B------:R-:W-:-:S08]  /*4ce0*/  DFMA R26, R24, -R28, R20 ;  /* 0x8000001c181a722b */ /* 0x000fd00000000014 */
[----:B------:R-:W-:Y:S01]  /*4cf0*/  DFMA R26, R22, R26, R24 ;  /* 0x0000001a161a722b */ /* 0x000fe20000000018 */
[----:B------:R-:W-:Y:S02]  /*4d00*/  MOV R24, R34 ;  /* 0x0000002200187202 */ /* 0x000fe40000000f00 */
[----:B------:R-:W-:-:S05]  /*4d10*/  @!P4 LOP3.LUT R24, R21, 0x7ff00000, RZ, 0xc0, !PT ;  /* 0x7ff000001518c812 */ /* 0x000fca00078ec0ff */
[----:B------:R-:W-:-:S05]  /*4d20*/  VIADD R22, R24, 0xffffffff ;  /* 0xffffffff18167836 */ /* 0x000fca0000000000 */
[----:B------:R-:W-:Y:S01]  /*4d30*/  ISETP.GT.U32.AND P0, PT, R22, 0x7feffffe, PT ;  /* 0x7feffffe1600780c */ /* 0x000fe20003f04070 */
[----:B------:R-:W-:-:S05]  /*4d40*/  VIADD R22, R37, 0xffffffff ;  /* 0xffffffff25167836 */ /* 0x000fca0000000000 */
[----:B------:R-:W-:-:S13]  /*4d50*/  ISETP.GT.U32.OR P0, PT, R22, 0x7feffffe, P0 ;  /* 0x7feffffe1600780c */ /* 0x000fda0000704470 */
[----:B------:R-:W-:Y:S05]  /*4d60*/  @P0 BRA `(.L_x_100) ;  /* 0x00000000006c0947 */ /* 0x000fea0003800000 */
[----:B------:R-:W-:-:S04]  /*4d70*/  LOP3.LUT R13, R17, 0x7ff00000, RZ, 0xc0, !PT ;  /* 0x7ff00000110d7812 */ /* 0x000fc800078ec0ff */
[CC--:B------:R-:W-:Y:S02]  /*4d80*/  VIADDMNMX R12, R34.reuse, -R13.reuse, 0xb9600000, !PT ;  /* 0xb9600000220c7446 */ /* 0x0c0fe4000780090d */
[----:B------:R-:W-:Y:S02]  /*4d90*/  ISETP.GE.U32.AND P0, PT, R34, R13, PT ;  /* 0x0000000d2200720c */ /* 0x000fe40003f06070 */
[----:B------:R-:W-:Y:S02]  /*4da0*/  VIMNMX R12, R12, 0x46a00000, PT ;  /* 0x46a000000c0c7848 */ /* 0x000fe40003fe0100 */
[----:B------:R-:W-:-:S05]  /*4db0*/  SEL R35, R35, 0x63400000, !P0 ;  /* 0x6340000023237807 */ /* 0x000fca0004000000 */
[----:B------:R-:W-:Y:S02]  /*4dc0*/  IMAD.IADD R24, R12, 0x1, -R35 ;  /* 0x000000010c187824 */ /* 0x000fe400078e0a23 */
[----:B------:R-:W-:-:S03]  /*4dd0*/  IMAD.MOV.U32 R12, RZ, RZ, RZ ;  /* 0x000000ffff0c7224 */ /* 0x000fc600078e00ff */
[----:B------:R-:W-:-:S06]  /*4de0*/  IADD3 R13, R24, 0x7fe00000, RZ ;  /* 0x7fe00000180d7810 */ /* 0x000fcc0007ffe0ff */
[----:B------:R-:W-:-:S10]  /*4df0*/  DMUL R22, R26, R12 ;  /* 0x0000000c1a167228 */ /* 0x000fd40000000000 */
[----:B------:R-:W-:-:S13]  /*4e00*/  FSETP.GTU.AND P0, PT, |R23|, 1.469367938527859385e-39, PT ;  /* 0x001000001700780b */ /* 0x000fda0003f0c200 */
[----:B------:R-:W-:Y:S05]  /*4e10*/  @P0 BRA `(.L_x_101) ;  /* 0x0000000000940947 */ /* 0x000fea0003800000 */
[----:B------:R-:W-:Y:S01]  /*4e20*/  DFMA R20, R26, -R28, R20 ;  /* 0x8000001c1a14722b */ /* 0x000fe20000000014 */
[----:B------:R-:W-:-:S09]  /*4e30*/  IMAD.MOV.U32 R16, RZ, RZ, RZ ;  /* 0x000000ffff107224 */ /* 0x000fd200078e00ff */
[C---:B------:R-:W-:Y:S02]  /*4e40*/  FSETP.NEU.AND P0, PT, R21.reuse, RZ, PT ;  /* 0x000000ff1500720b */ /* 0x040fe40003f0d000 */
[----:B------:R-:W-:-:S04]  /*4e50*/  LOP3.LUT R25, R21, 0x80000000, R17, 0x48, !PT ;  /* 0x8000000015197812 */ /* 0x000fc800078e4811 */
[----:B------:R-:W-:-:S07]  /*4e60*/  LOP3.LUT R17, R25, R13, RZ, 0xfc, !PT ;  /* 0x0000000d19117212 */ /* 0x000fce00078efcff */
[----:B------:R-:W-:Y:S05]  /*4e70*/  @!P0 BRA `(.L_x_101) ;  /* 0x00000000007c8947 */ /* 0x000fea0003800000 */
[----:B------:R-:W-:Y:S01]  /*4e80*/  IMAD.MOV R13, RZ, RZ, -R24 ;  /* 0x000000ffff0d7224 */ /* 0x000fe200078e0a18 */
[----:B------:R-:W-:Y:S01]  /*4e90*/  MOV R12, RZ ;  /* 0x000000ff000c7202 */ /* 0x000fe20000000f00 */
[----:B------:R-:W-:-:S05]  /*4ea0*/  DMUL.RP R16, R26, R16 ;  /* 0x000000101a107228 */ /* 0x000fca0000008000 */
[----:B------:R-:W-:-:S05]  /*4eb0*/  DFMA R12, R22, -R12, R26 ;  /* 0x8000000c160c722b */ /* 0x000fca000000001a */
[----:B------:R-:W-:Y:S02]  /*4ec0*/  LOP3.LUT R25, R17, R25, RZ, 0x3c, !PT ;  /* 0x0000001911197212 */ /* 0x000fe400078e3cff */
[----:B------:R-:W-:-:S04]  /*4ed0*/  IADD3 R12, -R24, -0x43300000, RZ ;  /* 0xbcd00000180c7810 */ /* 0x000fc80007ffe1ff */
[----:B------:R-:W-:-:S04]  /*4ee0*/  FSETP.NEU.AND P0, PT, |R13|, R12, PT ;  /* 0x0000000c0d00720b */ /* 0x000fc80003f0d200 */
[----:B------:R-:W-:Y:S02]  /*4ef0*/  FSEL R22, R16, R22, !P0 ;  /* 0x0000001610167208 */ /* 0x000fe40004000000 */
[----:B------:R-:W-:Y:S01]  /*4f00*/  FSEL R23, R25, R23, !P0 ;  /* 0x0000001719177208 */ /* 0x000fe20004000000 */
[----:B------:R-:W-:Y:S06]  /*4f10*/  BRA `(.L_x_101) ;  /* 0x0000000000547947 */ /* 0x000fec0003800000 */
.L_x_100:
[----:B------:R-:W-:-:S14]  /*4f20*/  DSETP.NAN.AND P0, PT, R12, R12, PT ;  /* 0x0000000c0c00722a */ /* 0x000fdc0003f08000 */
[----:B------:R-:W-:Y:S05]  /*4f30*/  @P0 BRA `(.L_x_102) ;  /* 0x0000000000440947 */ /* 0x000fea0003800000 */
[----:B------:R-:W-:-:S14]  /*4f40*/  DSETP.NAN.AND P0, PT, R16, R16, PT ;  /* 0x000000101000722a */ /* 0x000fdc0003f08000 */
[----:B------:R-:W-:Y:S05]  /*4f50*/  @P0 BRA `(.L_x_103) ;  /* 0x0000000000300947 */ /* 0x000fea0003800000 */
[----:B------:R-:W-:Y:S01]  /*4f60*/  ISETP.NE.AND P0, PT, R24, R37, PT ;  /* 0x000000251800720c */ /* 0x000fe20003f05270 */
[----:B------:R-:W-:Y:S02]  /*4f70*/  IMAD.MOV.U32 R22, RZ, RZ, 0x0 ;  /* 0x00000000ff167424 */ /* 0x000fe400078e00ff */
[----:B------:R-:W-:-:S10]  /*4f80*/  IMAD.MOV.U32 R23, RZ, RZ, -0x80000 ;  /* 0xfff80000ff177424 */ /* 0x000fd400078e00ff */
[----:B------:R-:W-:Y:S05]  /*4f90*/  @!P0 BRA `(.L_x_101) ;  /* 0x0000000000348947 */ /* 0x000fea0003800000 */
[----:B------:R-:W-:Y:S02]  /*4fa0*/  ISETP.NE.AND P0, PT, R24, 0x7ff00000, PT ;  /* 0x7ff000001800780c */ /* 0x000fe40003f05270 */
[----:B------:R-:W-:Y:S02]  /*4fb0*/  LOP3.LUT R23, R13, 0x80000000, R17, 0x48, !PT ;  /* 0x800000000d177812 */ /* 0x000fe400078e4811 */
[----:B------:R-:W-:-:S13]  /*4fc0*/  ISETP.EQ.OR P0, PT, R37, RZ, !P0 ;  /* 0x000000ff2500720c */ /* 0x000fda0004702670 */
[----:B------:R-:W-:Y:S01]  /*4fd0*/  @P0 LOP3.LUT R12, R23, 0x7ff00000, RZ, 0xfc, !PT ;  /* 0x7ff00000170c0812 */ /* 0x000fe200078efcff */
[----:B------:R-:W-:Y:S01]  /*4fe0*/  @!P0 IMAD.MOV.U32 R22, RZ, RZ, RZ ;  /* 0x000000ffff168224 */ /* 0x000fe200078e00ff */
[----:B------:R-:W-:-:S03]  /*4ff0*/  @P0 MOV R22, RZ ;  /* 0x000000ff00160202 */ /* 0x000fc60000000f00 */
[----:B------:R-:W-:Y:S01]  /*5000*/  @P0 IMAD.MOV.U32 R23, RZ, RZ, R12 ;  /* 0x000000ffff170224 */ /* 0x000fe200078e000c */
[----:B------:R-:W-:Y:S06]  /*5010*/  BRA `(.L_x_101) ;  /* 0x0000000000147947 */ /* 0x000fec0003800000 */
.L_x_103:
[----:B------:R-:W-:Y:S01]  /*5020*/  LOP3.LUT R23, R17, 0x80000, RZ, 0xfc, !PT ;  /* 0x0008000011177812 */ /* 0x000fe200078efcff */
[----:B------:R-:W-:Y:S01]  /*5030*/  IMAD.MOV.U32 R22, RZ, RZ, R16 ;  /* 0x000000ffff167224 */ /* 0x000fe200078e0010 */
[----:B------:R-:W-:Y:S06]  /*5040*/  BRA `(.L_x_101) ;  /* 0x0000000000087947 */ /* 0x000fec0003800000 */
.L_x_102:
[----:B------:R-:W-:Y:S02]  /*5050*/  LOP3.LUT R23, R13, 0x80000, RZ, 0xfc, !PT ;  /* 0x000800000d177812 */ /* 0x000fe400078efcff */
[----:B------:R-:W-:-:S07]  /*5060*/  MOV R22, R12 ;  /* 0x0000000c00167202 */ /* 0x000fce0000000f00 */
.L_x_101:
[----:B------:R-:W-:Y:S05]  /*5070*/  BSYNC B3 ;  /* 0x0000000000037941 */ /* 0x000fea0003800000 */
.L_x_99:
[----:B------:R-:W-:Y:S01]  /*5080*/  MOV R12, R32 ;  /* 0x00000020000c7202 */ /* 0x000fe20000000f00 */
[----:B------:R-:W-:Y:S02]  /*5090*/  IMAD.MOV.U32 R13, RZ, RZ, 0x0 ;  /* 0x00000000ff0d7424 */ /* 0x000fe400078e00ff */
[----:B------:R-:W-:Y:S02]  /*50a0*/  IMAD.MOV.U32 R16, RZ, RZ, R22 ;  /* 0x000000ffff107224 */ /* 0x000fe400078e0016 */
[----:B------:R-:W-:Y:S01]  /*50b0*/  IMAD.MOV.U32 R17, RZ, RZ, R23 ;  /* 0x000000ffff117224 */ /* 0x000fe200078e0017 */
[----:B------:R-:W-:Y:S06]  /*50c0*/  RET.REL.NODEC R12 `(_ZN18transformer_engine46fused_topk_with_score_function_backward_kernelI13__nv_bfloat16EEvPKbPKT_S6_iiibfiPS4_) ;  /* 0xffffffac0ccc7950 */ /* 0x000fec0003c3ffff */
.L_x_104:
[----:B------:R-:W-:-:S00]  /*50d0*/  BRA `(.L_x_104) ;  /* 0xfffffffc00fc7947 */ /* 0x000fc0000383ffff */
[----:B------:R-:W-:-:S00]  /*50e0*/  NOP ;  /* 0x0000000000007918 */ /* 0x000fc00000000000 */
        /* <DEDUP_REMOVED lines=9> */
.L_x_2482:


//--------------------- .text._ZN18transformer_engine46fused_topk_with_score_function_backward_kernelI6__halfEEvPKbPKT_S6_iiibfiPS4_ --------------------------
	.section	.text._ZN18transformer_engine46fused_topk_with_score_function_backward_kernelI6__halfEEvPKbPKT_S6_iiibfiPS4_,"ax",@progbits
	.align	128
        .global         _ZN18transformer_engine46fused_topk_with_score_function_backward_kernelI6__halfEEvPKbPKT_S6_iiibfiPS4_
        .type           _ZN18transformer_engine46fused_topk_with_score_function_backward_kernelI6__halfEEvPKbPKT_S6_iiibfiPS4_,@function
        .size           _ZN18transformer_engine46fused_topk_with_score_function_backward_kernelI6__halfEEvPKbPKT_S6_iiibfiPS4_,(.L_x_2483 - _ZN18transformer_engine46fused_topk_with_score_function_backward_kernelI6__halfEEvPKbPKT_S6_iiibfiPS4_)
        .other          _ZN18transformer_engine46fused_topk_with_score_function_backward_kernelI6__halfEEvPKbPKT_S6_iiibfiPS4_,@"STO_CUDA_ENTRY STV_DEFAULT"
_ZN18transformer_engine46fused_topk_with_score_function_backward_kernelI6__halfEEvPKbPKT_S6_iiibfiPS4_:
.text._ZN18transformer_engine46fused_topk_with_score_function_backward_kernelI6__halfEEvPKbPKT_S6_iiibfiPS4_:
[----:B------:R-:W-:Y:S01]  /*0000*/  LDC R1, c[0x0][0x28] ;  /* 0x00000a00ff017b82 */ /* 0x000fe20000000800 */
[----:B------:R-:W-:Y:S01]  /*0010*/  ULDC UR8, c[0x0][0x0] ;  /* 0x0000000000087ab9 */ /* 0x000fe20000000800 */
[----:B------:R-:W-:Y:S01]  /*0020*/  ULDC.64 UR6, c[0x0][0x228] ;  /* 0x00008a0000067ab9 */ /* 0x000fe20000000a00 */
[----:B------:R-:W-:Y:S01]  /*0030*/  USHF.R.U32.HI UR8, URZ, 0x5, UR8 ;  /* 0x000000053f087899 */ /* 0x000fe20008011608 */
[----:B------:R-:W-:-:S03]  /*0040*/  UMOV UR4, URZ ;  /* 0x0000003f00047c82 */ /* 0x000fc60008000000 */
[----:B------:R-:W-:Y:S02]  /*0050*/  UIADD3 UR6, UR8, -0x1, UR6 ;  /* 0xffffffff08067890 */ /* 0x000fe4000fffe006 */
[----:B------:R-:W-:-:S04]  /*0060*/  IMAD.U32 R0, RZ, RZ, UR8 ;  /* 0x00000008ff007e24 */ /* 0x000fc8000f8e00ff */
[----:B------:R-:W-:Y:S01]  /*0070*/  MOV R4, UR6 ;  /* 0x0000000600047c02 */ /* 0x000fe20008000f00 */
[----:B------:R-:W-:Y:S01]  /*0080*/  ULOP3.LUT UR6, UR6, UR8, URZ, 0x3c, !UPT ;  /* 0x0000000806067292 */ /* 0x000fe2000f8e3c3f */
[-C--:B------:R-:W-:Y:S02]  /*0090*/  IABS R2, R0.reuse ;  /* 0x0000000000027213 */ /* 0x080fe40000000000 */
        /* <DEDUP_REMOVED lines=52> */
[C---:B------:R-:W-:Y:S01]  /*03e0*/  VIADD R2, R3.reuse, UR8 ;  /* 0x0000000803027c36 */ /* 0x040fe20008000000 */
[----:B------:R-:W-:Y:S01]  /*03f0*/  UMOV UR6, UR13 ;  /* 0x0000000d00067c82 */ /* 0x000fe20008000000 */
[----:B------:R-:W-:Y:S01]  /*0400*/  IMAD R6, R3, UR7, RZ ;  /* 0x0000000703067c24 */ /* 0x000fe2000f8e02ff */
[----:B------:R-:W-:Y:S01]  /*0410*/  UISETP.EQ.AND UP2, UPT, UR6, URZ, !UP1 ;  /* 0x0000003f0600728c */ /* 0x000fe2000cf42270 */
[C-C-:B------:R-:W-:Y:S01]  /*0420*/  IMAD R7, R2.reuse, UR7, R5.reuse ;  /* 0x0000000702077c24 */ /* 0x140fe2000f8e0205 */
[----:B------:R-:W-:Y:S01]  /*0430*/  IADD3 R4, R2, UR8, RZ ;  /* 0x0000000802047c10 */ /* 0x000fe2000fffe0ff */
[----:B------:R-:W-:Y:S01]  /*0440*/  UISETP.NE.AND UP1, UPT, UR6, URZ, !UP1 ;  /* 0x0000003f0600728c */ /* 0x000fe2000cf25270 */
[----:B------:R-:W-:Y:S01]  /*0450*/  IADD3 RZ, P0, R6, UR4, RZ ;  /* 0x0000000406ff7c10 */ /* 0x000fe2000ff1e0ff */
[----:B------:R-:W-:Y:S01]  /*0460*/  ULDC UR8, c[0x0][0xc] ;  /* 0x0000030000087ab9 */ /* 0x000fe20000000800 */
[----:B------:R-:W-:Y:S01]  /*0470*/  LEA R7, R7, UR9, 0x1 ;  /* 0x0000000907077c11 */ /* 0x000fe2000f8e08ff */
[----:B------:R-:W-:Y:S01]  /*0480*/  IMAD R8, R4, UR7, R5 ;  /* 0x0000000704087c24 */ /* 0x000fe2000f8e0205 */
[----:B------:R-:W-:Y:S01]  /*0490*/  LEA.HI.X.SX32 R9, R6, UR5, 0x1, P0 ;  /* 0x0000000506097c11 */ /* 0x000fe200080f0eff */
[----:B------:R-:W-:-:S03]  /*04a0*/  UMOV UR6, UR11 ;  /* 0x0000000b00067c82 */ /* 0x000fc60008000000 */
[----:B---3--:R-:W-:-:S07]  /*04b0*/  LEA R8, R8, UR9, 0x1 ;  /* 0x0000000908087c11 */ /* 0x008fce000f8e08ff */
.L_x_203:
        /* <DEDUP_REMOVED lines=22> */
.L_x_109:
        /* <DEDUP_REMOVED lines=18> */
.L_x_108:
[----:B------:R-:W-:Y:S05]  /*0740*/  BSYNC B1 ;  /* 0x0000000000017941 */ /* 0x000fea0003800000 */
.L_x_107:
[----:B------:R-:W-:Y:S01]  /*0750*/  IADD3 R13, -R26, R11, RZ ;  /* 0x0000000b1a0d7210 */ /* 0x000fe20007ffe1ff */
[----:B------:R-:W-:Y:S03]  /*0760*/  BSSY B1, `(.L_x_110) ;  /* 0x000000d000017945 */ /* 0x000fe60003800000 */
[----:B------:R-:W-:-:S13]  /*0770*/  ISETP.GT.AND P2, PT, R13, 0x20, PT ;  /* 0x000000200d00780c */ /* 0x000fda0003f44270 */
[----:B------:R-:W-:Y:S05]  /*0780*/  @!P2 BRA `(.L_x_111) ;  /* 0x000000000028a947 */ /* 0x000fea0003800000 */
[----:B------:R-:W0:Y:S01]  /*0790*/  LDC.64 R14, c[0x0][0x240] ;  /* 0x00009000ff0e7b82 */ /* 0x000e220000000a00 */
[----:B------:R-:W-:Y:S01]  /*07a0*/  VIADD R13, R26, 0x20 ;  /* 0x000000201a0d7836 */ /* 0x000fe20000000000 */
[----:B------:R-:W-:Y:S01]  /*07b0*/  PLOP3.LUT P0, PT, PT, PT, PT, 0x8, 0x0 ;  /* 0x000000000000781c */ /* 0x000fe20003f0e170 */
[CC--:B------:R-:W-:Y:S02]  /*07c0*/  IMAD R17, R10.reuse, R11.reuse, R26 ;  /* 0x0000000b0a117224 */ /* 0x0c0fe400078e021a */
[----:B------:R-:W-:Y:S02]  /*07d0*/  IMAD R13, R10, R11, R13 ;  /* 0x0000000b0a0d7224 */ /* 0x000fe400078e020d */
[----:B------:R-:W-:Y:S02]  /*07e0*/  VIADD R26, R26, 0x40 ;  /* 0x000000401a1a7836 */ /* 0x000fe40000000000 */
[----:B0-----:R-:W-:-:S04]  /*07f0*/  IMAD.WIDE R16, R17, 0x2, R14 ;  /* 0x0000000211107825 */ /* 0x001fc800078e020e */
[----:B------:R-:W-:Y:S01]  /*0800*/  IMAD.WIDE R14, R13, 0x2, R14 ;  /* 0x000000020d0e7825 */ /* 0x000fe200078e020e */
[----:B------:R0:W-:Y:S04]  /*0810*/  STG.E.U16 desc[UR16][R16.64], RZ ;  /* 0x000000ff10007986 */ /* 0x0001e8000c101510 */
[----:B------:R0:W-:Y:S02]  /*0820*/  STG.E.U16 desc[UR16][R14.64], RZ ;  /* 0x000000ff0e007986 */ /* 0x0001e4000c101510 */
.L_x_111:
[----:B------:R-:W-:Y:S05]  /*0830*/  BSYNC B1 ;  /* 0x0000000000017941 */ /* 0x000fea0003800000 */
.L_x_110:
[----:B------:R-:W-:Y:S01]  /*0840*/  ISETP.LT.OR P2, PT, R26, R11, P0 ;  /* 0x0000000b1a00720c */ /* 0x000fe20000741670 */
[----:B------:R-:W-:Y:S01]  /*0850*/  BSSY B1, `(.L_x_112) ;  /* 0x0000047000017945 */ /* 0x000fe20003800000 */
[----:B------:R-:W-:-:S11]  /*0860*/  PLOP3.LUT P0, PT, PT, PT, PT, 0x80, 0x0 ;  /* 0x000000000000781c */ /* 0x000fd60003f0f070 */
[----:B0-----:R-:W0:Y:S01]  /*0870*/  @P2 LDC.64 R14, c[0x0][0x240] ;  /* 0x00009000ff0e2b82 */ /* 0x001e220000000a00 */
[----:B------:R-:W-:-:S04]  /*0880*/  @P2 IMAD R13, R10, R11, R26 ;  /* 0x0000000b0a0d2224 */ /* 0x000fc800078e021a */
[----:B0-----:R-:W-:Y:S01]  /*0890*/  @P2 IMAD.WIDE R14, R13, 0x2, R14 ;  /* 0x000000020d0e2825 */ /* 0x001fe200078e020e */
[----:B------:R-:W-:-:S04]  /*08a0*/  MOV R13, R5 ;  /* 0x00000005000d7202 */ /* 0x000fc80000000f00 */
[----:B------:R0:W-:Y:S01]  /*08b0*/  @P2 STG.E.U16 desc[UR16][R14.64], RZ ;  /* 0x000000ff0e002986 */ /* 0x0001e2000c101510 */
[----:B------:R-:W-:Y:S05]  /*08c0*/  @!P3 BRA `(.L_x_113) ;  /* 0x0000000000fcb947 */ /* 0x000fea0003800000 */
[----:B------:R-:W-:-:S13]  /*08d0*/  PLOP3.LUT P0, PT, PT, PT, PT, 0x8, 0x0 ;  /* 0x000000000000781c */ /* 0x000fda0003f0e170 */
.L_x_114:
        /* <DEDUP_REMOVED lines=62> */
.L_x_113:
[----:B------:R-:W-:Y:S05]  /*0cc0*/  BSYNC B1 ;  /* 0x0000000000017941 */ /* 0x000fea0003800000 */
.L_x_112:
[----:B------:R-:W-:Y:S01]  /*0cd0*/  IADD3 R12, -R13, R11, RZ ;  /* 0x0000000b0d0c7210 */ /* 0x000fe20007ffe1ff */
[----:B------:R-:W-:Y:S03]  /*0ce0*/  BSSY B1, `(.L_x_115) ;  /* 0x0000025000017945 */ /* 0x000fe60003800000 */
[----:B------:R-:W-:-:S13]  /*0cf0*/  ISETP.GT.AND P2, PT, R12, 0x20, PT ;  /* 0x000000200c00780c */ /* 0x000fda0003f44270 */
[----:B------:R-:W-:Y:S05]  /*0d00*/  @!P2 BRA `(.L_x_116) ;  /* 0x000000000088a947 */ /* 0x000fea0003800000 */
[----:B-1----:R-:W1:Y:S01]  /*0d10*/  LDC.64 R24, c[0x0][0x220] ;  /* 0x00008800ff187b82 */ /* 0x002e620000000a00 */
[----:B------:R-:W-:Y:S01]  /*0d20*/  IMAD R23, R10, R11, R13 ;  /* 0x0000000b0a177224 */ /* 0x000fe200078e020d */
[----:B------:R-:W-:Y:S01]  /*0d30*/  ULDC.64 UR18, c[0x0][0x210] ;  /* 0x0000840000127ab9 */ /* 0x000fe20000000a00 */
[----:B------:R-:W-:-:S03]  /*0d40*/  VIADD R12, R13, 0x20 ;  /* 0x000000200d0c7836 */ /* 0x000fc60000000000 */
        /* <DEDUP_REMOVED lines=21> */
[----:B------:R-:W-:Y:S02]  /*0ea0*/  LEA R33, R12, UR9, 0x1 ;  /* 0x000000090c217c11 */ /* 0x000fe4000f8e08ff */
[----:B------:R-:W-:Y:S02]  /*0eb0*/  PLOP3.LUT P0, PT, PT, PT, PT, 0x8, 0x0 ;  /* 0x000000000000781c */ /* 0x000fe40003f0e170 */
[----:B------:R-:W-:Y:S01]  /*0ec0*/  IADD3 R13, R13, 0x40, RZ ;  /* 0x000000400d0d7810 */ /* 0x000fe20007ffe0ff */
[----:B----4-:R2:W-:Y:S04]  /*0ed0*/  STS.U16 [R29], R16 ;  /* 0x000000101d007388 */ /* 0x0105e80000000400 */
[----:B---3--:R2:W-:Y:S04]  /*0ee0*/  STS.U16 [R31], R22 ;  /* 0x000000161f007388 */ /* 0x0085e80000000400 */
[----:B------:R2:W-:Y:S04]  /*0ef0*/  STS.U8 [R27+UR10], R26 ;  /* 0x0000001a1b007988 */ /* 0x0005e8000800000a */
[----:B-----5:R2:W-:Y:S04]  /*0f00*/  STS.U16 [R29+0x40], R24 ;  /* 0x000040181d007388 */ /* 0x0205e80000000400 */
[----:B------:R2:W-:Y:S04]  /*0f10*/  STS.U16 [R33], R14 ;  /* 0x0000000e21007388 */ /* 0x0005e80000000400 */
[----:B------:R2:W-:Y:S02]  /*0f20*/  STS.U8 [R27+UR10+0x20], R20 ;  /* 0x000020141b007988 */ /* 0x0005e4000800000a */
.L_x_116:
[----:B------:R-:W-:Y:S05]  /*0f30*/  BSYNC B1 ;  /* 0x0000000000017941 */ /* 0x000fea0003800000 */
.L_x_115:
        /* <DEDUP_REMOVED lines=20> */
.L_x_106:
[----:B------:R-:W-:Y:S05]  /*1080*/  BSYNC B0 ;  /* 0x0000000000007941 */ /* 0x000fea0003800000 */
.L_x_105:
[----:B------:R-:W-:Y:S01]  /*1090*/  PLOP3.LUT P2, PT, PT, PT, UP0, 0x40, 0x0 ;  /* 0x000000000000781c */ /* 0x000fe20003f4e808 */
[----:B------:R3:W-:Y:S06]  /*10a0*/  MEMBAR.SC.CTA ;  /* 0x0000000000007992 */ /* 0x0007ec0000000000 */
[----:B---3--:R-:W-:Y:S01]  /*10b0*/  NOP ;  /* 0x0000000000007918 */ /* 0x008fe20000000000 */
[----:B------:R-:W-:Y:S04]  /*10c0*/  BSSY B0, `(.L_x_117) ;  /* 0x0000012000007945 */ /* 0x000fe80003800000 */
[----:B------:R-:W-:Y:S05]  /*10d0*/  @P1 BRA `(.L_x_118) ;  /* 0x0000000000401947 */ /* 0x000fea0003800000 */
[----:B012---:R-:W0:Y:S01]  /*10e0*/  LDC R20, c[0x0][0x22c] ;  /* 0x00008b00ff147b82 */ /* 0x007e220000000800 */
[----:B------:R-:W-:-:S07]  /*10f0*/  IMAD.MOV.U32 R14, RZ, RZ, R5 ;  /* 0x000000ffff0e7224 */ /* 0x000fce00078e0005 */
.L_x_119:
[----:B------:R-:W-:Y:S01]  /*1100*/  IADD3 R17, R6, R14, RZ ;  /* 0x0000000e06117210 */ /* 0x000fe20007ffe0ff */
[----:B------:R-:W-:-:S04]  /*1110*/  VIADD R14, R14, 0x20 ;  /* 0x000000200e0e7836 */ /* 0x000fc80000000000 */
[----:B------:R-:W1:Y:S02]  /*1120*/  LDS.U8 R11, [R17+UR10] ;  /* 0x0000000a110b7984 */ /* 0x000e640008000000 */
[----:B-1----:R-:W-:-:S13]  /*1130*/  ISETP.NE.AND P0, PT, R11, RZ, PT ;  /* 0x000000ff0b00720c */ /* 0x002fda0003f05270 */
[----:B------:R-:W-:-:S05]  /*1140*/  @P0 LEA R15, R17, UR9, 0x1 ;  /* 0x00000009110f0c11 */ /* 0x000fca000f8e08ff */
[----:B------:R-:W1:Y:S02]  /*1150*/  @P0 LDS.U16 R11, [R15] ;  /* 0x000000000f0b0984 */ /* 0x000e640000000400 */
[----:B-1----:R-:W-:Y:S02]  /*1160*/  @P0 HADD2.F32 R16, -RZ, R11.H0_H0 ;  /* 0x2000000bff100230 */ /* 0x002fe40000004100 */
[----:B0-----:R-:W-:Y:S02]  /*1170*/  IMAD.MOV.U32 R11, RZ, RZ, R20 ;  /* 0x000000ffff0b7224 */ /* 0x001fe400078e0014 */
[----:B------:R-:W0:Y:S02]  /*1180*/  @P0 F2F.F64.F32 R12, R16 ;  /* 0x00000010000c0310 */ /* 0x000e240000201800 */
[----:B0-----:R-:W-:-:S10]  /*1190*/  @P0 DMUL R12, R18, R12 ;  /* 0x0000000c120c0228 */ /* 0x001fd40000000000 */
[----:B------:R-:W0:Y:S02]  /*11a0*/  @P0 F2F.F16.F64 R12, R12 ;  /* 0x0000000c000c0310 */ /* 0x000e240000300800 */
[----:B0-----:R3:W-:Y:S01]  /*11b0*/  @P0 STS.U16 [R15], R12 ;  /* 0x0000000c0f000388 */ /* 0x0017e20000000400 */
[----:B------:R-:W-:-:S13]  /*11c0*/  ISETP.GE.AND P0, PT, R14, R11, PT ;  /* 0x0000000b0e00720c */ /* 0x000fda0003f06270 */
[----:B---3--:R-:W-:Y:S05]  /*11d0*/  @!P0 BRA `(.L_x_119) ;  /* 0xfffffffc00c88947 */ /* 0x008fea000383ffff */
.L_x_118:
[----:B------:R-:W-:Y:S05]  /*11e0*/  BSYNC B0 ;  /* 0x0000000000007941 */ /* 0x000fea0003800000 */
.L_x_117:
        /* <DEDUP_REMOVED lines=11> */
[----:B0-----:R-:W-:-:S04]  /*12a0*/  @P0 HADD2.F32 R16, -RZ, R16.H0_H0 ;  /* 0x20000010ff100230 */ /* 0x001fc80000004100 */
[----:B------:R0:W1:Y:S03]  /*12b0*/  @P0 F2F.F64.F32 R12, R16 ;  /* 0x00000010000c0310 */ /* 0x0000660000201800 */
.L_x_122:
[----:B------:R-:W-:Y:S05]  /*12c0*/  BSYNC B0 ;  /* 0x0000000000007941 */ /* 0x000fea0003800000 */
.L_x_121:
[----:B------:R-:W-:Y:S04]  /*12d0*/  BSSY B0, `(.L_x_123) ;  /* 0x0000067000007945 */ /* 0x000fe80003800000 */
[----:B------:R-:W-:Y:S05]  /*12e0*/  @P2 BRA `(.L_x_124) ;  /* 0x0000000400942947 */ /* 0x000fea0003800000 */
[----:B0-----:R-:W-:Y:S01]  /*12f0*/  IADD3 R16, -R14, R11, RZ ;  /* 0x0000000b0e107210 */ /* 0x001fe20007ffe1ff */
[----:B------:R-:W-:Y:S01]  /*1300*/  BSSY B1, `(.L_x_125) ;  /* 0x0000039000017945 */ /* 0x000fe20003800000 */
[----:B------:R-:W-:Y:S01]  /*1310*/  PLOP3.LUT P0, PT, PT, PT, PT, 0x80, 0x0 ;  /* 0x000000000000781c */ /* 0x000fe20003f0f070 */
[----:B------:R-:W-:Y:S01]  /*1320*/  IMAD.MOV.U32 R17, RZ, RZ, R14 ;  /* 0x000000ffff117224 */ /* 0x000fe200078e000e */
[----:B------:R-:W-:-:S13]  /*1330*/  ISETP.GT.AND P3, PT, R16, 0x60, PT ;  /* 0x000000601000780c */ /* 0x000fda0003f64270 */
[----:B------:R-:W-:Y:S05]  /*1340*/  @!P3 BRA `(.L_x_126) ;  /* 0x0000000000d0b947 */ /* 0x000fea0003800000 */
[----:B------:R-:W-:Y:S01]  /*1350*/  PLOP3.LUT P0, PT, PT, PT, PT, 0x8, 0x0 ;  /* 0x000000000000781c */ /* 0x000fe20003f0e170 */
[----:B------:R-:W-:-:S12]  /*1360*/  VIADD R16, R11, 0xffffffa0 ;  /* 0xffffffa00b107836 */ /* 0x000fd80000000000 */
.L_x_127:
[C---:B------:R-:W-:Y:S01]  /*1370*/  IADD3 R20, R17.reuse, UR10, R6 ;  /* 0x0000000a11147c10 */ /* 0x040fe2000fffe006 */
[C---:B------:R-:W-:Y:S01]  /*1380*/  VIADD R11, R17.reuse, 0x40 ;  /* 0x00000040110b7836 */ /* 0x040fe20000000000 */
[----:B------:R-:W-:-:S04]  /*1390*/  IADD3 R27, R17, 0x20, RZ ;  /* 0x00000020111b7810 */ /* 0x000fc80007ffe0ff */
[----:B0-----:R-:W0:Y:S01]  /*13a0*/  LDS.U8 R20, [R20] ;  /* 0x0000000014147984 */ /* 0x001e220000000000 */
        /* <DEDUP_REMOVED lines=8> */
[----:B-1----:R-:W1:Y:S07]  /*1430*/  @P5 F2F.F16.F64 R20, R12 ;  /* 0x0000000c00145310 */ /* 0x002e6e0000300800 */
[----:B------:R-:W2:Y:S01]  /*1440*/  @P4 LDC R28, c[0x0][0x22c] ;  /* 0x00008b00ff1c4b82 */ /* 0x000ea20000000800 */
[----:B0-----:R-:W-:-:S05]  /*1450*/  @P5 IMAD R21, R2, R21, R17 ;  /* 0x0000001502155224 */ /* 0x001fca00078e0211 */
[----:B------:R-:W-:Y:S01]  /*1460*/  @P5 LEA R22, R21, UR9, 0x1 ;  /* 0x0000000915165c11 */ /* 0x000fe2000f8e08ff */
[C---:B------:R-:W-:Y:S01]  /*1470*/  VIADD R21, R17.reuse, 0x60 ;  /* 0x0000006011157836 */ /* 0x040fe20000000000 */
[----:B------:R-:W-:Y:S01]  /*1480*/  IADD3 R17, R17, 0x80, RZ ;  /* 0x0000008011117810 */ /* 0x000fe20007ffe0ff */
[----:B--2---:R-:W-:Y:S02]  /*1490*/  @P4 IMAD R24, R2, R28, R27 ;  /* 0x0000001c02184224 */ /* 0x004fe400078e021b */
[----:B------:R0:W1:Y:S01]  /*14a0*/  @P5 LDS.U16 R23, [R22] ;  /* 0x0000000016175984 */ /* 0x0000620000000400 */
[----:B------:R-:W-:Y:S02]  /*14b0*/  IADD3 R26, R21, UR10, R6 ;  /* 0x0000000a151a7c10 */ /* 0x000fe4000fffe006 */
[----:B------:R-:W-:-:S04]  /*14c0*/  @P4 LEA R24, R24, UR9, 0x1 ;  /* 0x0000000918184c11 */ /* 0x000fc8000f8e08ff */
[----:B------:R-:W2:Y:S01]  /*14d0*/  LDS.U8 R26, [R26] ;  /* 0x000000001a1a7984 */ /* 0x000ea20000000000 */
[----:B0-----:R-:W0:Y:S03]  /*14e0*/  @P3 LDC R22, c[0x0][0x22c] ;  /* 0x00008b00ff163b82 */ /* 0x001e260000000800 */
[----:B------:R-:W3:Y:S01]  /*14f0*/  @P4 LDS.U16 R24, [R24] ;  /* 0x0000000018184984 */ /* 0x000ee20000000400 */
[----:B0-----:R-:W-:-:S05]  /*1500*/  @P3 IMAD R11, R2, R22, R11 ;  /* 0x00000016020b3224 */ /* 0x001fca00078e020b */
[----:B------:R-:W-:Y:S01]  /*1510*/  @P3 LEA R22, R11, UR9, 0x1 ;  /* 0x000000090b163c11 */ /* 0x000fe2000f8e08ff */
[----:B-1----:R-:W-:-:S05]  /*1520*/  @P5 HADD2 R20, R20.H0_H0, R23.H0_H0 ;  /* 0x2000001714145230 */ /* 0x002fca0000000800 */
[----:B------:R-:W0:Y:S01]  /*1530*/  @P3 LDS.U16 R22, [R22] ;  /* 0x0000000016163984 */ /* 0x000e220000000400 */
[----:B------:R-:W-:-:S04]  /*1540*/  @P5 HADD2.F32 R20, -RZ, R20.H0_H0 ;  /* 0x20000014ff145230 */ /* 0x000fc80000004100 */
[----:B------:R-:W1:Y:S01]  /*1550*/  @P5 F2F.F64.F32 R12, R20 ;  /* 0x00000014000c5310 */ /* 0x000e620000201800 */
[----:B--2---:R-:W-:-:S07]  /*1560*/  ISETP.NE.AND P5, PT, R26, RZ, PT ;  /* 0x000000ff1a00720c */ /* 0x004fce0003fa5270 */
[----:B-1----:R-:W3:Y:S02]  /*1570*/  @P4 F2F.F16.F64 R23, R12 ;  /* 0x0000000c00174310 */ /* 0x002ee40000300800 */
[----:B---3--:R-:W-:-:S04]  /*1580*/  @P4 HADD2 R11, R23.H0_H0, R24.H0_H0 ;  /* 0x20000018170b4230 */ /* 0x008fc80000000800 */
[----:B------:R-:W1:Y:S01]  /*1590*/  @P5 LDC R24, c[0x0][0x22c] ;  /* 0x00008b00ff185b82 */ /* 0x000e620000000800 */
[----:B------:R-:W-:-:S04]  /*15a0*/  @P4 HADD2.F32 R11, -RZ, R11.H0_H0 ;  /* 0x2000000bff0b4230 */ /* 0x000fc80000004100 */
[----:B------:R-:W2:Y:S08]  /*15b0*/  @P4 F2F.F64.F32 R12, R11 ;  /* 0x0000000b000c4310 */ /* 0x000eb00000201800 */
[----:B--2---:R-:W0:Y:S01]  /*15c0*/  @P3 F2F.F16.F64 R23, R12 ;  /* 0x0000000c00173310 */ /* 0x004e220000300800 */
[----:B-1----:R-:W-:-:S05]  /*15d0*/  @P5 IMAD R21, R2, R24, R21 ;  /* 0x0000001802155224 */ /* 0x002fca00078e0215 */
[----:B------:R-:W-:-:S06]  /*15e0*/  @P5 LEA R21, R21, UR9, 0x1 ;  /* 0x0000000915155c11 */ /* 0x000fcc000f8e08ff */
[----:B------:R-:W1:Y:S01]  /*15f0*/  @P5 LDS.U16 R21, [R21] ;  /* 0x0000000015155984 */ /* 0x000e620000000400 */
[----:B0-----:R-:W-:-:S05]  /*1600*/  @P3 HADD2 R20, R23.H0_H0, R22.H0_H0 ;  /* 0x2000001617143230 */ /* 0x001fca0000000800 */
[----:B------:R-:W-:-:S04]  /*1610*/  @P3 HADD2.F32 R20, -RZ, R20.H0_H0 ;  /* 0x20000014ff143230 */ /* 0x000fc80000004100 */
[----:B------:R-:W0:Y:S01]  /*1620*/  @P3 F2F.F64.F32 R12, R20 ;  /* 0x00000014000c3310 */ /* 0x000e220000201800 */
[----:B------:R-:W-:-:S07]  /*1630*/  ISETP.GE.AND P3, PT, R17, R16, PT ;  /* 0x000000101100720c */ /* 0x000fce0003f66270 */
[----:B0-----:R-:W1:Y:S02]  /*1640*/  @P5 F2F.F16.F64 R22, R12 ;  /* 0x0000000c00165310 */ /* 0x001e640000300800 */
[----:B-1----:R-:W-:-:S05]  /*1650*/  @P5 HADD2 R22, R22.H0_H0, R21.H0_H0 ;  /* 0x2000001516165230 */ /* 0x002fca0000000800 */
[----:B------:R-:W-:-:S04]  /*1660*/  @P5 HADD2.F32 R22, -RZ, R22.H0_H0 ;  /* 0x20000016ff165230 */ /* 0x000fc80000004100 */
[----:B------:R0:W2:Y:S01]  /*1670*/  @P5 F2F.F64.F32 R12, R22 ;  /* 0x00000016000c5310 */ /* 0x0000a20000201800 */
[----:B------:R-:W-:Y:S05]  /*1680*/  @!P3 BRA `(.L_x_127) ;  /* 0xfffffffc0038b947 */ /* 0x000fea000383ffff */
.L_x_126:
[----:B------:R-:W-:Y:S05]  /*1690*/  BSYNC B1 ;  /* 0x0000000000017941 */ /* 0x000fea0003800000 */
.L_x_125:
[----:B------:R-:W-:Y:S01]  /*16a0*/  ULDC UR4, c[0x0][0x22c] ;  /* 0x00008b0000047ab9 */ /* 0x000fe20000000800 */
[----:B------:R-:W-:Y:S01]  /*16b0*/  BSSY B1, `(.L_x_128) ;  /* 0x000001c000017945 */ /* 0x000fe20003800000 */
[----:B------:R-:W-:-:S04]  /*16c0*/  IMAD.U32 R11, RZ, RZ, UR4 ;  /* 0x00000004ff0b7e24 */ /* 0x000fc8000f8e00ff */
[----:B------:R-:W-:-:S05]  /*16d0*/  IMAD.IADD R16, R11, 0x1, -R17 ;  /* 0x000000010b107824 */ /* 0x000fca00078e0a11 */
[----:B------:R-:W-:-:S13]  /*16e0*/  ISETP.GT.AND P3, PT, R16, 0x20, PT ;  /* 0x000000201000780c */ /* 0x000fda0003f64270 */
[----:B------:R-:W-:Y:S05]  /*16f0*/  @!P3 BRA `(.L_x_129) ;  /* 0x00000000005cb947 */ /* 0x000fea0003800000 */
[C---:B------:R-:W-:Y:S02]  /*1700*/  IADD3 R16, R17.reuse, UR10, R6 ;  /* 0x0000000a11107c10 */ /* 0x040fe4000fffe006 */
[----:B------:R-:W-:-:S04]  /*1710*/  IADD3 R23, R17, 0x20, RZ ;  /* 0x0000002011177810 */ /* 0x000fc80007ffe0ff */
[----:B------:R-:W3:Y:S01]  /*1720*/  LDS.U8 R16, [R16] ;  /* 0x0000000010107984 */ /* 0x000ee20000000000 */
[----:B------:R-:W-:-:S06]  /*1730*/  IADD3 R20, R23, UR10, R6 ;  /* 0x0000000a17147c10 */ /* 0x000fcc000fffe006 */
[----:B------:R-:W4:Y:S01]  /*1740*/  LDS.U8 R20, [R20] ;  /* 0x0000000014147984 */ /* 0x000f220000000000 */
[----:B---3--:R-:W-:Y:S02]  /*1750*/  ISETP.NE.AND P0, PT, R16, RZ, PT ;  /* 0x000000ff1000720c */ /* 0x008fe40003f05270 */
[----:B----4-:R-:W-:-:S11]  /*1760*/  ISETP.NE.AND P3, PT, R20, RZ, PT ;  /* 0x000000ff1400720c */ /* 0x010fd60003f65270 */
[CC--:B------:R-:W-:Y:S01]  /*1770*/  @P0 IMAD R17, R2.reuse, R11.reuse, R17 ;  /* 0x0000000b02110224 */ /* 0x0c0fe200078e0211 */
[----:B012---:R-:W0:Y:S04]  /*1780*/  @P0 F2F.F16.F64 R22, R12 ;  /* 0x0000000c00160310 */ /* 0x007e280000300800 */
[----:B------:R-:W-:Y:S01]  /*1790*/  @P0 LEA R17, R17, UR9, 0x1 ;  /* 0x0000000911110c11 */ /* 0x000fe2000f8e08ff */
[----:B------:R-:W-:-:S05]  /*17a0*/  @P3 IMAD R21, R2, R11, R23 ;  /* 0x0000000b02153224 */ /* 0x000fca00078e0217 */
[----:B------:R-:W0:Y:S01]  /*17b0*/  @P0 LDS.U16 R17, [R17] ;  /* 0x0000000011110984 */ /* 0x000e220000000400 */
[----:B------:R-:W-:-:S06]  /*17c0*/  @P3 LEA R21, R21, UR9, 0x1 ;  /* 0x0000000915153c11 */ /* 0x000fcc000f8e08ff */
[----:B------:R-:W1:Y:S01]  /*17d0*/  @P3 LDS.U16 R21, [R21] ;  /* 0x0000000015153984 */ /* 0x000e620000000400 */
[----:B0-----:R-:W-:Y:S02]  /*17e0*/  @P0 HADD2 R16, R22.H0_H0, R17.H0_H0 ;  /* 0x2000001116100230 */ /* 0x001fe40000000800 */
[----:B------:R-:W-:-:S03]  /*17f0*/  VIADD R17, R23, 0x20 ;  /* 0x0000002017117836 */ /* 0x000fc60000000000 */
[----:B------:R-:W-:-:S04]  /*1800*/  @P0 HADD2.F32 R16, -RZ, R16.H0_H0 ;  /* 0x20000010ff100230 */ /* 0x000fc80000004100 */
[----:B------:R-:W0:Y:S01]  /*1810*/  @P0 F2F.F64.F32 R12, R16 ;  /* 0x00000010000c0310 */ /* 0x000e220000201800 */
[----:B------:R-:W-:-:S07]  /*1820*/  PLOP3.LUT P0, PT, PT, PT, PT, 0x8, 0x0 ;  /* 0x000000000000781c */ /* 0x000fce0003f0e170 */
[----:B0-----:R-:W1:Y:S02]  /*1830*/  @P3 F2F.F16.F64 R20, R12 ;  /* 0x0000000c00143310 */ /* 0x001e640000300800 */
[----:B-1----:R-:W-:-:S05]  /*1840*/  @P3 HADD2 R20, R20.H0_H0, R21.H0_H0 ;  /* 0x2000001514143230 */ /* 0x002fca0000000800 */
[----:B------:R-:W-:-:S04]  /*1850*/  @P3 HADD2.F32 R20, -RZ, R20.H0_H0 ;  /* 0x20000014ff143230 */ /* 0x000fc80000004100 */
[----:B------:R3:W4:Y:S03]  /*1860*/  @P3 F2F.F64.F32 R12, R20 ;  /* 0x00000014000c3310 */ /* 0x0007260000201800 */
.L_x_129:
[----:B------:R-:W-:Y:S05]  /*1870*/  BSYNC B1 ;  /* 0x0000000000017941 */ /* 0x000fea0003800000 */
.L_x_128:
[----:B------:R-:W-:-:S13]  /*1880*/  ISETP.LT.OR P0, PT, R17, R11, P0 ;  /* 0x0000000b1100720c */ /* 0x000fda0000701670 */
[----:B------:R-:W-:Y:S05]  /*1890*/  @!P0 BRA `(.L_x_124) ;  /* 0x0000000000288947 */ /* 0x000fea0003800000 */
[----:B------:R-:W-:-:S06]  /*18a0*/  IADD3 R16, R17, UR10, R6 ;  /* 0x0000000a11107c10 */ /* 0x000fcc000fffe006 */
[----:B------:R-:W5:Y:S02]  /*18b0*/  LDS.U8 R16, [R16] ;  /* 0x0000000010107984 */ /* 0x000f640000000000 */
[----:B-----5:R-:W-:-:S13]  /*18c0*/  ISETP.NE.AND P0, PT, R16, RZ, PT ;  /* 0x000000ff1000720c */ /* 0x020fda0003f05270 */
[----:B------:R-:W-:Y:S01]  /*18d0*/  @P0 IMAD R17, R2, R11, R17 ;  /* 0x0000000b02110224 */ /* 0x000fe200078e0211 */
[----:B-1234-:R-:W1:Y:S04]  /*18e0*/  @P0 F2F.F16.F64 R20, R12 ;  /* 0x0000000c00140310 */ /* 0x01ee680000300800 */
[----:B------:R-:W-:-:S06]  /*18f0*/  @P0 LEA R17, R17, UR9, 0x1 ;  /* 0x0000000911110c11 */ /* 0x000fcc000f8e08ff */
[----:B------:R-:W1:Y:S02]  /*1900*/  @P0 LDS.U16 R17, [R17] ;  /* 0x0000000011110984 */ /* 0x000e640000000400 */
[----:B-1----:R-:W-:-:S05]  /*1910*/  @P0 HADD2 R20, R20.H0_H0, R17.H0_H0 ;  /* 0x2000001114140230 */ /* 0x002fca0000000800 */
[----:B------:R-:W-:-:S04]  /*1920*/  @P0 HADD2.F32 R20, -RZ, R20.H0_H0 ;  /* 0x20000014ff140230 */ /* 0x000fc80000004100 */
[----:B------:R1:W2:Y:S03]  /*1930*/  @P0 F2F.F64.F32 R12, R20 ;  /* 0x00000014000c0310 */ /* 0x0002a60000201800 */
.L_x_124:
[----:B------:R-:W-:Y:S05]  /*1940*/  BSYNC B0 ;  /* 0x0000000000007941 */ /* 0x000fea0003800000 */
.L_x_123:
[----:B-12-4-:R-:W-:Y:S01]  /*1950*/  SHFL.BFLY PT, R17, R13, 0x10, 0x1f ;  /* 0x0e001f000d117f89 */ /* 0x016fe200000e0000 */
[----:B---3--:R-:W-:Y:S01]  /*1960*/  F2F.F16.F64 R20, R12 ;  /* 0x0000000c00147310 */ /* 0x008fe20000300800 */
[----:B------:R-:W-:Y:S02]  /*1970*/  NOP ;  /* 0x0000000000007918 */ /* 0x000fe40000000000 */
[----:B0-----:R-:W0:Y:S01]  /*1980*/  SHFL.BFLY PT, R16, R12, 0x10, 0x1f ;  /* 0x0e001f000c107f89 */ /* 0x001e2200000e0000 */
[----:B------:R-:W-:Y:S01]  /*1990*/  ULDC UR4, c[0x0][0x22c] ;  /* 0x00008b0000047ab9 */ /* 0x000fe20000000800 */
[----:B------:R-:W-:Y:S03]  /*19a0*/  BSSY B0, `(.L_x_130) ;  /* 0x000003e000007945 */ /* 0x000fe60003800000 */
[----:B0-----:R-:W0:Y:S02]  /*19b0*/  F2F.F16.F64 R17, R16 ;  /* 0x0000001000117310 */ /* 0x001e240000300800 */
[----:B0-----:R-:W-:-:S05]  /*19c0*/  HADD2 R17, R20.H0_H0, R17.H0_H0 ;  /* 0x2000001114117230 */ /* 0x001fca0000000800 */
[----:B------:R-:W-:-:S06]  /*19d0*/  HADD2.F32 R20, -RZ, R17.H0_H0 ;  /* 0x20000011ff147230 */ /* 0x000fcc0000004100 */
[----:B------:R-:W0:Y:S02]  /*19e0*/  F2F.F64.F32 R20, R20 ;  /* 0x0000001400147310 */ /* 0x000e240000201800 */
[----:B0-----:R-:W-:Y:S06]  /*19f0*/  SHFL.BFLY PT, R23, R21, 0x8, 0x1f ;  /* 0x0d001f0015177f89 */ /* 0x001fec00000e0000 */
[----:B------:R-:W-:Y:S01]  /*1a00*/  F2F.F16.F64 R24, R20 ;  /* 0x0000001400187310 */ /* 0x000fe20000300800 */
[----:B------:R-:W0:Y:S07]  /*1a10*/  SHFL.BFLY PT, R22, R20, 0x8, 0x1f ;  /* 0x0d001f0014167f89 */ /* 0x000e2e00000e0000 */
[----:B0-----:R-:W0:Y:S02]  /*1a20*/  F2F.F16.F64 R23, R22 ;  /* 0x0000001600177310 */ /* 0x001e240000300800 */
[----:B0-----:R-:W-:-:S05]  /*1a30*/  HADD2 R23, R24.H0_H0, R23.H0_H0 ;  /* 0x2000001718177230 */ /* 0x001fca0000000800 */
[----:B------:R-:W-:-:S04]  /*1a40*/  HADD2.F32 R24, -RZ, R23.H0_H0 ;  /* 0x20000017ff187230 */ /* 0x000fc80000004100 */
        /* <DEDUP_REMOVED lines=21> */
[----:B------:R-:W0:Y:S08]  /*1ba0*/  F2F.F64.F32 R20, R17 ;  /* 0x0000001100147310 */ /* 0x000e300000201800 */
[----:B0-----:R-:W0:Y:S02]  /*1bb0*/  F2F.F16.F64 R16, R20 ;  /* 0x0000001400107310 */ /* 0x001e240000300800 */
[----:B0-----:R-:W-:Y:S01]  /*1bc0*/  HADD2.F32 R16, -RZ, R16.H0_H0 ;  /* 0x20000010ff107230 */ /* 0x001fe20000004100 */
[----:B------:R-:W-:Y:S06]  /*1bd0*/  @P1 BRA `(.L_x_131) ;  /* 0x0000000000681947 */ /* 0x000fec0003800000 */
[----:B------:R-:W-:-:S07]  /*1be0*/  IMAD.MOV.U32 R17, RZ, RZ, R5 ;  /* 0x000000ffff117224 */ /* 0x000fce00078e0005 */
.L_x_134:
[----:B------:R-:W-:Y:S01]  /*1bf0*/  IADD3 R22, R6, R17, RZ ;  /* 0x0000001106167210 */ /* 0x000fe20007ffe0ff */
[----:B------:R-:W-:Y:S01]  /*1c00*/  BSSY B1, `(.L_x_132) ;  /* 0x0000010000017945 */ /* 0x000fe20003800000 */
[----:B0-----:R-:W-:-:S03]  /*1c10*/  CS2R R12, SRZ ;  /* 0x00000000000c7805 */ /* 0x001fc6000001ff00 */
[----:B------:R-:W0:Y:S02]  /*1c20*/  LDS.U8 R11, [R22+UR10] ;  /* 0x0000000a160b7984 */ /* 0x000e240008000000 */
[----:B0-----:R-:W-:Y:S01]  /*1c30*/  ISETP.NE.AND P0, PT, R11, RZ, PT ;  /* 0x000000ff0b00720c */ /* 0x001fe20003f05270 */
[----:B------:R-:W-:-:S12]  /*1c40*/  IMAD.U32 R11, RZ, RZ, UR4 ;  /* 0x00000004ff0b7e24 */ /* 0x000fd8000f8e00ff */
[----:B------:R-:W-:Y:S05]  /*1c50*/  @!P0 BRA `(.L_x_133) ;  /* 0x0000000000288947 */ /* 0x000fea0003800000 */
[----:B------:R-:W-:Y:S01]  /*1c60*/  IMAD R12, R2, UR4, R17 ;  /* 0x00000004020c7c24 */ /* 0x000fe2000f8e0211 */
[----:B------:R-:W-:-:S04]  /*1c70*/  LEA R22, R22, UR9, 0x1 ;  /* 0x0000000916167c11 */ /* 0x000fc8000f8e08ff */
[----:B------:R-:W-:Y:S02]  /*1c80*/  LEA R24, R12, UR9, 0x1 ;  /* 0x000000090c187c11 */ /* 0x000fe4000f8e08ff */
[----:B------:R-:W0:Y:S04]  /*1c90*/  LDS.U16 R22, [R22] ;  /* 0x0000000016167984 */ /* 0x000e280000000400 */
[----:B------:R-:W1:Y:S01]  /*1ca0*/  LDS.U16 R24, [R24] ;  /* 0x0000000018187984 */ /* 0x000e620000000400 */
[----:B0-----:R-:W-:Y:S02]  /*1cb0*/  HADD2.F32 R23, -RZ, R22.H0_H0 ;  /* 0x20000016ff177230 */ /* 0x001fe40000004100 */
[----:B-1----:R-:W-:Y:S02]  /*1cc0*/  HADD2.F32 R20, -RZ, R24.H0_H0 ;  /* 0x20000018ff147230 */ /* 0x002fe40000004100 */
[----:B------:R-:W-:Y:S08]  /*1cd0*/  F2F.F64.F32 R12, R23 ;  /* 0x00000017000c7310 */ /* 0x000ff00000201800 */
[----:B------:R-:W0:Y:S02]  /*1ce0*/  F2F.F64.F32 R20, R20 ;  /* 0x0000001400147310 */ /* 0x000e240000201800 */
[----:B0-----:R-:W-:-:S11]  /*1cf0*/  DMUL R12, R12, R20 ;  /* 0x000000140c0c7228 */ /* 0x001fd60000000000 */
.L_x_133:
[----:B------:R-:W-:Y:S05]  /*1d00*/  BSYNC B1 ;  /* 0x0000000000017941 */ /* 0x000fea0003800000 */
.L_x_132:
[----:B------:R-:W0:Y:S01]  /*1d10*/  F2F.F16.F64 R12, R12 ;  /* 0x0000000c000c7310 */ /* 0x000e220000300800 */
[----:B------:R-:W-:Y:S02]  /*1d20*/  IMAD R20, R4, R11, R17 ;  /* 0x0000000b04147224 */ /* 0x000fe400078e0211 */
[----:B------:R-:W-:-:S03]  /*1d30*/  VIADD R17, R17, 0x20 ;  /* 0x0000002011117836 */ /* 0x000fc60000000000 */
[----:B------:R-:W-:Y:S02]  /*1d40*/  LEA R21, R20, UR9, 0x1 ;  /* 0x0000000914157c11 */ /* 0x000fe4000f8e08ff */
[----:B------:R-:W-:-:S03]  /*1d50*/  ISETP.GE.AND P0, PT, R17, R11, PT ;  /* 0x0000000b1100720c */ /* 0x000fc60003f06270 */
[----:B0-----:R0:W-:Y:S10]  /*1d60*/  STS.U16 [R21], R12 ;  /* 0x0000000c15007388 */ /* 0x0011f40000000400 */
[----:B------:R-:W-:Y:S05]  /*1d70*/  @!P0 BRA `(.L_x_134) ;  /* 0xfffffffc009c8947 */ /* 0x000fea000383ffff */
.L_x_131:
[----:B------:R-:W-:Y:S05]  /*1d80*/  BSYNC B0 ;  /* 0x0000000000007941 */ /* 0x000fea0003800000 */
.L_x_130:
[----:B------:R-:W-:Y:S01]  /*1d90*/  NOP ;  /* 0x0000000000007918 */ /* 0x000fe20000000000 */
[----:B------:R-:W-:Y:S01]  /*1da0*/  BSSY B0, `(.L_x_135) ;  /* 0x0000008000007945 */ /* 0x000fe20003800000 */
[----:B0-----:R-:W-:-:S03]  /*1db0*/  CS2R R12, SRZ ;  /* 0x00000000000c7805 */ /* 0x001fc6000001ff00 */
[----:B------:R-:W-:Y:S05]  /*1dc0*/  @P1 BRA `(.L_x_136) ;  /* 0x0000000000141947 */ /* 0x000fea0003800000 */
[----:B------:R-:W0:Y:S02]  /*1dd0*/  LDS.U8 R15, [R15] ;  /* 0x000000000f0f7984 */ /* 0x000e240000000000 */
[----:B0-----:R-:W-:-:S13]  /*1de0*/  ISETP.NE.AND P0, PT, R15, RZ, PT ;  /* 0x000000ff0f00720c */ /* 0x001fda0003f05270 */
[----:B------:R-:W0:Y:S02]  /*1df0*/  @P0 LDS.U16 R17, [R8] ;  /* 0x0000000008110984 */ /* 0x000e240000000400 */
[----:B0-----:R-:W-:-:S04]  /*1e00*/  @P0 HADD2.F32 R17, -RZ, R17.H0_H0 ;  /* 0x20000011ff110230 */ /* 0x001fc80000004100 */
[----:B------:R0:W1:Y:S03]  /*1e10*/  @P0 F2F.F64.F32 R12, R17 ;  /* 0x00000011000c0310 */ /* 0x0000660000201800 */
.L_x_136:
[----:B------:R-:W-:Y:S05]  /*1e20*/  BSYNC B0 ;  /* 0x0000000000007941 */ /* 0x000fea0003800000 */
.L_x_135:
[----:B------:R-:W-:Y:S04]  /*1e30*/  BSSY B0, `(.L_x_137) ;  /* 0x0000065000007945 */ /* 0x000fe80003800000 */
[----:B------:R-:W-:Y:S05]  /*1e40*/  @P2 BRA `(.L_x_138) ;  /* 0x00000004008c2947 */ /* 0x000fea0003800000 */
[----:B------:R-:W2:Y:S01]  /*1e50*/  LDC R15, c[0x0][0x22c] ;  /* 0x00008b00ff0f7b82 */ /* 0x000ea20000000800 */
[----:B0-----:R-:W-:Y:S01]  /*1e60*/  IADD3 R17, -R14, R11, RZ ;  /* 0x0000000b0e117210 */ /* 0x001fe20007ffe1ff */
[----:B------:R-:W-:Y:S01]  /*1e70*/  BSSY B1, `(.L_x_139) ;  /* 0x0000038000017945 */ /* 0x000fe20003800000 */
[----:B------:R-:W-:Y:S02]  /*1e80*/  PLOP3.LUT P0, PT, PT, PT, PT, 0x80, 0x0 ;  /* 0x000000000000781c */ /* 0x000fe40003f0f070 */
[----:B------:R-:W-:-:S13]  /*1e90*/  ISETP.GT.AND P2, PT, R17, 0x60, PT ;  /* 0x000000601100780c */ /* 0x000fda0003f44270 */
[----:B------:R-:W-:Y:S05]  /*1ea0*/  @!P2 BRA `(.L_x_140) ;  /* 0x0000000000d0a947 */ /* 0x000fea0003800000 */
[----:B------:R-:W-:Y:S01]  /*1eb0*/  PLOP3.LUT P0, PT, PT, PT, PT, 0x8, 0x0 ;  /* 0x000000000000781c */ /* 0x000fe20003f0e170 */
[----:B------:R-:W-:-:S12]  /*1ec0*/  VIADD R11, R11, 0xffffffa0 ;  /* 0xffffffa00b0b7836 */ /* 0x000fd80000000000 */
.L_x_141:
        /* <DEDUP_REMOVED lines=12> */
[----:B-1----:R-:W1:Y:S07]  /*1f90*/  @P2 F2F.F16.F64 R20, R12 ;  /* 0x0000000c00142310 */ /* 0x002e6e0000300800 */
[----:B------:R-:W3:Y:S01]  /*1fa0*/  @P3 LDC R28, c[0x0][0x22c] ;  /* 0x00008b00ff1c3b82 */ /* 0x000ee20000000800 */
[----:B0-----:R-:W-:-:S05]  /*1fb0*/  @P2 IMAD R21, R4, R21, R14 ;  /* 0x0000001504152224 */ /* 0x001fca00078e020e */
[----:B------:R-:W-:Y:S01]  /*1fc0*/  @P2 LEA R22, R21, UR9, 0x1 ;  /* 0x0000000915162c11 */ /* 0x000fe2000f8e08ff */
[----:B------:R-:W-:Y:S02]  /*1fd0*/  VIADD R21, R14, 0x60 ;  /* 0x000000600e157836 */ /* 0x000fe40000000000 */
[----:B---3--:R-:W-:Y:S02]  /*1fe0*/  @P3 IMAD R24, R4, R28, R27 ;  /* 0x0000001c04183224 */ /* 0x008fe400078e021b */
[----:B------:R0:W1:Y:S01]  /*1ff0*/  @P2 LDS.U16 R23, [R22] ;  /* 0x0000000016172984 */ /* 0x0000620000000400 */
[----:B------:R-:W-:Y:S01]  /*2000*/  IADD3 R26, R21, UR10, R6 ;  /* 0x0000000a151a7c10 */ /* 0x000fe2000fffe006 */
[----:B------:R-:W-:Y:S01]  /*2010*/  VIADD R14, R14, 0x80 ;  /* 0x000000800e0e7836 */ /* 0x000fe20000000000 */
[----:B------:R-:W-:-:S04]  /*2020*/  @P3 LEA R24, R24, UR9, 0x1 ;  /* 0x0000000918183c11 */ /* 0x000fc8000f8e08ff */
[----:B------:R-:W3:Y:S01]  /*2030*/  LDS.U8 R26, [R26] ;  /* 0x000000001a1a7984 */ /* 0x000ee20000000000 */
[----:B0-----:R-:W0:Y:S03]  /*2040*/  @P4 LDC R22, c[0x0][0x22c] ;  /* 0x00008b00ff164b82 */ /* 0x001e260000000800 */
[----:B------:R-:W4:Y:S01]  /*2050*/  @P3 LDS.U16 R24, [R24] ;  /* 0x0000000018183984 */ /* 0x000f220000000400 */
[----:B0-----:R-:W-:-:S05]  /*2060*/  @P4 IMAD R17, R4, R22, R17 ;  /* 0x0000001604114224 */ /* 0x001fca00078e0211 */
[----:B------:R-:W-:Y:S01]  /*2070*/  @P4 LEA R22, R17, UR9, 0x1 ;  /* 0x0000000911164c11 */ /* 0x000fe2000f8e08ff */
[----:B-1----:R-:W-:-:S05]  /*2080*/  @P2 HADD2 R20, R20.H0_H0, R23.H0_H0 ;  /* 0x2000001714142230 */ /* 0x002fca0000000800 */
[----:B------:R-:W0:Y:S01]  /*2090*/  @P4 LDS.U16 R22, [R22] ;  /* 0x0000000016164984 */ /* 0x000e220000000400 */
[----:B------:R-:W-:-:S04]  /*20a0*/  @P2 HADD2.F32 R20, -RZ, R20.H0_H0 ;  /* 0x20000014ff142230 */ /* 0x000fc80000004100 */
[----:B------:R-:W1:Y:S01]  /*20b0*/  @P2 F2F.F64.F32 R12, R20 ;  /* 0x00000014000c2310 */ /* 0x000e620000201800 */
[----:B---3--:R-:W-:-:S07]  /*20c0*/  ISETP.NE.AND P2, PT, R26, RZ, PT ;  /* 0x000000ff1a00720c */ /* 0x008fce0003f45270 */
[----:B-1----:R-:W4:Y:S02]  /*20d0*/  @P3 F2F.F16.F64 R23, R12 ;  /* 0x0000000c00173310 */ /* 0x002f240000300800 */
[----:B----4-:R-:W-:-:S04]  /*20e0*/  @P3 HADD2 R17, R23.H0_H0, R24.H0_H0 ;  /* 0x2000001817113230 */ /* 0x010fc80000000800 */
[----:B------:R-:W1:Y:S01]  /*20f0*/  @P2 LDC R24, c[0x0][0x22c] ;  /* 0x00008b00ff182b82 */ /* 0x000e620000000800 */
[----:B------:R-:W-:-:S04]  /*2100*/  @P3 HADD2.F32 R17, -RZ, R17.H0_H0 ;  /* 0x20000011ff113230 */ /* 0x000fc80000004100 */
[----:B------:R-:W3:Y:S08]  /*2110*/  @P3 F2F.F64.F32 R12, R17 ;  /* 0x00000011000c3310 */ /* 0x000ef00000201800 */
[----:B---3--:R-:W0:Y:S01]  /*2120*/  @P4 F2F.F16.F64 R23, R12 ;  /* 0x0000000c00174310 */ /* 0x008e220000300800 */
[----:B-1----:R-:W-:-:S05]  /*2130*/  @P2 IMAD R21, R4, R24, R21 ;  /* 0x0000001804152224 */ /* 0x002fca00078e0215 */
[----:B------:R-:W-:-:S06]  /*2140*/  @P2 LEA R21, R21, UR9, 0x1 ;  /* 0x0000000915152c11 */ /* 0x000fcc000f8e08ff */
[----:B------:R-:W1:Y:S01]  /*2150*/  @P2 LDS.U16 R21, [R21] ;  /* 0x0000000015152984 */ /* 0x000e620000000400 */
[----:B0-----:R-:W-:-:S05]  /*2160*/  @P4 HADD2 R20, R23.H0_H0, R22.H0_H0 ;  /* 0x2000001617144230 */ /* 0x001fca0000000800 */
[----:B------:R-:W-:-:S04]  /*2170*/  @P4 HADD2.F32 R20, -RZ, R20.H0_H0 ;  /* 0x20000014ff144230 */ /* 0x000fc80000004100 */
[----:B------:R-:W0:Y:S08]  /*2180*/  @P4 F2F.F64.F32 R12, R20 ;  /* 0x00000014000c4310 */ /* 0x000e300000201800 */
[----:B0-----:R-:W1:Y:S02]  /*2190*/  @P2 F2F.F16.F64 R22, R12 ;  /* 0x0000000c00162310 */ /* 0x001e640000300800 */
[----:B-1----:R-:W-:-:S05]  /*21a0*/  @P2 HADD2 R22, R22.H0_H0, R21.H0_H0 ;  /* 0x2000001516162230 */ /* 0x002fca0000000800 */
[----:B------:R-:W-:-:S04]  /*21b0*/  @P2 HADD2.F32 R22, -RZ, R22.H0_H0 ;  /* 0x20000016ff162230 */ /* 0x000fc80000004100 */
[----:B------:R0:W3:Y:S01]  /*21c0*/  @P2 F2F.F64.F32 R12, R22 ;  /* 0x00000016000c2310 */ /* 0x0000e20000201800 */
[----:B------:R-:W-:-:S13]  /*21d0*/  ISETP.GE.AND P2, PT, R14, R11, PT ;  /* 0x0000000b0e00720c */ /* 0x000fda0003f46270 */
[----:B0-----:R-:W-:Y:S05]  /*21e0*/  @!P2 BRA `(.L_x_141) ;  /* 0xfffffffc0038a947 */ /* 0x001fea000383ffff */
.L_x_140:
[----:B------:R-:W-:Y:S05]  /*21f0*/  BSYNC B1 ;  /* 0x0000000000017941 */ /* 0x000fea0003800000 */
.L_x_139:
[----:B--2---:R-:W-:Y:S01]  /*2200*/  IADD3 R11, -R14, R15, RZ ;  /* 0x0000000f0e0b7210 */ /* 0x004fe20007ffe1ff */
[----:B------:R-:W-:Y:S03]  /*2210*/  BSSY B1, `(.L_x_142) ;  /* 0x000001a000017945 */ /* 0x000fe60003800000 */
[----:B------:R-:W-:-:S13]  /*2220*/  ISETP.GT.AND P2, PT, R11, 0x20, PT ;  /* 0x000000200b00780c */ /* 0x000fda0003f44270 */
[----:B------:R-:W-:Y:S05]  /*2230*/  @!P2 BRA `(.L_x_143) ;  /* 0x00000000005ca947 */ /* 0x000fea0003800000 */
[C---:B------:R-:W-:Y:S01]  /*2240*/  IADD3 R11, R14.reuse, UR10, R6 ;  /* 0x0000000a0e0b7c10 */ /* 0x040fe2000fffe006 */
[----:B------:R-:W-:-:S05]  /*2250*/  VIADD R21, R14, 0x20 ;  /* 0x000000200e157836 */ /* 0x000fca0000000000 */
[----:B------:R-:W0:Y:S01]  /*2260*/  LDS.U8 R11, [R11] ;  /* 0x000000000b0b7984 */ /* 0x000e220000000000 */
[----:B------:R-:W-:-:S06]  /*2270*/  IADD3 R17, R21, UR10, R6 ;  /* 0x0000000a15117c10 */ /* 0x000fcc000fffe006 */
[----:B------:R-:W2:Y:S01]  /*2280*/  LDS.U8 R17, [R17] ;  /* 0x0000000011117984 */ /* 0x000ea20000000000 */
[----:B0-----:R-:W-:Y:S02]  /*2290*/  ISETP.NE.AND P0, PT, R11, RZ, PT ;  /* 0x000000ff0b00720c */ /* 0x001fe40003f05270 */
[----:B--2---:R-:W-:-:S11]  /*22a0*/  ISETP.NE.AND P2, PT, R17, RZ, PT ;  /* 0x000000ff1100720c */ /* 0x004fd60003f45270 */
[-C--:B------:R-:W-:Y:S01]  /*22b0*/  @P0 IMAD R14, R4, R15.reuse, R14 ;  /* 0x0000000f040e0224 */ /* 0x080fe200078e020e */
[----:B-1-3--:R-:W0:Y:S04]  /*22c0*/  @P0 F2F.F16.F64 R23, R12 ;  /* 0x0000000c00170310 */ /* 0x00ae280000300800 */
        /* <DEDUP_REMOVED lines=13> */
[----:B------:R0:W2:Y:S03]  /*23a0*/  @P2 F2F.F64.F32 R12, R17 ;  /* 0x00000011000c2310 */ /* 0x0000a60000201800 */
.L_x_143:
[----:B------:R-:W-:Y:S05]  /*23b0*/  BSYNC B1 ;  /* 0x0000000000017941 */ /* 0x000fea0003800000 */
.L_x_142:
[----:B------:R-:W-:-:S13]  /*23c0*/  ISETP.LT.OR P0, PT, R14, R15, P0 ;  /* 0x0000000f0e00720c */ /* 0x000fda0000701670 */
[----:B------:R-:W-:Y:S05]  /*23d0*/  @!P0 BRA `(.L_x_138) ;  /* 0x0000000000288947 */ /* 0x000fea0003800000 */
[----:B------:R-:W-:-:S06]  /*23e0*/  IADD3 R11, R14, UR10, R6 ;  /* 0x0000000a0e0b7c10 */ /* 0x000fcc000fffe006 */
[----:B------:R-:W4:Y:S02]  /*23f0*/  LDS.U8 R11, [R11] ;  /* 0x000000000b0b7984 */ /* 0x000f240000000000 */
[----:B----4-:R-:W-:-:S13]  /*2400*/  ISETP.NE.AND P0, PT, R11, RZ, PT ;  /* 0x000000ff0b00720c */ /* 0x010fda0003f05270 */
[----:B------:R-:W-:Y:S02]  /*2410*/  @P0 IMAD R14, R4, R15, R14 ;  /* 0x0000000f040e0224 */ /* 0x000fe400078e020e */
[----:B-123--:R-:W1:Y:S03]  /*2420*/  @P0 F2F.F16.F64 R15, R12 ;  /* 0x0000000c000f0310 */ /* 0x00ee660000300800 */
[----:B------:R-:W-:-:S06]  /*2430*/  @P0 LEA R14, R14, UR9, 0x1 ;  /* 0x000000090e0e0c11 */ /* 0x000fcc000f8e08ff */
[----:B------:R-:W1:Y:S02]  /*2440*/  @P0 LDS.U16 R14, [R14] ;  /* 0x000000000e0e0984 */ /* 0x000e640000000400 */
[----:B-1----:R-:W-:-:S05]  /*2450*/  @P0 HADD2 R15, R15.H0_H0, R14.H0_H0 ;  /* 0x2000000e0f0f0230 */ /* 0x002fca0000000800 */
[----:B------:R-:W-:-:S04]  /*2460*/  @P0 HADD2.F32 R15, -RZ, R15.H0_H0 ;  /* 0x2000000fff0f0230 */ /* 0x000fc80000004100 */
[----:B------:R4:W1:Y:S03]  /*2470*/  @P0 F2F.F64.F32 R12, R15 ;  /* 0x0000000f000c0310 */ /* 0x0008660000201800 */
.L_x_138:
[----:B------:R-:W-:Y:S05]  /*2480*/  BSYNC B0 ;  /* 0x0000000000007941 */ /* 0x000fea0003800000 */
.L_x_137:
[----:B-1234-:R-:W-:Y:S01]  /*2490*/  SHFL.BFLY PT, R15, R13, 0x10, 0x1f ;  /* 0x0e001f000d0f7f89 */ /* 0x01efe200000e0000 */
[----:B------:R-:W-:Y:S01]  /*24a0*/  F2F.F16.F64 R11, R12 ;  /* 0x0000000c000b7310 */ /* 0x000fe20000300800 */
[----:B------:R-:W-:Y:S02]  /*24b0*/  NOP ;  /* 0x0000000000007918 */ /* 0x000fe40000000000 */
[----:B------:R-:W1:Y:S01]  /*24c0*/  SHFL.BFLY PT, R14, R12, 0x10, 0x1f ;  /* 0x0e001f000c0e7f89 */ /* 0x000e6200000e0000 */
[----:B------:R-:W-:Y:S01]  /*24d0*/  ULDC UR4, c[0x0][0x22c] ;  /* 0x00008b0000047ab9 */ /* 0x000fe20000000800 */
[----:B------:R-:W-:Y:S03]  /*24e0*/  BSSY B0, `(.L_x_120) ;  /* 0x0000067000007945 */ /* 0x000fe60003800000 */
[----:B-1----:R-:W1:Y:S02]  /*24f0*/  F2F.F16.F64 R14, R14 ;  /* 0x0000000e000e7310 */ /* 0x002e640000300800 */
[----:B-1----:R-:W-:-:S05]  /*2500*/  HADD2 R11, R11.H0_H0, R14.H0_H0 ;  /* 0x2000000e0b0b7230 */ /* 0x002fca0000000800 */
[----:B------:R-:W-:-:S04]  /*2510*/  HADD2.F32 R11, -RZ, R11.H0_H0 ;  /* 0x2000000bff0b7230 */ /* 0x000fc80000004100 */
[----:B------:R-:W1:Y:S02]  /*2520*/  F2F.F64.F32 R20, R11 ;  /* 0x0000000b00147310 */ /* 0x000e640000201800 */
[----:B-1----:R-:W-:Y:S06]  /*2530*/  SHFL.BFLY PT, R23, R21, 0x8, 0x1f ;  /* 0x0d001f0015177f89 */ /* 0x002fec00000e0000 */
[----:B0-----:R-:W-:Y:S01]  /*2540*/  F2F.F16.F64 R17, R20 ;  /* 0x0000001400117310 */ /* 0x001fe20000300800 */
        /* <DEDUP_REMOVED lines=23> */
[----:B0-----:R-:W-:Y:S01]  /*26c0*/  HADD2 R24, R24.H0_H0, R15.H0_H0 ;  /* 0x2000000f18187230 */ /* 0x001fe20000000800 */
[----:B------:R-:W-:Y:S06]  /*26d0*/  @P1 BRA `(.L_x_144) ;  /* 0x00000004001c1947 */ /* 0x000fec0003800000 */
[----:B------:R-:W0:Y:S01]  /*26e0*/  F2F.F64.F32 R14, R16 ;  /* 0x00000010000e7310 */ /* 0x000e220000201800 */
[----:B------:R-:W-:Y:S01]  /*26f0*/  HADD2.F32 R22, -RZ, R24.H0_H0 ;  /* 0x20000018ff167230 */ /* 0x000fe20000004100 */
[----:B------:R-:W-:Y:S01]  /*2700*/  MOV R20, 0x1 ;  /* 0x0000000100147802 */ /* 0x000fe20000000f00 */
[----:B------:R-:W-:Y:S05]  /*2710*/  BSSY B1, `(.L_x_145) ;  /* 0x000001a000017945 */ /* 0x000fea0003800000 */
[----:B------:R-:W1:Y:S01]  /*2720*/  F2F.F64.F32 R22, R22 ;  /* 0x0000001600167310 */ /* 0x000e620000201800 */
[----:B0-----:R-:W-:-:S08]  /*2730*/  DADD R14, R14, 9.999999682655225389e-21 ;  /* 0x3bc79ca10e0e7429 */ /* 0x001fd00000000000 */
[----:B------:R-:W-:Y:S01]  /*2740*/  DMUL R12, R14, R14 ;  /* 0x0000000e0e0c7228 */ /* 0x000fe20000000000 */
[----:B-1----:R-:W0:Y:S08]  /*2750*/  F2F.F16.F64 R23, R22 ;  /* 0x0000001600177310 */ /* 0x002e300000300800 */
[----:B------:R-:W1:Y:S01]  /*2760*/  MUFU.RCP64H R21, R13 ;  /* 0x0000000d00157308 */ /* 0x000e620000001800 */
[----:B0-----:R-:W-:-:S07]  /*2770*/  HADD2.F32 R16, -RZ, R23.H0_H0 ;  /* 0x20000017ff107230 */ /* 0x001fce0000004100 */
        /* <DEDUP_REMOVED lines=13> */
[----:B------:R-:W-:Y:S01]  /*2850*/  IMAD.MOV.U32 R23, RZ, RZ, R12 ;  /* 0x000000ffff177224 */ /* 0x000fe200078e000c */
[----:B------:R-:W-:Y:S01]  /*2860*/  MOV R32, 0x2890 ;  /* 0x0000289000207802 */ /* 0x000fe20000000f00 */
[----:B------:R-:W-:-:S07]  /*2870*/  IMAD.MOV.U32 R20, RZ, RZ, R13 ;  /* 0x000000ffff147224 */ /* 0x000fce00078e000d */
[----:B------:R-:W-:Y:S05]  /*2880*/  CALL.REL.NOINC `($__internal_1_$__cuda_sm20_div_rn_f64_full) ;  /* 0x00000020004c7944 */ /* 0x000fea0003c00000 */
[----:B------:R-:W-:Y:S01]  /*2890*/  MOV R30, R16 ;  /* 0x00000010001e7202 */ /* 0x000fe20000000f00 */
[----:B------:R-:W-:-:S07]  /*28a0*/  IMAD.MOV.U32 R31, RZ, RZ, R17 ;  /* 0x000000ffff1f7224 */ /* 0x000fce00078e0011 */
.L_x_146:
[----:B------:R-:W-:Y:S05]  /*28b0*/  BSYNC B1 ;  /* 0x0000000000017941 */ /* 0x000fea0003800000 */
.L_x_145:
[----:B------:R-:W-:-:S07]  /*28c0*/  IMAD.MOV.U32 R11, RZ, RZ, R5 ;  /* 0x000000ffff0b7224 */ /* 0x000fce00078e0005 */
.L_x_152:
[----:B------:R-:W-:Y:S01]  /*28d0*/  IADD3 R12, R6, R11, RZ ;  /* 0x0000000b060c7210 */ /* 0x000fe20007ffe0ff */
[----:B------:R-:W-:Y:S01]  /*28e0*/  VIADD R11, R11, 0x20 ;  /* 0x000000200b0b7836 */ /* 0x000fe20000000000 */
[----:B------:R-:W-:Y:S02]  /*28f0*/  BSSY B1, `(.L_x_147) ;  /* 0x0000024000017945 */ /* 0x000fe40003800000 */
[----:B01----:R-:W-:Y:S01]  /*2900*/  LEA R33, R12, UR9, 0x1 ;  /* 0x000000090c217c11 */ /* 0x003fe2000f8e08ff */
[----:B------:R-:W0:Y:S01]  /*2910*/  LDS.U8 R13, [R12+UR10] ;  /* 0x0000000a0c0d7984 */ /* 0x000e220008000000 */
        /* <DEDUP_REMOVED lines=10> */
[----:B0-----:R-:W-:-:S07]  /*29c0*/  HADD2.F32 R12, -RZ, R20.H0_H0 ;  /* 0x20000014ff0c7230 */ /* 0x001fce0000004100 */
        /* <DEDUP_REMOVED lines=10> */
[----:B------:R-:W-:Y:S01]  /*2a70*/  MOV R16, R12 ;  /* 0x0000000c00107202 */ /* 0x000fe20000000f00 */
[----:B------:R-:W-:Y:S01]  /*2a80*/  IMAD.MOV.U32 R17, RZ, RZ, R13 ;  /* 0x000000ffff117224 */ /* 0x000fe200078e000d */
[----:B------:R-:W-:Y:S01]  /*2a90*/  MOV R20, R15 ;  /* 0x0000000f00147202 */ /* 0x000fe20000000f00 */
[----:B------:R-:W-:Y:S01]  /*2aa0*/  IMAD.MOV.U32 R23, RZ, RZ, R14 ;  /* 0x000000ffff177224 */ /* 0x000fe200078e000e */
[----:B------:R-:W-:-:S07]  /*2ab0*/  MOV R32, 0x2ad0 ;  /* 0x00002ad000207802 */ /* 0x000fce0000000f00 */
[----:B------:R-:W-:Y:S05]  /*2ac0*/  CALL.REL.NOINC `($__internal_1_$__cuda_sm20_div_rn_f64_full) ;  /* 0x0000001c00bc7944 */ /* 0x000fea0003c00000 */
.L_x_150:
[----:B------:R-:W-:Y:S05]  /*2ad0*/  BSYNC B2 ;  /* 0x0000000000027941 */ /* 0x000fea0003800000 */
.L_x_149:
[----:B------:R-:W-:-:S10]  /*2ae0*/  DADD R16, R16, -R30 ;  /* 0x0000000010107229 */ /* 0x000fd4000000081e */
[----:B------:R-:W0:Y:S02]  /*2af0*/  F2F.F16.F64 R16, R16 ;  /* 0x0000001000107310 */ /* 0x000e240000300800 */
[----:B0-----:R1:W-:Y:S01]  /*2b00*/  STS.U16 [R33], R16 ;  /* 0x0000001021007388 */ /* 0x0013e20000000400 */
[----:B------:R-:W-:Y:S05]  /*2b10*/  BRA `(.L_x_151) ;  /* 0x0000000000047947 */ /* 0x000fea0003800000 */
.L_x_148:
[----:B------:R0:W-:Y:S02]  /*2b20*/  STS.U16 [R33], RZ ;  /* 0x000000ff21007388 */ /* 0x0001e40000000400 */
.L_x_151:
[----:B------:R-:W-:Y:S05]  /*2b30*/  BSYNC B1 ;  /* 0x0000000000017941 */ /* 0x000fea0003800000 */
.L_x_147:
[----:B------:R-:W-:Y:S05]  /*2b40*/  @!P2 BRA `(.L_x_152) ;  /* 0xfffffffc0060a947 */ /* 0x000fea000383ffff */
.L_x_144:
[----:B------:R-:W-:Y:S05]  /*2b50*/  BSYNC B0 ;  /* 0x0000000000007941 */ /* 0x000fea0003800000 */
.L_x_120:
        /* <DEDUP_REMOVED lines=15> */
.L_x_159:
[----:B0-----:R-:W-:Y:S01]  /*2c50*/  IMAD R12, R2, R20, R13 ;  /* 0x00000014020c7224 */ /* 0x001fe200078e020d */
[----:B------:R-:W-:Y:S01]  /*2c60*/  IADD3 R16, R6, R13, RZ ;  /* 0x0000000d06107210 */ /* 0x000fe20007ffe0ff */
[----:B------:R-:W-:Y:S03]  /*2c70*/  BSSY B1, `(.L_x_156) ;  /* 0x0000014000017945 */ /* 0x000fe60003800000 */
[----:B------:R-:W-:Y:S02]  /*2c80*/  LEA R14, R12, UR9, 0x1 ;  /* 0x000000090c0e7c11 */ /* 0x000fe4000f8e08ff */
[----:B------:R-:W-:Y:S01]  /*2c90*/  LEA R17, R16, UR9, 0x1 ;  /* 0x0000000910117c11 */ /* 0x000fe2000f8e08ff */
[----:B------:R-:W-:Y:S06]  /*2ca0*/  @!P0 BRA `(.L_x_157) ;  /* 0x0000000000288947 */ /* 0x000fec0003800000 */
[----:B------:R-:W0:Y:S02]  /*2cb0*/  LDS.U8 R12, [R16+UR10] ;  /* 0x0000000a100c7984 */ /* 0x000e240008000000 */
[----:B0-----:R-:W-:-:S13]  /*2cc0*/  ISETP.NE.AND P2, PT, R12, RZ, PT ;  /* 0x000000ff0c00720c */ /* 0x001fda0003f45270 */
[----:B------:R-:W0:Y:S04]  /*2cd0*/  @P2 LDS.U16 R12, [R17] ;  /* 0x00000000110c2984 */ /* 0x000e280000000400 */
[----:B------:R-:W1:Y:S01]  /*2ce0*/  @P2 LDS.U16 R14, [R14] ;  /* 0x000000000e0e2984 */ /* 0x000e620000000400 */
[----:B0-----:R-:W-:Y:S02]  /*2cf0*/  @P2 HADD2.F32 R12, -RZ, R12.H0_H0 ;  /* 0x2000000cff0c2230 */ /* 0x001fe40000004100 */
[----:B-1----:R-:W-:-:S05]  /*2d00*/  @P2 HADD2.F32 R15, -RZ, R14.H0_H0 ;  /* 0x2000000eff0f2230 */ /* 0x002fca0000004100 */
[----:B------:R-:W-:-:S05]  /*2d10*/  @P2 FMUL R12, R12, R15 ;  /* 0x0000000f0c0c2220 */ /* 0x000fca0000400000 */
[----:B------:R-:W-:-:S04]  /*2d20*/  @P2 F2FP.F16.F32.PACK_AB R12, RZ, R12 ;  /* 0x0000000cff0c223e */ /* 0x000fc800000000ff */
[----:B------:R-:W-:Y:S01]  /*2d30*/  @!P2 PRMT R12, RZ, 0x7610, R12 ;  /* 0x00007610ff0ca816 */ /* 0x000fe2000000000c */
[----:B------:R-:W-:Y:S06]  /*2d40*/  BRA `(.L_x_158) ;  /* 0x0000000000187947 */ /* 0x000fec0003800000 */
.L_x_157:
[----:B------:R-:W0:Y:S04]  /*2d50*/  LDS.U16 R17, [R17] ;  /* 0x0000000011117984 */ /* 0x000e280000000400 */
[----:B------:R-:W1:Y:S01]  /*2d60*/  LDS.U16 R14, [R14] ;  /* 0x000000000e0e7984 */ /* 0x000e620000000400 */
[----:B0-----:R-:W-:Y:S02]  /*2d70*/  HADD2.F32 R12, -RZ, R17.H0_H0 ;  /* 0x20000011ff0c7230 */ /* 0x001fe40000004100 */
[----:B-1----:R-:W-:-:S05]  /*2d80*/  HADD2.F32 R15, -RZ, R14.H0_H0 ;  /* 0x2000000eff0f7230 */ /* 0x002fca0000004100 */
[----:B------:R-:W-:-:S05]  /*2d90*/  FMUL R12, R12, R15 ;  /* 0x0000000f0c0c7220 */ /* 0x000fca0000400000 */
[----:B------:R-:W-:-:S07]  /*2da0*/  F2FP.F16.F32.PACK_AB R12, RZ, R12 ;  /* 0x0000000cff0c723e */ /* 0x000fce00000000ff */
.L_x_158:
[----:B------:R-:W-:Y:S05]  /*2db0*/  BSYNC B1 ;  /* 0x0000000000017941 */ /* 0x000fea0003800000 */
.L_x_156:
[----:B------:R-:W-:Y:S02]  /*2dc0*/  IMAD R14, R4, R20, R13 ;  /* 0x00000014040e7224 */ /* 0x000fe400078e020d */
[----:B------:R-:W-:-:S03]  /*2dd0*/  VIADD R13, R13, 0x20 ;  /* 0x000000200d0d7836 */ /* 0x000fc60000000000 */
[----:B------:R-:W-:Y:S02]  /*2de0*/  LEA R14, R14, UR9, 0x1 ;  /* 0x000000090e0e7c11 */ /* 0x000fe4000f8e08ff */
[----:B------:R-:W-:-:S03]  /*2df0*/  ISETP.GE.AND P2, PT, R13, R20, PT ;  /* 0x000000140d00720c */ /* 0x000fc60003f46270 */
[----:B------:R1:W-:Y:S10]  /*2e00*/  STS.U16 [R14], R12 ;  /* 0x0000000c0e007388 */ /* 0x0003f40000000400 */
[----:B-1----:R-:W-:Y:S05]  /*2e10*/  @!P2 BRA `(.L_x_159) ;  /* 0xfffffffc008ca947 */ /* 0x002fea000383ffff */
.L_x_155:
[----:B------:R-:W-:Y:S05]  /*2e20*/  BSYNC B0 ;  /* 0x0000000000007941 */ /* 0x000fea0003800000 */
.L_x_154:
[----:B------:R-:W-:Y:S01]  /*2e30*/  NOP ;  /* 0x0000000000007918 */ /* 0x000fe20000000000 */
[----:B0-----:R-:W0:Y:S01]  /*2e40*/  @!P1 LDS.U16 R14, [R8] ;  /* 0x00000000080e9984 */ /* 0x001e220000000400 */
[----:B------:R-:W1:Y:S01]  /*2e50*/  LDC R15, c[0x0][0x22c] ;  /* 0x00008b00ff0f7b82 */ /* 0x000e620000000800 */
[----:B------:R-:W-:Y:S01]  /*2e60*/  CS2R R12, SRZ ;  /* 0x00000000000c7805 */ /* 0x000fe2000001ff00 */
[----:B------:R-:W-:Y:S01]  /*2e70*/  BSSY B0, `(.L_x_160) ;  /* 0x0000054000007945 */ /* 0x000fe20003800000 */
[----:B-1----:R-:W-:Y:S01]  /*2e80*/  ISETP.GE.AND P0, PT, R11, R15, PT ;  /* 0x0000000f0b00720c */ /* 0x002fe20003f06270 */
[----:B0-----:R-:W-:-:S04]  /*2e90*/  @!P1 HADD2.F32 R14, -RZ, R14.H0_H0 ;  /* 0x2000000eff0e9230 */ /* 0x001fc80000004100 */
[----:B------:R-:W0:Y:S08]  /*2ea0*/  @!P1 F2F.F64.F32 R12, R14 ;  /* 0x0000000e000c9310 */ /* 0x000e300000201800 */
[----:B0-----:R0:W1:Y:S01]  /*2eb0*/  F2F.F16.F64 R16, R12 ;  /* 0x0000000c00107310 */ /* 0x0010620000300800 */
[----:B------:R-:W-:Y:S05]  /*2ec0*/  @P0 BRA `(.L_x_161) ;  /* 0x0000000400380947 */ /* 0x000fea0003800000 */
[----:B------:R-:W-:Y:S01]  /*2ed0*/  IADD3 R14, -R11, R15, RZ ;  /* 0x0000000f0b0e7210 */ /* 0x000fe20007ffe1ff */
[----:B------:R-:W-:Y:S01]  /*2ee0*/  BSSY B1, `(.L_x_162) ;  /* 0x000002d000017945 */ /* 0x000fe20003800000 */
[----:B------:R-:W-:Y:S02]  /*2ef0*/  PLOP3.LUT P0, PT, PT, PT, PT, 0x80, 0x0 ;  /* 0x000000000000781c */ /* 0x000fe40003f0f070 */
[----:B------:R-:W-:Y:S01]  /*2f00*/  ISETP.GT.AND P2, PT, R14, 0x60, PT ;  /* 0x000000600e00780c */ /* 0x000fe20003f44270 */
[----:B------:R-:W-:-:S12]  /*2f10*/  IMAD.MOV.U32 R14, RZ, RZ, R11 ;  /* 0x000000ffff0e7224 */ /* 0x000fd800078e000b */
[----:B------:R-:W-:Y:S05]  /*2f20*/  @!P2 BRA `(.L_x_163) ;  /* 0x0000000000a0a947 */ /* 0x000fea0003800000 */
[----:B------:R-:W-:Y:S01]  /*2f30*/  BSSY B2, `(.L_x_164) ;  /* 0x0000025000027945 */ /* 0x000fe20003800000 */
[----:B------:R-:W-:Y:S02]  /*2f40*/  PLOP3.LUT P0, PT, PT, PT, PT, 0x8, 0x0 ;  /* 0x000000000000781c */ /* 0x000fe40003f0e170 */
[----:B0-----:R-:W-:-:S11]  /*2f50*/  IADD3 R13, R15, -0x60, RZ ;  /* 0xffffffa00f0d7810 */ /* 0x001fd60007ffe0ff */
.L_x_165:
[----:B------:R-:W-:Y:S01]  /*2f60*/  IMAD R12, R4, R15, R14 ;  /* 0x0000000f040c7224 */ /* 0x000fe200078e020e */
[C---:B0-----:R-:W-:Y:S01]  /*2f70*/  IADD3 R22, R14.reuse, 0x40, RZ ;  /* 0x000000400e167810 */ /* 0x041fe20007ffe0ff */
[----:B------:R-:W-:-:S03]  /*2f80*/  VIADD R20, R14, 0x20 ;  /* 0x000000200e147836 */ /* 0x000fc60000000000 */
[----:B------:R-:W-:Y:S01]  /*2f90*/  LEA R12, R12, UR9, 0x1 ;  /* 0x000000090c0c7c11 */ /* 0x000fe2000f8e08ff */
[CC--:B------:R-:W-:Y:S02]  /*2fa0*/  IMAD R20, R4.reuse, R15.reuse, R20 ;  /* 0x0000000f04147224 */ /* 0x0c0fe400078e0214 */
[----:B------:R-:W-:Y:S02]  /*2fb0*/  IMAD R22, R4, R15, R22 ;  /* 0x0000000f04167224 */ /* 0x000fe400078e0216 */
[----:B------:R0:W1:Y:S01]  /*2fc0*/  LDS.U16 R17, [R12] ;  /* 0x000000000c117984 */ /* 0x0000620000000400 */
[----:B------:R-:W-:Y:S02]  /*2fd0*/  LEA R20, R20, UR9, 0x1 ;  /* 0x0000000914147c11 */ /* 0x000fe4000f8e08ff */
[----:B------:R-:W-:-:S03]  /*2fe0*/  LEA R22, R22, UR9, 0x1 ;  /* 0x0000000916167c11 */ /* 0x000fc6000f8e08ff */
[----:B--2---:R-:W2:Y:S01]  /*2ff0*/  LDS.U16 R21, [R20] ;  /* 0x0000000014157984 */ /* 0x004ea20000000400 */
[C---:B0-----:R-:W-:Y:S01]  /*3000*/  VIADD R12, R14.reuse, 0x60 ;  /* 0x000000600e0c7836 */ /* 0x041fe20000000000 */
[----:B------:R-:W-:Y:S02]  /*3010*/  IADD3 R14, R14, 0x80, RZ ;  /* 0x000000800e0e7810 */ /* 0x000fe40007ffe0ff */
[----:B------:R-:W0:Y:S01]  /*3020*/  LDS.U16 R23, [R22] ;  /* 0x0000000016177984 */ /* 0x000e220000000400 */
[----:B------:R-:W-:Y:S01]  /*3030*/  IMAD R12, R4, R15, R12 ;  /* 0x0000000f040c7224 */ /* 0x000fe200078e020c */
[----:B------:R-:W-:-:S04]  /*3040*/  ISETP.GE.AND P2, PT, R14, R13, PT ;  /* 0x0000000d0e00720c */ /* 0x000fc80003f46270 */
[----:B------:R-:W-:-:S06]  /*3050*/  LEA R12, R12, UR9, 0x1 ;  /* 0x000000090c0c7c11 */ /* 0x000fcc000f8e08ff */
[----:B------:R-:W3:Y:S01]  /*3060*/  LDS.U16 R12, [R12] ;  /* 0x000000000c0c7984 */ /* 0x000ee20000000400 */
[----:B-1----:R-:W-:-:S05]  /*3070*/  HADD2 R17, R16.H0_H0, R17.H0_H0 ;  /* 0x2000001110117230 */ /* 0x002fca0000000800 */
[----:B------:R-:W-:-:S06]  /*3080*/  HADD2.F32 R17, -RZ, R17.H0_H0 ;  /* 0x20000011ff117230 */ /* 0x000fcc0000004100 */
[----:B------:R-:W1:Y:S08]  /*3090*/  F2F.F64.F32 R16, R17 ;  /* 0x0000001100107310 */ /* 0x000e700000201800 */
[----:B-1----:R-:W2:Y:S02]  /*30a0*/  F2F.F16.F64 R16, R16 ;  /* 0x0000001000107310 */ /* 0x002ea40000300800 */
[----:B--2---:R-:W-:-:S05]  /*30b0*/  HADD2 R21, R16.H0_H0, R21.H0_H0 ;  /* 0x2000001510157230 */ /* 0x004fca0000000800 */
[----:B------:R-:W-:-:S06]  /*30c0*/  HADD2.F32 R21, -RZ, R21.H0_H0 ;  /* 0x20000015ff157230 */ /* 0x000fcc0000004100 */
[----:B------:R-:W1:Y:S08]  /*30d0*/  F2F.F64.F32 R20, R21 ;  /* 0x0000001500147310 */ /* 0x000e700000201800 */
[----:B-1----:R-:W0:Y:S02]  /*30e0*/  F2F.F16.F64 R20, R20 ;  /* 0x0000001400147310 */ /* 0x002e240000300800 */
[----:B0-----:R-:W-:-:S05]  /*30f0*/  HADD2 R23, R20.H0_H0, R23.H0_H0 ;  /* 0x2000001714177230 */ /* 0x001fca0000000800 */
[----:B------:R-:W-:-:S06]  /*3100*/  HADD2.F32 R26, -RZ, R23.H0_H0 ;  /* 0x20000017ff1a7230 */ /* 0x000fcc0000004100 */
[----:B------:R-:W0:Y:S08]  /*3110*/  F2F.F64.F32 R26, R26 ;  /* 0x0000001a001a7310 */ /* 0x000e300000201800 */
[----:B0-----:R-:W3:Y:S02]  /*3120*/  F2F.F16.F64 R27, R26 ;  /* 0x0000001a001b7310 */ /* 0x001ee40000300800 */
[----:B---3--:R-:W-:-:S05]  /*3130*/  HADD2 R27, R27.H0_H0, R12.H0_H0 ;  /* 0x2000000c1b1b7230 */ /* 0x008fca0000000800 */
[----:B------:R-:W-:-:S06]  /*3140*/  HADD2.F32 R22, -RZ, R27.H0_H0 ;  /* 0x2000001bff167230 */ /* 0x000fcc0000004100 */
[----:B------:R-:W0:Y:S08]  /*3150*/  F2F.F64.F32 R22, R22 ;  /* 0x0000001600167310 */ /* 0x000e300000201800 */
[----:B0-----:R0:W2:Y:S01]  /*3160*/  F2F.F16.F64 R16, R22 ;  /* 0x0000001600107310 */ /* 0x0010a20000300800 */
[----:B------:R-:W-:Y:S05]  /*3170*/  @!P2 BRA `(.L_x_165) ;  /* 0xfffffffc0078a947 */ /* 0x000fea000383ffff */
[----:B------:R-:W-:Y:S05]  /*3180*/  BSYNC B2 ;  /* 0x0000000000027941 */ /* 0x000fea0003800000 */
.L_x_164:
[----:B------:R-:W-:Y:S01]  /*3190*/  IMAD.MOV.U32 R12, RZ, RZ, R22 ;  /* 0x000000ffff0c7224 */ /* 0x000fe200078e0016 */
[----:B------:R-:W-:-:S07]  /*31a0*/  MOV R13, R23 ;  /* 0x00000017000d7202 */ /* 0x000fce0000000f00 */
.L_x_163:
[----:B------:R-:W-:Y:S05]  /*31b0*/  BSYNC B1 ;  /* 0x0000000000017941 */ /* 0x000fea0003800000 */
.L_x_162:
[----:B------:R-:W-:Y:S01]  /*31c0*/  IMAD.IADD R17, R15, 0x1, -R14 ;  /* 0x000000010f117824 */ /* 0x000fe200078e0a0e */
[----:B------:R-:W-:Y:S04]  /*31d0*/  BSSY B1, `(.L_x_166) ;  /* 0x0000014000017945 */ /* 0x000fe80003800000 */
[----:B------:R-:W-:-:S13]  /*31e0*/  ISETP.GT.AND P2, PT, R17, 0x20, PT ;  /* 0x000000201100780c */ /* 0x000fda0003f44270 */
[----:B------:R-:W-:Y:S05]  /*31f0*/  @!P2 BRA `(.L_x_167) ;  /* 0x000000000044a947 */ /* 0x000fea0003800000 */
[-C--:B0-----:R-:W-:Y:S01]  /*3200*/  IMAD R12, R4, R15.reuse, R14 ;  /* 0x0000000f040c7224 */ /* 0x081fe200078e020e */
[C---:B------:R-:W-:Y:S01]  /*3210*/  IADD3 R17, R14.reuse, 0x20, RZ ;  /* 0x000000200e117810 */ /* 0x040fe20007ffe0ff */
[----:B------:R-:W-:Y:S01]  /*3220*/  VIADD R14, R14, 0x40 ;  /* 0x000000400e0e7836 */ /* 0x000fe20000000000 */
[----:B------:R-:W-:Y:S02]  /*3230*/  PLOP3.LUT P0, PT, PT, PT, PT, 0x8, 0x0 ;  /* 0x000000000000781c */ /* 0x000fe40003f0e170 */
[----:B------:R-:W-:Y:S01]  /*3240*/  LEA R12, R12, UR9, 0x1 ;  /* 0x000000090c0c7c11 */ /* 0x000fe2000f8e08ff */
[----:B------:R-:W-:-:S04]  /*3250*/  IMAD R17, R4, R15, R17 ;  /* 0x0000000f04117224 */ /* 0x000fc800078e0211 */
[----:B------:R-:W1:Y:S01]  /*3260*/  LDS.U16 R13, [R12] ;  /* 0x000000000c0d7984 */ /* 0x000e620000000400 */
[----:B------:R-:W-:-:S05]  /*3270*/  LEA R17, R17, UR9, 0x1 ;  /* 0x0000000911117c11 */ /* 0x000fca000f8e08ff */
[----:B------:R-:W0:Y:S01]  /*3280*/  LDS.U16 R22, [R17] ;  /* 0x0000000011167984 */ /* 0x000e220000000400 */
[----:B-12---:R-:W-:-:S05]  /*3290*/  HADD2 R13, R16.H0_H0, R13.H0_H0 ;  /* 0x2000000d100d7230 */ /* 0x006fca0000000800 */
[----:B------:R-:W-:-:S06]  /*32a0*/  HADD2.F32 R20, -RZ, R13.H0_H0 ;  /* 0x2000000dff147230 */ /* 0x000fcc0000004100 */
[----:B------:R-:W1:Y:S08]  /*32b0*/  F2F.F64.F32 R20, R20 ;  /* 0x0000001400147310 */ /* 0x000e700000201800 */
[----:B-1----:R-:W0:Y:S02]  /*32c0*/  F2F.F16.F64 R21, R20 ;  /* 0x0000001400157310 */ /* 0x002e240000300800 */
[----:B0-----:R-:W-:-:S05]  /*32d0*/  HADD2 R21, R21.H0_H0, R22.H0_H0 ;  /* 0x2000001615157230 */ /* 0x001fca0000000800 */
[----:B------:R-:W-:-:S06]  /*32e0*/  HADD2.F32 R13, -RZ, R21.H0_H0 ;  /* 0x20000015ff0d7230 */ /* 0x000fcc0000004100 */
[----:B------:R-:W0:Y:S08]  /*32f0*/  F2F.F64.F32 R12, R13 ;  /* 0x0000000d000c7310 */ /* 0x000e300000201800 */
[----:B0-----:R3:W4:Y:S02]  /*3300*/  F2F.F16.F64 R16, R12 ;  /* 0x0000000c00107310 */ /* 0x0017240000300800 */
.L_x_167:
[----:B------:R-:W-:Y:S05]  /*3310*/  BSYNC B1 ;  /* 0x0000000000017941 */ /* 0x000fea0003800000 */
.L_x_166:
[----:B------:R-:W-:-:S13]  /*3320*/  ISETP.LT.OR P0, PT, R14, R15, P0 ;  /* 0x0000000f0e00720c */ /* 0x000fda0000701670 */
[----:B------:R-:W-:-:S05]  /*3330*/  @P0 IMAD R15, R4, R15, R14 ;  /* 0x0000000f040f0224 */ /* 0x000fca00078e020e */
[----:B------:R-:W-:-:S06]  /*3340*/  @P0 LEA R15, R15, UR9, 0x1 ;  /* 0x000000090f0f0c11 */ /* 0x000fcc000f8e08ff */
[----:B------:R-:W1:Y:S02]  /*3350*/  @P0 LDS.U16 R15, [R15] ;  /* 0x000000000f0f0984 */ /* 0x000e640000000400 */
[----:B-12-4-:R-:W-:-:S05]  /*3360*/  @P0 HADD2 R14, R16.H0_H0, R15.H0_H0 ;  /* 0x2000000f100e0230 */ /* 0x016fca0000000800 */
[----:B------:R-:W-:-:S04]  /*3370*/  @P0 HADD2.F32 R14, -RZ, R14.H0_H0 ;  /* 0x2000000eff0e0230 */ /* 0x000fc80000004100 */
[----:B0--3--:R-:W0:Y:S08]  /*3380*/  @P0 F2F.F64.F32 R12, R14 ;  /* 0x0000000e000c0310 */ /* 0x009e300000201800 */
[----:B0-----:R-:W0:Y:S02]  /*3390*/  @P0 F2F.F16.F64 R17, R12 ;  /* 0x0000000c00110310 */ /* 0x001e240000300800 */
[----:B0-----:R-:W-:-:S07]  /*33a0*/  @P0 PRMT R16, R17, 0x7610, R16 ;  /* 0x0000761011100816 */ /* 0x001fce0000000010 */
.L_x_161:
[----:B------:R-:W-:Y:S05]  /*33b0*/  BSYNC B0 ;  /* 0x0000000000007941 */ /* 0x000fea0003800000 */
.L_x_160:
[----:B------:R-:W-:Y:S01]  /*33c0*/  SHFL.BFLY PT, R15, R13, 0x10, 0x1f ;  /* 0x0e001f000d0f7f89 */ /* 0x000fe200000e0000 */
[----:B------:R-:W-:-:S03]  /*33d0*/  NOP ;  /* 0x0000000000007918 */ /* 0x000fc60000000000 */
[----:B------:R-:W2:Y:S01]  /*33e0*/  SHFL.BFLY PT, R14, R12, 0x10, 0x1f ;  /* 0x0e001f000c0e7f89 */ /* 0x000ea200000e0000 */
[----:B------:R-:W-:Y:S01]  /*33f0*/  BSSY B0, `(.L_x_168) ;  /* 0x0000048000007945 */ /* 0x000fe20003800000 */
[----:B--2---:R-:W1:Y:S02]  /*3400*/  F2F.F16.F64 R15, R14 ;  /* 0x0000000e000f7310 */ /* 0x004e640000300800 */
[----:B-1----:R-:W-:-:S05]  /*3410*/  HADD2 R15, R16.H0_H0, R15.H0_H0 ;  /* 0x2000000f100f7230 */ /* 0x002fca0000000800 */
[----:B------:R-:W-:-:S06]  /*3420*/  HADD2.F32 R16, -RZ, R15.H0_H0 ;  /* 0x2000000fff107230 */ /* 0x000fcc0000004100 */
[----:B------:R-:W1:Y:S02]  /*3430*/  F2F.F64.F32 R16, R16 ;  /* 0x0000001000107310 */ /* 0x000e640000201800 */
[----:B-1----:R-:W-:Y:S06]  /*3440*/  SHFL.BFLY PT, R21, R17, 0x8, 0x1f ;  /* 0x0d001f0011157f89 */ /* 0x002fec00000e0000 */
[----:B------:R-:W-:Y:S01]  /*3450*/  F2F.F16.F64 R22, R16 ;  /* 0x0000001000167310 */ /* 0x000fe20000300800 */
[----:B------:R-:W1:Y:S07]  /*3460*/  SHFL.BFLY PT, R20, R16, 0x8, 0x1f ;  /* 0x0d001f0010147f89 */ /* 0x000e6e00000e0000 */
[----:B-1----:R-:W1:Y:S02]  /*3470*/  F2F.F16.F64 R21, R20 ;  /* 0x0000001400157310 */ /* 0x002e640000300800 */
[----:B-1----:R-:W-:-:S05]  /*3480*/  HADD2 R21, R22.H0_H0, R21.H0_H0 ;  /* 0x2000001516157230 */ /* 0x002fca0000000800 */
[----:B0-----:R-:W-:-:S06]  /*3490*/  HADD2.F32 R13, -RZ, R21.H0_H0 ;  /* 0x20000015ff0d7230 */ /* 0x001fcc0000004100 */
        /* <DEDUP_REMOVED lines=21> */
[----:B------:R-:W-:Y:S01]  /*35f0*/  HADD2.F32 R14, -RZ, R25.H0_H0 ;  /* 0x20000019ff0e7230 */ /* 0x000fe20000004100 */
[----:B------:R-:W0:Y:S01]  /*3600*/  LDC R13, c[0x0][0x22c] ;  /* 0x00008b00ff0d7b82 */ /* 0x000e220000000800 */
[----:B------:R-:W-:Y:S02]  /*3610*/  ISETP.NE.U32.AND P0, PT, R24, RZ, PT ;  /* 0x000000ff1800720c */ /* 0x000fe40003f05070 */
[----:B------:R-:W-:Y:S02]  /*3620*/  MOV R12, R5 ;  /* 0x00000005000c7202 */ /* 0x000fe40000000f00 */
[----:B------:R-:W1:Y:S01]  /*3630*/  F2F.F64.F32 R14, R14 ;  /* 0x0000000e000e7310 */ /* 0x000e620000201800 */
[----:B------:R-:W-:-:S07]  /*3640*/  ISETP.NE.AND.EX P0, PT, R9, RZ, PT, P0 ;  /* 0x000000ff0900720c */ /* 0x000fce0003f05300 */
[----:B-1----:R-:W1:Y:S02]  /*3650*/  F2F.F16.F64 R15, R14 ;  /* 0x0000000e000f7310 */ /* 0x002e640000300800 */
[----:B-1----:R-:W-:-:S07]  /*3660*/  HADD2.F32 R16, -RZ, R15.H0_H0 ;  /* 0x2000000fff107230 */ /* 0x002fce0000004100 */
.L_x_174:
[-CC-:B0-2---:R-:W-:Y:S01]  /*3670*/  IMAD R14, R2, R13.reuse, R12.reuse ;  /* 0x0000000d020e7224 */ /* 0x185fe200078e020c */
[----:B------:R-:W-:Y:S01]  /*3680*/  BSSY B1, `(.L_x_170) ;  /* 0x000001d000017945 */ /* 0x000fe20003800000 */
[----:B------:R-:W-:Y:S01]  /*3690*/  IMAD.IADD R15, R6, 0x1, R12 ;  /* 0x00000001060f7824 */ /* 0x000fe200078e020c */
[----:B------:R-:W-:Y:S02]  /*36a0*/  IADD3 R12, R12, 0x20, RZ ;  /* 0x000000200c0c7810 */ /* 0x000fe40007ffe0ff */
        /* <DEDUP_REMOVED lines=9> */
[----:B0-----:R-:W-:Y:S02]  /*3740*/  HADD2.F32 R15, -RZ, R15.H0_H0 ;  /* 0x2000000fff0f7230 */ /* 0x001fe40000004100 */
[----:B-1----:R-:W-:-:S03]  /*3750*/  HADD2.F32 R14, -RZ, R14.H0_H0 ;  /* 0x2000000eff0e7230 */ /* 0x002fc60000004100 */
[----:B------:R-:W-:-:S04]  /*3760*/  FADD R15, -R16, R15 ;  /* 0x0000000f100f7221 */ /* 0x000fc80000000100 */
[----:B------:R-:W-:-:S05]  /*3770*/  FMUL R14, R14, R15 ;  /* 0x0000000f0e0e7220 */ /* 0x000fca0000400000 */
[----:B------:R-:W-:-:S05]  /*3780*/  F2FP.F16.F32.PACK_AB R14, RZ, R14 ;  /* 0x0000000eff0e723e */ /* 0x000fca00000000ff */
[----:B------:R2:W-:Y:S01]  /*3790*/  STS.U16 [R20], R14 ;  /* 0x0000000e14007388 */ /* 0x0005e20000000400 */
[----:B------:R-:W-:Y:S05]  /*37a0*/  BRA `(.L_x_173) ;  /* 0x0000000000287947 */ /* 0x000fea0003800000 */
.L_x_172:
[----:B------:R1:W-:Y:S01]  /*37b0*/  STS.U16 [R20], RZ ;  /* 0x000000ff14007388 */ /* 0x0003e20000000400 */
[----:B------:R-:W-:Y:S05]  /*37c0*/  BRA `(.L_x_173) ;  /* 0x0000000000207947 */ /* 0x000fea0003800000 */
.L_x_171:
[----:B------:R-:W0:Y:S04]  /*37d0*/  LDS.U16 R15, [R20] ;  /* 0x00000000140f7984 */ /* 0x000e280000000400 */
[----:B------:R-:W1:Y:S01]  /*37e0*/  LDS.U16 R14, [R17] ;  /* 0x00000000110e7984 */ /* 0x000e620000000400 */
[----:B0-----:R-:W-:Y:S02]  /*37f0*/  HADD2.F32 R15, -RZ, R15.H0_H0 ;  /* 0x2000000fff0f7230 */ /* 0x001fe40000004100 */
[----:B-1----:R-:W-:-:S03]  /*3800*/  HADD2.F32 R14, -RZ, R14.H0_H0 ;  /* 0x2000000eff0e7230 */ /* 0x002fc60000004100 */
[----:B------:R-:W-:-:S04]  /*3810*/  FADD R15, -R16, R15 ;  /* 0x0000000f100f7221 */ /* 0x000fc80000000100 */
[----:B------:R-:W-:-:S05]  /*3820*/  FMUL R14, R14, R15 ;  /* 0x0000000f0e0e7220 */ /* 0x000fca0000400000 */
[----:B------:R-:W-:-:S05]  /*3830*/  F2FP.F16.F32.PACK_AB R14, RZ, R14 ;  /* 0x0000000eff0e723e */ /* 0x000fca00000000ff */
[----:B------:R0:W-:Y:S02]  /*3840*/  STS.U16 [R20], R14 ;  /* 0x0000000e14007388 */ /* 0x0001e40000000400 */
.L_x_173:
[----:B------:R-:W-:Y:S05]  /*3850*/  BSYNC B1 ;  /* 0x0000000000017941 */ /* 0x000fea0003800000 */
.L_x_170:
[----:B------:R-:W-:Y:S05]  /*3860*/  @!P3 BRA `(.L_x_174) ;  /* 0xfffffffc0080b947 */ /* 0x000fea000383ffff */
.L_x_169:
[----:B------:R-:W-:Y:S05]  /*3870*/  BSYNC B0 ;  /* 0x0000000000007941 */ /* 0x000fea0003800000 */
.L_x_168:
[----:B------:R-:W-:Y:S01]  /*3880*/  NOP ;  /* 0x0000000000007918 */ /* 0x000fe20000000000 */
.L_x_153:
[----:B------:R-:W-:Y:S01]  /*3890*/  BSSY B0, `(.L_x_175) ;  /* 0x000000d000007945 */ /* 0x000fe20003800000 */
[----:B------:R-:W-:-:S03]  /*38a0*/  PLOP3.LUT P2, PT, PT, PT, UP1, 0x40, 0x0 ;  /* 0x000000000000781c */ /* 0x000fc60003f4e818 */
[----:B------:R-:W-:Y:S10]  /*38b0*/  @P1 BRA `(.L_x_176) ;  /* 0x0000000000281947 */ /* 0x000ff40003800000 */
[----:B012---:R-:W0:Y:S01]  /*38c0*/  LDC R16, c[0x0][0x22c] ;  /* 0x00008b00ff107b82 */ /* 0x007e220000000800 */
[----:B------:R-:W-:-:S07]  /*38d0*/  IMAD.MOV.U32 R13, RZ, RZ, R5 ;  /* 0x000000ffff0d7224 */ /* 0x000fce00078e0005 */
.L_x_177:
[----:B------:R-:W-:Y:S01]  /*38e0*/  IADD3 R14, R6, R13, RZ ;  /* 0x0000000d060e7210 */ /* 0x000fe20007ffe0ff */
[----:B------:R-:W-:-:S04]  /*38f0*/  VIADD R13, R13, 0x20 ;  /* 0x000000200d0d7836 */ /* 0x000fc80000000000 */
[----:B------:R-:W1:Y:S02]  /*3900*/  LDS.U8 R12, [R14+UR10] ;  /* 0x0000000a0e0c7984 */ /* 0x000e640008000000 */
[----:B-1----:R-:W-:-:S13]  /*3910*/  ISETP.NE.AND P0, PT, R12, RZ, PT ;  /* 0x000000ff0c00720c */ /* 0x002fda0003f05270 */
[----:B------:R-:W-:-:S05]  /*3920*/  @!P0 LEA R12, R14, UR9, 0x1 ;  /* 0x000000090e0c8c11 */ /* 0x000fca000f8e08ff */
[----:B------:R3:W-:Y:S01]  /*3930*/  @!P0 STS.U16 [R12], RZ ;  /* 0x000000ff0c008388 */ /* 0x0007e20000000400 */
[----:B0-----:R-:W-:-:S13]  /*3940*/  ISETP.GE.AND P0, PT, R13, R16, PT ;  /* 0x000000100d00720c */ /* 0x001fda0003f06270 */
[----:B---3--:R-:W-:Y:S05]  /*3950*/  @!P0 BRA `(.L_x_177) ;  /* 0xfffffffc00e08947 */ /* 0x008fea000383ffff */
.L_x_176:
[----:B------:R-:W-:Y:S05]  /*3960*/  BSYNC B0 ;  /* 0x0000000000007941 */ /* 0x000fea0003800000 */
.L_x_175:
[----:B------:R-:W-:Y:S01]  /*3970*/  NOP ;  /* 0x0000000000007918 */ /* 0x000fe20000000000 */
[----:B------:R-:W-:Y:S05]  /*3980*/  @P2 BRA `(.L_x_178) ;  /* 0x00000008008c2947 */ /* 0x000fea0003800000 */
[----:B------:R-:W-:Y:S04]  /*3990*/  BSSY B0, `(.L_x_179) ;  /* 0x0000013000007945 */ /* 0x000fe80003800000 */
[----:B------:R-:W-:Y:S05]  /*39a0*/  @P1 BRA `(.L_x_180) ;  /* 0x0000000000441947 */ /* 0x000fea0003800000 */
[----:B012---:R-:W0:Y:S01]  /*39b0*/  LDC R20, c[0x0][0x22c] ;  /* 0x00008b00ff147b82 */ /* 0x007e220000000800 */
[----:B------:R-:W-:-:S07]  /*39c0*/  MOV R13, R5 ;  /* 0x00000005000d7202 */ /* 0x000fce0000000f00 */
.L_x_181:
[----:B------:R-:W-:Y:S01]  /*39d0*/  IMAD.IADD R12, R6, 0x1, R13 ;  /* 0x00000001060c7824 */ /* 0x000fe200078e020d */
[----:B------:R-:W-:Y:S01]  /*39e0*/  MOV R21, UR14 ;  /* 0x0000000e00157c02 */ /* 0x000fe20008000f00 */
[----:B------:R-:W-:-:S03]  /*39f0*/  VIADD R13, R13, 0x20 ;  /* 0x000000200d0d7836 */ /* 0x000fc60000000000 */
[----:B------:R-:W-:Y:S02]  /*3a00*/  LEA R12, R12, UR9, 0x1 ;  /* 0x000000090c0c7c11 */ /* 0x000fe4000f8e08ff */
[----:B0-----:R-:W-:-:S03]  /*3a10*/  ISETP.GE.AND P0, PT, R13, R20, PT ;  /* 0x000000140d00720c */ /* 0x001fc60003f06270 */
[C---:B------:R-:W-:Y:S02]  /*3a20*/  IMAD R15, R21.reuse, 0x2, R12 ;  /* 0x00000002150f7824 */ /* 0x040fe400078e020c */
[----:B------:R-:W0:Y:S04]  /*3a30*/  LDS.U16 R12, [R12] ;  /* 0x000000000c0c7984 */ /* 0x000e280000000400 */
[----:B---3--:R-:W1:Y:S01]  /*3a40*/  LDS.U16 R16, [R15] ;  /* 0x000000000f107984 */ /* 0x008e620000000400 */
[----:B0-----:R-:W-:Y:S02]  /*3a50*/  HADD2.F32 R14, -RZ, R12.H0_H0 ;  /* 0x2000000cff0e7230 */ /* 0x001fe40000004100 */
[----:B-1----:R-:W-:Y:S01]  /*3a60*/  HADD2.F32 R17, -RZ, R16.H0_H0 ;  /* 0x20000010ff117230 */ /* 0x002fe20000004100 */
[----:B------:R-:W-:-:S04]  /*3a70*/  LEA R16, R21, R15, 0x1 ;  /* 0x0000000f15107211 */ /* 0x000fc800078e08ff */
[----:B------:R-:W-:-:S05]  /*3a80*/  FMUL R14, R14, R17 ;  /* 0x000000110e0e7220 */ /* 0x000fca0000400000 */
[----:B------:R-:W-:-:S05]  /*3a90*/  F2FP.F16.F32.PACK_AB R14, RZ, R14 ;  /* 0x0000000eff0e723e */ /* 0x000fca00000000ff */
[----:B------:R3:W-:Y:S01]  /*3aa0*/  STS.U16 [R16], R14 ;  /* 0x0000000e10007388 */ /* 0x0007e20000000400 */
[----:B------:R-:W-:Y:S05]  /*3ab0*/  @!P0 BRA `(.L_x_181) ;  /* 0xfffffffc00c48947 */ /* 0x000fea000383ffff */
.L_x_180:
[----:B------:R-:W-:Y:S05]  /*3ac0*/  BSYNC B0 ;  /* 0x0000000000007941 */ /* 0x000fea0003800000 */
.L_x_179:
[----:B------:R-:W-:Y:S01]  /*3ad0*/  NOP ;  /* 0x0000000000007918 */ /* 0x000fe20000000000 */
[----:B0-----:R-:W0:Y:S01]  /*3ae0*/  @!P1 LDS.U16 R12, [R8] ;  /* 0x00000000080c9984 */ /* 0x001e220000000400 */
[----:B------:R-:W4:Y:S01]  /*3af0*/  LDC R13, c[0x0][0x22c] ;  /* 0x00008b00ff0d7b82 */ /* 0x000f220000000800 */
[----:B-123--:R-:W-:Y:S01]  /*3b00*/  CS2R R14, SRZ ;  /* 0x00000000000e7805 */ /* 0x00efe2000001ff00 */
[----:B------:R-:W-:Y:S01]  /*3b10*/  BSSY B0, `(.L_x_182) ;  /* 0x0000051000007945 */ /* 0x000fe20003800000 */
[----:B----4-:R-:W-:Y:S01]  /*3b20*/  ISETP.GE.AND P0, PT, R11, R13, PT ;  /* 0x0000000d0b00720c */ /* 0x010fe20003f06270 */
[----:B0-----:R-:W-:-:S04]  /*3b30*/  @!P1 HADD2.F32 R12, -RZ, R12.H0_H0 ;  /* 0x2000000cff0c9230 */ /* 0x001fc80000004100 */
[----:B------:R-:W0:Y:S08]  /*3b40*/  @!P1 F2F.F64.F32 R14, R12 ;  /* 0x0000000c000e9310 */ /* 0x000e300000201800 */
[----:B0-----:R0:W1:Y:S01]  /*3b50*/  F2F.F16.F64 R16, R14 ;  /* 0x0000000e00107310 */ /* 0x0010620000300800 */
[----:B------:R-:W-:Y:S05]  /*3b60*/  @P0 BRA `(.L_x_183) ;  /* 0x00000004002c0947 */ /* 0x000fea0003800000 */
[----:B------:R-:W-:Y:S01]  /*3b70*/  IADD3 R12, -R11, R13, RZ ;  /* 0x0000000d0b0c7210 */ /* 0x000fe20007ffe1ff */
[----:B------:R-:W-:Y:S01]  /*3b80*/  BSSY B1, `(.L_x_184) ;  /* 0x000002a000017945 */ /* 0x000fe20003800000 */
[----:B------:R-:W-:Y:S02]  /*3b90*/  PLOP3.LUT P0, PT, PT, PT, PT, 0x80, 0x0 ;  /* 0x000000000000781c */ /* 0x000fe40003f0f070 */
[----:B------:R-:W-:-:S13]  /*3ba0*/  ISETP.GT.AND P2, PT, R12, 0x60, PT ;  /* 0x000000600c00780c */ /* 0x000fda0003f44270 */
[----:B------:R-:W-:Y:S05]  /*3bb0*/  @!P2 BRA `(.L_x_185) ;  /* 0x000000000098a947 */ /* 0x000fea0003800000 */
[----:B------:R-:W-:Y:S01]  /*3bc0*/  BSSY B2, `(.L_x_185) ;  /* 0x0000025000027945 */ /* 0x000fe20003800000 */
[----:B------:R-:W-:Y:S01]  /*3bd0*/  PLOP3.LUT P0, PT, PT, PT, PT, 0x8, 0x0 ;  /* 0x000000000000781c */ /* 0x000fe20003f0e170 */
[----:B------:R-:W-:-:S12]  /*3be0*/  VIADD R12, R13, 0xffffffa0 ;  /* 0xffffffa00d0c7836 */ /* 0x000fd80000000000 */
.L_x_186:
[----:B0-2---:R-:W-:-:S05]  /*3bf0*/  IMAD R14, R4, R13, R11 ;  /* 0x0000000d040e7224 */ /* 0x005fca00078e020b */
[----:B------:R-:W-:Y:S02]  /*3c00*/  LEA R17, R14, UR9, 0x1 ;  /* 0x000000090e117c11 */ /* 0x000fe4000f8e08ff */
[----:B------:R-:W-:-:S04]  /*3c10*/  IADD3 R14, R11, 0x20, RZ ;  /* 0x000000200b0e7810 */ /* 0x000fc80007ffe0ff */
[----:B------:R-:W1:Y:S01]  /*3c20*/  LDS.U16 R17, [R17] ;  /* 0x0000000011117984 */ /* 0x000e620000000400 */
[----:B------:R-:W-:-:S05]  /*3c30*/  IMAD R14, R4, R13, R14 ;  /* 0x0000000d040e7224 */ /* 0x000fca00078e020e */
[----:B------:R-:W-:-:S06]  /*3c40*/  LEA R20, R14, UR9, 0x1 ;  /* 0x000000090e147c11 */ /* 0x000fcc000f8e08ff */
[----:B------:R-:W0:Y:S01]  /*3c50*/  LDS.U16 R20, [R20] ;  /* 0x0000000014147984 */ /* 0x000e220000000400 */
[----:B-1-3--:R-:W-:-:S05]  /*3c60*/  HADD2 R16, R16.H0_H0, R17.H0_H0 ;  /* 0x2000001110107230 */ /* 0x00afca0000000800 */
[----:B------:R-:W-:Y:S02]  /*3c70*/  HADD2.F32 R14, -RZ, R16.H0_H0 ;  /* 0x20000010ff0e7230 */ /* 0x000fe40000004100 */
[----:B------:R-:W-:-:S04]  /*3c80*/  VIADD R16, R11, 0x40 ;  /* 0x000000400b107836 */ /* 0x000fc80000000000 */
[----:B------:R-:W1:Y:S01]  /*3c90*/  F2F.F64.F32 R14, R14 ;  /* 0x0000000e000e7310 */ /* 0x000e620000201800 */
[----:B------:R-:W-:-:S05]  /*3ca0*/  IMAD R16, R4, R13, R16 ;  /* 0x0000000d04107224 */ /* 0x000fca00078e0210 */
[----:B------:R-:W-:-:S05]  /*3cb0*/  LEA R21, R16, UR9, 0x1 ;  /* 0x0000000910157c11 */ /* 0x000fca000f8e08ff */
[----:B------:R-:W2:Y:S01]  /*3cc0*/  LDS.U16 R22, [R21] ;  /* 0x0000000015167984 */ /* 0x000ea20000000400 */
[----:B-1----:R-:W0:Y:S02]  /*3cd0*/  F2F.F16.F64 R15, R14 ;  /* 0x0000000e000f7310 */ /* 0x002e240000300800 */
[----:B0-----:R-:W-:Y:S01]  /*3ce0*/  HADD2 R15, R15.H0_H0, R20.H0_H0 ;  /* 0x200000140f0f7230 */ /* 0x001fe20000000800 */
[C---:B------:R-:W-:Y:S01]  /*3cf0*/  IADD3 R20, R11.reuse, 0x60, RZ ;  /* 0x000000600b147810 */ /* 0x040fe20007ffe0ff */
[----:B------:R-:W-:-:S03]  /*3d00*/  VIADD R11, R11, 0x80 ;  /* 0x000000800b0b7836 */ /* 0x000fc60000000000 */
[----:B------:R-:W-:Y:S02]  /*3d10*/  HADD2.F32 R16, -RZ, R15.H0_H0 ;  /* 0x2000000fff107230 */ /* 0x000fe40000004100 */
[----:B------:R-:W-:Y:S01]  /*3d20*/  IMAD R20, R4, R13, R20 ;  /* 0x0000000d04147224 */ /* 0x000fe200078e0214 */
[----:B------:R-:W-:-:S03]  /*3d30*/  ISETP.GE.AND P2, PT, R11, R12, PT ;  /* 0x0000000c0b00720c */ /* 0x000fc60003f46270 */
[----:B------:R-:W0:Y:S01]  /*3d40*/  F2F.F64.F32 R16, R16 ;  /* 0x0000001000107310 */ /* 0x000e220000201800 */
[----:B------:R-:W-:-:S06]  /*3d50*/  LEA R23, R20, UR9, 0x1 ;  /* 0x0000000914177c11 */ /* 0x000fcc000f8e08ff */
[----:B------:R-:W1:Y:S01]  /*3d60*/  LDS.U16 R23, [R23] ;  /* 0x0000000017177984 */ /* 0x000e620000000400 */
[----:B0-----:R-:W2:Y:S02]  /*3d70*/  F2F.F16.F64 R17, R16 ;  /* 0x0000001000117310 */ /* 0x001ea40000300800 */
[----:B--2---:R-:W-:-:S05]  /*3d80*/  HADD2 R17, R17.H0_H0, R22.H0_H0 ;  /* 0x2000001611117230 */ /* 0x004fca0000000800 */
[----:B------:R-:W-:-:S04]  /*3d90*/  HADD2.F32 R20, -RZ, R17.H0_H0 ;  /* 0x20000011ff147230 */ /* 0x000fc80000004100 */
[----:B------:R-:W0:Y:S08]  /*3da0*/  F2F.F64.F32 R14, R20 ;  /* 0x00000014000e7310 */ /* 0x000e300000201800 */
[----:B0-----:R-:W1:Y:S02]  /*3db0*/  F2F.F16.F64 R14, R14 ;  /* 0x0000000e000e7310 */ /* 0x001e640000300800 */
[----:B-1----:R-:W-:-:S05]  /*3dc0*/  HADD2 R15, R14.H0_H0, R23.H0_H0 ;  /* 0x200000170e0f7230 */ /* 0x002fca0000000800 */
[----:B------:R-:W-:-:S04]  /*3dd0*/  HADD2.F32 R21, -RZ, R15.H0_H0 ;  /* 0x2000000fff157230 */ /* 0x000fc80000004100 */
[----:B------:R-:W0:Y:S08]  /*3de0*/  F2F.F64.F32 R14, R21 ;  /* 0x00000015000e7310 */ /* 0x000e300000201800 */
[----:B0-----:R2:W3:Y:S01]  /*3df0*/  F2F.F16.F64 R16, R14 ;  /* 0x0000000e00107310 */ /* 0x0014e20000300800 */
[----:B------:R-:W-:Y:S05]  /*3e00*/  @!P2 BRA `(.L_x_186) ;  /* 0xfffffffc0078a947 */ /* 0x000fea000383ffff */
[----:B------:R-:W-:Y:S05]  /*3e10*/  BSYNC B2 ;  /* 0x0000000000027941 */ /* 0x000fea0003800000 */
.L_x_185:
[----:B------:R-:W-:Y:S05]  /*3e20*/  BSYNC B1 ;  /* 0x0000000000017941 */ /* 0x000fea0003800000 */
.L_x_184:
        /* <DEDUP_REMOVED lines=11> */
[----:B------:R-:W-:-:S05]  /*3ee0*/  LEA R17, R14, UR9, 0x1 ;  /* 0x000000090e117c11 */ /* 0x000fca000f8e08ff */
[----:B------:R-:W0:Y:S01]  /*3ef0*/  LDS.U16 R14, [R17] ;  /* 0x00000000110e7984 */ /* 0x000e220000000400 */
[----:B-1-3--:R-:W-:-:S05]  /*3f00*/  HADD2 R15, R16.H0_H0, R15.H0_H0 ;  /* 0x2000000f100f7230 */ /* 0x00afca0000000800 */
[----:B------:R-:W-:-:S06]  /*3f10*/  HADD2.F32 R20, -RZ, R15.H0_H0 ;  /* 0x2000000fff147230 */ /* 0x000fcc0000004100 */
[----:B------:R-:W1:Y:S08]  /*3f20*/  F2F.F64.F32 R20, R20 ;  /* 0x0000001400147310 */ /* 0x000e700000201800 */
[----:B-1----:R-:W0:Y:S02]  /*3f30*/  F2F.F16.F64 R21, R20 ;  /* 0x0000001400157310 */ /* 0x002e240000300800 */
[----:B0-----:R-:W-:-:S05]  /*3f40*/  HADD2 R14, R21.H0_H0, R14.H0_H0 ;  /* 0x2000000e150e7230 */ /* 0x001fca0000000800 */
[----:B------:R-:W-:-:S06]  /*3f50*/  HADD2.F32 R14, -RZ, R14.H0_H0 ;  /* 0x2000000eff0e7230 */ /* 0x000fcc0000004100 */
[----:B------:R-:W0:Y:S08]  /*3f60*/  F2F.F64.F32 R14, R14 ;  /* 0x0000000e000e7310 */ /* 0x000e300000201800 */
[----:B0-----:R4:W0:Y:S02]  /*3f70*/  F2F.F16.F64 R16, R14 ;  /* 0x0000000e00107310 */ /* 0x0018240000300800 */
.L_x_188:
[----:B------:R-:W-:Y:S05]  /*3f80*/  BSYNC B1 ;  /* 0x0000000000017941 */ /* 0x000fea0003800000 */
.L_x_187:
[----:B------:R-:W-:-:S13]  /*3f90*/  ISETP.LT.OR P0, PT, R11, R13, P0 ;  /* 0x0000000d0b00720c */ /* 0x000fda0000701670 */
[----:B------:R-:W-:-:S05]  /*3fa0*/  @P0 IMAD R11, R4, R13, R11 ;  /* 0x0000000d040b0224 */ /* 0x000fca00078e020b */
[----:B------:R-:W-:-:S06]  /*3fb0*/  @P0 LEA R11, R11, UR9, 0x1 ;  /* 0x000000090b0b0c11 */ /* 0x000fcc000f8e08ff */
[----:B------:R-:W0:Y:S02]  /*3fc0*/  @P0 LDS.U16 R11, [R11] ;  /* 0x000000000b0b0984 */ /* 0x000e240000000400 */
[----:B01-3--:R-:W-:-:S05]  /*3fd0*/  @P0 HADD2 R12, R16.H0_H0, R11.H0_H0 ;  /* 0x2000000b100c0230 */ /* 0x00bfca0000000800 */
[----:B------:R-:W-:-:S04]  /*3fe0*/  @P0 HADD2.F32 R12, -RZ, R12.H0_H0 ;  /* 0x2000000cff0c0230 */ /* 0x000fc80000004100 */
[----:B--2-4-:R-:W0:Y:S08]  /*3ff0*/  @P0 F2F.F64.F32 R14, R12 ;  /* 0x0000000c000e0310 */ /* 0x014e300000201800 */
[----:B0-----:R-:W0:Y:S02]  /*4000*/  @P0 F2F.F16.F64 R17, R14 ;  /* 0x0000000e00110310 */ /* 0x001e240000300800 */
[----:B0-----:R-:W-:-:S07]  /*4010*/  @P0 PRMT R16, R17, 0x7610, R16 ;  /* 0x0000761011100816 */ /* 0x001fce0000000010 */
.L_x_183:
[----:B------:R-:W-:Y:S05]  /*4020*/  BSYNC B0 ;  /* 0x0000000000007941 */ /* 0x000fea0003800000 */
.L_x_182:
        /* <DEDUP_REMOVED lines=13> */
[----:B------:R-:W-:-:S04]  /*4100*/  HADD2.F32 R11, -RZ, R11.H0_H0 ;  /* 0x2000000bff0b7230 */ /* 0x000fc80000004100 */
[----:B0-----:R-:W0:Y:S02]  /*4110*/  F2F.F64.F32 R14, R11 ;  /* 0x0000000b000e7310 */ /* 0x001e240000201800 */
        /* <DEDUP_REMOVED lines=20> */
[----:B------:R-:W-:Y:S02]  /*4260*/  HADD2.F32 R14, -RZ, R21.H0_H0 ;  /* 0x20000015ff0e7230 */ /* 0x000fe40000004100 */
[----:B------:R-:W-:-:S04]  /*4270*/  IMAD.MOV.U32 R11, RZ, RZ, R5 ;  /* 0x000000ffff0b7224 */ /* 0x000fc800078e0005 */
[----:B------:R-:W0:Y:S08]  /*4280*/  F2F.F64.F32 R14, R14 ;  /* 0x0000000e000e7310 */ /* 0x000e300000201800 */
[----:B0-----:R-:W0:Y:S02]  /*4290*/  F2F.F16.F64 R15, R14 ;  /* 0x0000000e000f7310 */ /* 0x001e240000300800 */
[----:B0-----:R-:W-:-:S07]  /*42a0*/  HADD2.F32 R21, -RZ, R15.H0_H0 ;  /* 0x2000000fff157230 */ /* 0x001fce0000004100 */
.L_x_191:
[----:B0-----:R-:W-:Y:S01]  /*42b0*/  IADD3 R14, R6, R11, RZ ;  /* 0x0000000b060e7210 */ /* 0x001fe20007ffe0ff */
[-C--:B------:R-:W-:Y:S02]  /*42c0*/  IMAD R12, R2, R13.reuse, R11 ;  /* 0x0000000d020c7224 */ /* 0x080fe400078e020b */
[----:B------:R-:W-:Y:S01]  /*42d0*/  VIADD R11, R11, 0x20 ;  /* 0x000000200b0b7836 */ /* 0x000fe20000000000 */
[----:B------:R-:W-:Y:S02]  /*42e0*/  LEA R15, R14, UR9, 0x1 ;  /* 0x000000090e0f7c11 */ /* 0x000fe4000f8e08ff */
[----:B------:R-:W-:Y:S02]  /*42f0*/  LEA R12, R12, UR9, 0x1 ;  /* 0x000000090c0c7c11 */ /* 0x000fe4000f8e08ff */
[----:B------:R-:W-:Y:S01]  /*4300*/  ISETP.GE.AND P0, PT, R11, R13, PT ;  /* 0x0000000d0b00720c */ /* 0x000fe20003f06270 */
[----:B------:R-:W0:Y:S04]  /*4310*/  LDS.U16 R14, [R15] ;  /* 0x000000000f0e7984 */ /* 0x000e280000000400 */
[----:B------:R-:W1:Y:S01]  /*4320*/  LDS.U16 R12, [R12] ;  /* 0x000000000c0c7984 */ /* 0x000e620000000400 */
[----:B0-----:R-:W-:-:S02]  /*4330*/  HADD2.F32 R16, -RZ, R14.H0_H0 ;  /* 0x2000000eff107230 */ /* 0x001fc40000004100 */
[----:B-1----:R-:W-:-:S03]  /*4340*/  HADD2.F32 R14, -RZ, R12.H0_H0 ;  /* 0x2000000cff0e7230 */ /* 0x002fc60000004100 */
[----:B------:R-:W-:-:S04]  /*4350*/  FADD R17, -R21, R16 ;  /* 0x0000001015117221 */ /* 0x000fc80000000100 */
[----:B------:R-:W-:-:S05]  /*4360*/  FMUL R14, R14, R17 ;  /* 0x000000110e0e7220 */ /* 0x000fca0000400000 */
[----:B------:R-:W-:-:S05]  /*4370*/  F2FP.F16.F32.PACK_AB R14, RZ, R14 ;  /* 0x0000000eff0e723e */ /* 0x000fca00000000ff */
[----:B------:R0:W-:Y:S01]  /*4380*/  STS.U16 [R15], R14 ;  /* 0x0000000e0f007388 */ /* 0x0001e20000000400 */
[----:B------:R-:W-:Y:S05]  /*4390*/  @!P0 BRA `(.L_x_191) ;  /* 0xfffffffc00c48947 */ /* 0x000fea000383ffff */
.L_x_190:
[----:B------:R-:W-:Y:S05]  /*43a0*/  BSYNC B0 ;  /* 0x0000000000007941 */ /* 0x000fea0003800000 */
.L_x_189:
[----:B------:R-:W-:Y:S01]  /*43b0*/  NOP ;  /* 0x0000000000007918 */ /* 0x000fe20000000000 */
.L_x_178:
[----:B------:R-:W-:Y:S02]  /*43c0*/  ULDC UR4, c[0x0][0x23c] ;  /* 0x00008f0000047ab9 */ /* 0x000fe40000000800 */
[----:B------:R-:W-:-:S13]  /*43d0*/  ISETP.NE.AND P0, PT, RZ, UR4, PT ;  /* 0x00000004ff007c0c */ /* 0x000fda000bf05270 */
[----:B------:R-:W-:Y:S05]  /*43e0*/  @P0 BRA `(.L_x_192) ;  /* 0x0000000000600947 */ /* 0x000fea0003800000 */
[----:B------:R-:W-:Y:S04]  /*43f0*/  BSSY B0, `(.L_x_193) ;  /* 0x0000016000007945 */ /* 0x000fe80003800000 */
[----:B------:R-:W-:Y:S05]  /*4400*/  @P1 BRA `(.L_x_194) ;  /* 0x0000000000501947 */ /* 0x000fea0003800000 */
[----:B-12---:R-:W1:Y:S01]  /*4410*/  LDC R22, c[0x0][0x22c] ;  /* 0x00008b00ff167b82 */ /* 0x006e620000000800 */
[----:B------:R-:W-:-:S07]  /*4420*/  MOV R11, R5 ;  /* 0x00000005000b7202 */ /* 0x000fce0000000f00 */
.L_x_195:
[-CC-:B01-3--:R-:W-:Y:S02]  /*4430*/  IMAD R13, R2, R22.reuse, R11.reuse ;  /* 0x00000016020d7224 */ /* 0x18bfe400078e020b */
[----:B------:R-:W-:Y:S01]  /*4440*/  IMAD.IADD R12, R6, 0x1, R11 ;  /* 0x00000001060c7824 */ /* 0x000fe200078e020b */
[----:B------:R-:W-:Y:S02]  /*4450*/  IADD3 R11, R11, 0x20, RZ ;  /* 0x000000200b0b7810 */ /* 0x000fe40007ffe0ff */
[----:B------:R-:W-:Y:S02]  /*4460*/  LEA R20, R13, UR9, 0x1 ;  /* 0x000000090d147c11 */ /* 0x000fe4000f8e08ff */
[----:B------:R-:W-:Y:S02]  /*4470*/  LEA R16, R12, UR9, 0x1 ;  /* 0x000000090c107c11 */ /* 0x000fe4000f8e08ff */
[----:B------:R-:W-:Y:S02]  /*4480*/  ISETP.GE.AND P0, PT, R11, R22, PT ;  /* 0x000000160b00720c */ /* 0x000fe40003f06270 */
[----:B------:R-:W0:Y:S04]  /*4490*/  LDS.U16 R20, [R20] ;  /* 0x0000000014147984 */ /* 0x000e280000000400 */
[----:B------:R-:W1:Y:S01]  /*44a0*/  LDS.U16 R14, [R16] ;  /* 0x00000000100e7984 */ /* 0x000e620000000400 */
[----:B0-----:R-:W-:-:S02]  /*44b0*/  HADD2.F32 R21, -RZ, R20.H0_H0 ;  /* 0x20000014ff157230 */ /* 0x001fc40000004100 */
[----:B-1----:R-:W-:Y:S02]  /*44c0*/  HADD2.F32 R17, -RZ, R14.H0_H0 ;  /* 0x2000000eff117230 */ /* 0x002fe40000004100 */
[----:B------:R-:W-:Y:S08]  /*44d0*/  F2F.F64.F32 R12, R21 ;  /* 0x00000015000c7310 */ /* 0x000ff00000201800 */
[----:B------:R-:W0:Y:S02]  /*44e0*/  F2F.F64.F32 R14, R17 ;  /* 0x00000011000e7310 */ /* 0x000e240000201800 */
[----:B0-----:R-:W-:-:S02]  /*44f0*/  DMUL R14, R14, R12 ;  /* 0x0000000c0e0e7228 */ /* 0x001fc40000000000 */
[----:B------:R-:W-:-:S08]  /*4500*/  DADD R12, -R12, 1 ;  /* 0x3ff000000c0c7429 */ /* 0x000fd00000000100 */
[----:B------:R-:W-:-:S10]  /*4510*/  DMUL R12, R14, R12 ;  /* 0x0000000c0e0c7228 */ /* 0x000fd40000000000 */
[----:B------:R-:W0:Y:S02]  /*4520*/  F2F.F16.F64 R13, R12 ;  /* 0x0000000c000d7310 */ /* 0x000e240000300800 */
[----:B0-----:R3:W-:Y:S01]  /*4530*/  STS.U16 [R16], R13 ;  /* 0x0000000d10007388 */ /* 0x0017e20000000400 */
[----:B------:R-:W-:Y:S05]  /*4540*/  @!P0 BRA `(.L_x_195) ;  /* 0xfffffffc00b88947 */ /* 0x000fea000383ffff */
.L_x_194:
[----:B------:R-:W-:Y:S05]  /*4550*/  BSYNC B0 ;  /* 0x0000000000007941 */ /* 0x000fea0003800000 */
.L_x_193:
[----:B------:R-:W-:Y:S01]  /*4560*/  NOP ;  /* 0x0000000000007918 */ /* 0x000fe20000000000 */
.L_x_192:
[----:B------:R-:W-:Y:S04]  /*4570*/  BSSY B0, `(.L_x_196) ;  /* 0x0000040000007945 */ /* 0x000fe80003800000 */
[----:B------:R-:W-:Y:S05]  /*4580*/  @P1 BRA `(.L_x_197) ;  /* 0x0000000000f81947 */ /* 0x000fea0003800000 */
[----:B------:R-:W0:Y:S01]  /*4590*/  LDC R11, c[0x0][0x22c] ;  /* 0x00008b00ff0b7b82 */ /* 0x000e220000000800 */
[----:B------:R-:W-:Y:S01]  /*45a0*/  BSSY B1, `(.L_x_198) ;  /* 0x0000021000017945 */ /* 0x000fe20003800000 */
[----:B------:R-:W-:Y:S02]  /*45b0*/  PLOP3.LUT P0, PT, PT, PT, PT, 0x80, 0x0 ;  /* 0x000000000000781c */ /* 0x000fe40003f0f070 */
[----:B-1----:R-:W-:Y:S01]  /*45c0*/  MOV R25, R5 ;  /* 0x0000000500197202 */ /* 0x002fe20000000f00 */
[----:B0-----:R-:W-:-:S05]  /*45d0*/  IMAD.IADD R12, R11, 0x1, -R5 ;  /* 0x000000010b0c7824 */ /* 0x001fca00078e0a05 */
[----:B------:R-:W-:-:S13]  /*45e0*/  ISETP.GT.AND P1, PT, R12, 0x60, PT ;  /* 0x000000600c00780c */ /* 0x000fda0003f24270 */
[----:B------:R-:W-:Y:S05]  /*45f0*/  @!P1 BRA `(.L_x_199) ;  /* 0x00000000006c9947 */ /* 0x000fea0003800000 */
[----:B---3--:R-:W0:Y:S01]  /*4600*/  LDC.64 R12, c[0x0][0x240] ;  /* 0x00009000ff0c7b82 */ /* 0x008e220000000a00 */
[----:B------:R-:W-:Y:S01]  /*4610*/  PLOP3.LUT P0, PT, PT, PT, PT, 0x8, 0x0 ;  /* 0x000000000000781c */ /* 0x000fe20003f0e170 */
[----:B--2---:R-:W-:-:S12]  /*4620*/  VIADD R24, R11, 0xffffffa0 ;  /* 0xffffffa00b187836 */ /* 0x004fd80000000000 */
.L_x_200:
[----:B-1----:R-:W-:Y:S01]  /*4630*/  IADD3 R14, R6, R25, RZ ;  /* 0x00000019060e7210 */ /* 0x002fe20007ffe0ff */
[C---:B------:R-:W-:Y:S01]  /*4640*/  VIADD R20, R25.reuse, 0x60 ;  /* 0x0000006019147836 */ /* 0x040fe20000000000 */
[C---:B------:R-:W-:Y:S01]  /*4650*/  IADD3 R16, R25.reuse, 0x40, RZ ;  /* 0x0000004019107810 */ /* 0x040fe20007ffe0ff */
[-C--:B------:R-:W-:Y:S01]  /*4660*/  IMAD R15, R10, R11.reuse, R25 ;  /* 0x0000000b0a0f7224 */ /* 0x080fe200078e0219 */
[----:B------:R-:W-:Y:S01]  /*4670*/  LEA R22, R14, UR9, 0x1 ;  /* 0x000000090e167c11 */ /* 0x000fe2000f8e08ff */
[C---:B------:R-:W-:Y:S01]  /*4680*/  VIADD R14, R25.reuse, 0x20 ;  /* 0x00000020190e7836 */ /* 0x040fe20000000000 */
[----:B------:R-:W-:Y:S01]  /*4690*/  IADD3 R25, R25, 0x80, RZ ;  /* 0x0000008019197810 */ /* 0x000fe20007ffe0ff */
[CC--:B------:R-:W-:Y:S02]  /*46a0*/  IMAD R21, R10.reuse, R11.reuse, R16 ;  /* 0x0000000b0a157224 */ /* 0x0c0fe400078e0210 */
[----:B------:R-:W1:Y:S01]  /*46b0*/  LDS.U16 R27, [R22] ;  /* 0x00000000161b7984 */ /* 0x000e620000000400 */
[CC--:B------:R-:W-:Y:S01]  /*46c0*/  IMAD R17, R10.reuse, R11.reuse, R14 ;  /* 0x0000000b0a117224 */ /* 0x0c0fe200078e020e */
[----:B------:R-:W-:Y:S01]  /*46d0*/  ISETP.GE.AND P1, PT, R25, R24, PT ;  /* 0x000000181900720c */ /* 0x000fe20003f26270 */
[----:B------:R-:W-:Y:S01]  /*46e0*/  IMAD R23, R10, R11, R20 ;  /* 0x0000000b0a177224 */ /* 0x000fe200078e0214 */
[----:B------:R-:W2:Y:S01]  /*46f0*/  LDS.U16 R29, [R22+0x40] ;  /* 0x00004000161d7984 */ /* 0x000ea20000000400 */
[----:B0-----:R-:W-:-:S03]  /*4700*/  IMAD.WIDE R14, R15, 0x2, R12 ;  /* 0x000000020f0e7825 */ /* 0x001fc600078e020c */
[----:B------:R-:W0:Y:S01]  /*4710*/  LDS.U16 R31, [R22+0x80] ;  /* 0x00008000161f7984 */ /* 0x000e220000000400 */
[----:B------:R-:W-:-:S03]  /*4720*/  IMAD.WIDE R16, R17, 0x2, R12 ;  /* 0x0000000211107825 */ /* 0x000fc600078e020c */
[----:B------:R3:W4:Y:S01]  /*4730*/  LDS.U16 R33, [R22+0xc0] ;  /* 0x0000c00016217984 */ /* 0x0007220000000400 */
[----:B------:R-:W-:-:S04]  /*4740*/  IMAD.WIDE R20, R21, 0x2, R12 ;  /* 0x0000000215147825 */ /* 0x000fc800078e020c */
[----:B---3--:R-:W-:Y:S01]  /*4750*/  IMAD.WIDE R22, R23, 0x2, R12 ;  /* 0x0000000217167825 */ /* 0x008fe200078e020c */
[----:B-1----:R1:W-:Y:S04]  /*4760*/  STG.E.U16 desc[UR16][R14.64], R27 ;  /* 0x0000001b0e007986 */ /* 0x0023e8000c101510 */
[----:B--2---:R1:W-:Y:S04]  /*4770*/  STG.E.U16 desc[UR16][R16.64], R29 ;  /* 0x0000001d10007986 */ /* 0x0043e8000c101510 */
[----:B0-----:R1:W-:Y:S04]  /*4780*/  STG.E.U16 desc[UR16][R20.64], R31 ;  /* 0x0000001f14007986 */ /* 0x0013e8000c101510 */
[----:B----4-:R1:W-:Y:S01]  /*4790*/  STG.E.U16 desc[UR16][R22.64], R33 ;  /* 0x0000002116007986 */ /* 0x0103e2000c101510 */
[----:B------:R-:W-:Y:S05]  /*47a0*/  @!P1 BRA `(.L_x_200) ;  /* 0xfffffffc00a09947 */ /* 0x000fea000383ffff */
.L_x_199:
[----:B------:R-:W-:Y:S05]  /*47b0*/  BSYNC B1 ;  /* 0x0000000000017941 */ /* 0x000fea0003800000 */
.L_x_198:
[----:B------:R-:W-:Y:S01]  /*47c0*/  IMAD.IADD R12, R11, 0x1, -R25 ;  /* 0x000000010b0c7824 */ /* 0x000fe200078e0a19 */
[----:B------:R-:W-:Y:S04]  /*47d0*/  BSSY B1, `(.L_x_201) ;  /* 0x0000011000017945 */ /* 0x000fe80003800000 */
[----:B------:R-:W-:-:S13]  /*47e0*/  ISETP.GT.AND P1, PT, R12, 0x20, PT ;  /* 0x000000200c00780c */ /* 0x000fda0003f24270 */
[----:B------:R-:W-:Y:S05]  /*47f0*/  @!P1 BRA `(.L_x_202) ;  /* 0x0000000000389947 */ /* 0x000fea0003800000 */
[----:B------:R-:W-:Y:S01]  /*4800*/  IADD3 R12, R6, R25, RZ ;  /* 0x00000019060c7210 */ /* 0x000fe20007ffe0ff */
[C---:B-12---:R-:W-:Y:S01]  /*4810*/  VIADD R14, R25.reuse, 0x20 ;  /* 0x00000020190e7836 */ /* 0x046fe20000000000 */
[----:B------:R-:W-:Y:S01]  /*4820*/  PLOP3.LUT P0, PT, PT, PT, PT, 0x8, 0x0 ;  /* 0x000000000000781c */ /* 0x000fe20003f0e170 */
[-C--:B------:R-:W-:Y:S01]  /*4830*/  IMAD R15, R10, R11.reuse, R25 ;  /* 0x0000000b0a0f7224 */ /* 0x080fe200078e0219 */
[----:B---3--:R-:W-:Y:S01]  /*4840*/  LEA R16, R12, UR9, 0x1 ;  /* 0x000000090c107c11 */ /* 0x008fe2000f8e08ff */
[----:B------:R-:W-:Y:S01]  /*4850*/  IMAD R21, R10, R11, R14 ;  /* 0x0000000b0a157224 */ /* 0x000fe200078e020e */
[----:B------:R-:W0:Y:S01]  /*4860*/  LDC.64 R12, c[0x0][0x240] ;  /* 0x00009000ff0c7b82 */ /* 0x000e220000000a00 */
[----:B------:R-:W-:Y:S02]  /*4870*/  IADD3 R25, R25, 0x40, RZ ;  /* 0x0000004019197810 */ /* 0x000fe40007ffe0ff */
[----:B------:R-:W1:Y:S04]  /*4880*/  LDS.U16 R17, [R16] ;  /* 0x0000000010117984 */ /* 0x000e680000000400 */
[----:B------:R-:W2:Y:S01]  /*4890*/  LDS.U16 R23, [R16+0x40] ;  /* 0x0000400010177984 */ /* 0x000ea20000000400 */
[----:B0-----:R-:W-:-:S04]  /*48a0*/  IMAD.WIDE R14, R15, 0x2, R12 ;  /* 0x000000020f0e7825 */ /* 0x001fc800078e020c */
[----:B------:R-:W-:Y:S01]  /*48b0*/  IMAD.WIDE R12, R21, 0x2, R12 ;  /* 0x00000002150c7825 */ /* 0x000fe200078e020c */
[----:B-1----:R0:W-:Y:S04]  /*48c0*/  STG.E.U16 desc[UR16][R14.64], R17 ;  /* 0x000000110e007986 */ /* 0x0021e8000c101510 */
[----:B--2---:R0:W-:Y:S02]  /*48d0*/  STG.E.U16 desc[UR16][R12.64], R23 ;  /* 0x000000170c007986 */ /* 0x0041e4000c101510 */
.L_x_202:
[----:B------:R-:W-:Y:S05]  /*48e0*/  BSYNC B1 ;  /* 0x0000000000017941 */ /* 0x000fea0003800000 */
.L_x_201:
        /* <DEDUP_REMOVED lines=8> */
.L_x_197:
[----:B------:R-:W-:Y:S05]  /*4970*/  BSYNC B0 ;  /* 0x0000000000007941 */ /* 0x000fea0003800000 */
.L_x_196:
[----:B------:R-:W-:Y:S01]  /*4980*/  PLOP3.LUT P0, PT, PT, PT, UP3, 0x40, 0x0 ;  /* 0x000000000000781c */ /* 0x000fe20003f0e838 */
[----:B------:R-:W-:-:S12]  /*4990*/  NOP ;  /* 0x0000000000007918 */ /* 0x000fd80000000000 */
[----:B------:R-:W-:Y:S05]  /*49a0*/  @P0 BRA `(.L_x_203) ;  /* 0xffffffb800c40947 */ /* 0x000fea000383ffff */
[----:B------:R-:W-:Y:S05]  /*49b0*/  EXIT ;  /* 0x000000000000794d */ /* 0x000fea0003800000 */
        .weak           $__internal_1_$__cuda_sm20_div_rn_f64_full
        .type           $__internal_1_$__cuda_sm20_div_rn_f64_full,@function
        .size           $__internal_1_$__cuda_sm20_div_rn_f64_full,(.L_x_2483 - $__internal_1_$__cuda_sm20_div_rn_f64_full)
$__internal_1_$__cuda_sm20_div_rn_f64_full:
[----:B------:R-:W-:Y:S01]  /*49c0*/  IMAD.MOV.U32 R13, RZ, RZ, R17 ;  /* 0x000000ffff0d7224 */ /* 0x000fe200078e0011 */
[C---:B------:R-:W-:Y:S01]  /*49d0*/  FSETP.GEU.AND P0, PT, |R20|.reuse, 1.469367938527859385e-39, PT ;  /* 0x001000001400780b */ /* 0x040fe20003f0e200 */
[----:B------:R-:W-:Y:S01]  /*49e0*/  IMAD.MOV.U32 R17, RZ, RZ, R20 ;  /* 0x000000ffff117224 */ /* 0x000fe200078e0014 */
[----:B------:R-:W-:Y:S01]  /*49f0*/  MOV R12, R16 ;  /* 0x00000010000c7202 */ /* 0x000fe20000000f00 */
[----:B------:R-:W-:Y:S01]  /*4a00*/  IMAD.MOV.U32 R35, RZ, RZ, 0x1ca00000 ;  /* 0x1ca00000ff237424 */ /* 0x000fe200078e00ff */
[----:B------:R-:W-:Y:S01]  /*4a10*/  FSETP.GEU.AND P4, PT, |R13|, 1.469367938527859385e-39, PT ;  /* 0x001000000d00780b */ /* 0x000fe20003f8e200 */
[----:B------:R-:W-:Y:S01]  /*4a20*/  BSSY B3, `(.L_x_204) ;  /* 0x0000055000037945 */ /* 0x000fe20003800000 */
[----:B------:R-:W-:Y:S02]  /*4a30*/  LOP3.LUT R28, R20, 0x800fffff, RZ, 0xc0, !PT ;  /* 0x800fffff141c7812 */ /* 0x000fe400078ec0ff */
[----:B------:R-:W-:Y:S02]  /*4a40*/  MOV R16, R23 ;  /* 0x0000001700107202 */ /* 0x000fe40000000f00 */
[----:B------:R-:W-:-:S02]  /*4a50*/  LOP3.LUT R29, R28, 0x3ff00000, RZ, 0xfc, !PT ;  /* 0x3ff000001c1d7812 */ /* 0x000fc400078efcff */
[----:B------:R-:W-:Y:S02]  /*4a60*/  MOV R28, R23 ;  /* 0x00000017001c7202 */ /* 0x000fe40000000f00 */
[----:B------:R-:W-:Y:S01]  /*4a70*/  LOP3.LUT R34, R13, 0x7ff00000, RZ, 0xc0, !PT ;  /* 0x7ff000000d227812 */ /* 0x000fe200078ec0ff */
[----:B------:R-:W-:Y:S01]  /*4a80*/  @!P0 DMUL R28, R16, 8.98846567431157953865e+307 ;  /* 0x7fe00000101c8828 */ /* 0x000fe20000000000 */
[----:B------:R-:W-:Y:S01]  /*4a90*/  LOP3.LUT R37, R20, 0x7ff00000, RZ, 0xc0, !PT ;  /* 0x7ff0000014257812 */ /* 0x000fe200078ec0ff */
[----:B------:R-:W-:Y:S01]  /*4aa0*/  @!P4 IMAD.MOV.U32 R24, RZ, RZ, RZ ;  /* 0x000000ffff18c224 */ /* 0x000fe200078e00ff */
[----:B------:R-:W-:Y:S02]  /*4ab0*/  @!P4 LOP3.LUT R21, R17, 0x7ff00000, RZ, 0xc0, !PT ;  /* 0x7ff000001115c812 */ /* 0x000fe400078ec0ff */
[C---:B------:R-:W-:Y:S01]  /*4ac0*/  ISETP.GE.U32.AND P3, PT, R34.reuse, R37, PT ;  /* 0x000000252200720c */ /* 0x040fe20003f66070 */
[----:B------:R-:W0:Y:S01]  /*4ad0*/  MUFU.RCP64H R23, R29 ;  /* 0x0000001d00177308 */ /* 0x000e220000001800 */
[----:B------:R-:W-:-:S02]  /*4ae0*/  @!P4 ISETP.GE.U32.AND P5, PT, R34, R21, PT ;  /* 0x000000152200c20c */ /* 0x000fc40003fa6070 */
[C---:B------:R-:W-:Y:S02]  /*4af0*/  SEL R21, R35.reuse, 0x63400000, !P3 ;  /* 0x6340000023157807 */ /* 0x040fe40005800000 */
[----:B------:R-:W-:Y:S02]  /*4b00*/  @!P4 SEL R25, R35, 0x63400000, !P5 ;  /* 0x634000002319c807 */ /* 0x000fe40006800000 */
[--C-:B------:R-:W-:Y:S02]  /*4b10*/  LOP3.LUT R21, R21, 0x800fffff, R13.reuse, 0xf8, !PT ;  /* 0x800fffff15157812 */ /* 0x100fe400078ef80d */
[----:B------:R-:W-:Y:S02]  /*4b20*/  @!P4 LOP3.LUT R25, R25, 0x80000000, R13, 0xf8, !PT ;  /* 0x800000001919c812 */ /* 0x000fe400078ef80d */
[----:B------:R-:W-:Y:S02]  /*4b30*/  MOV R20, R12 ;  /* 0x0000000c00147202 */ /* 0x000fe40000000f00 */
[----:B------:R-:W-:-:S02]  /*4b40*/  @!P4 LOP3.LUT R25, R25, 0x100000, RZ, 0xfc, !PT ;  /* 0x001000001919c812 */ /* 0x000fc400078efcff */
[----:B------:R-:W-:Y:S02]  /*4b50*/  MOV R22, 0x1 ;  /* 0x0000000100167802 */ /* 0x000fe40000000f00 */
[----:B------:R-:W-:Y:S02]  /*4b60*/  @!P0 LOP3.LUT R37, R29, 0x7ff00000, RZ, 0xc0, !PT ;  /* 0x7ff000001d258812 */ /* 0x000fe400078ec0ff */
        /* <DEDUP_REMOVED lines=9> */
[----:B------:R-:W-:Y:S01]  /*4c00*/  IMAD.MOV.U32 R24, RZ, RZ, R34 ;  /* 0x000000ffff187224 */ /* 0x000fe200078e0022 */
[----:B------:R-:W-:-:S04]  /*4c10*/  @!P4 LOP3.LUT R24, R21, 0x7ff00000, RZ, 0xc0, !PT ;  /* 0x7ff000001518c812 */ /* 0x000fc800078ec0ff */
[----:B------:R-:W-:-:S04]  /*4c20*/  IADD3 R22, R24, -0x1, RZ ;  /* 0xffffffff18167810 */ /* 0x000fc80007ffe0ff */
        /* <DEDUP_REMOVED lines=8> */
[----:B------:R-:W-:-:S04]  /*4cb0*/  SEL R35, R35, 0x63400000, !P0 ;  /* 0x6340000023237807 */ /* 0x000fc80004000000 */
[----:B------:R-:W-:Y:S02]  /*4cc0*/  IADD3 R24, -R35, R12, RZ ;  /* 0x0000000c23187210 */ /* 0x000fe40007ffe1ff */
[----:B------:R-:W-:-:S03]  /*4cd0*/  MOV R12, RZ ;  /* 0x000000ff000c7202 */ /* 0x000fc60000000f00 */
[----:B------:R-:W-:-:S06]  /*4ce0*/  VIADD R13, R24, 0x7fe00000 ;  /* 0x7fe00000180d7836 */ /* 0x000fcc0000000000 */
        /* <DEDUP_REMOVED lines=9> */
[----:B------:R-:W-:Y:S01]  /*4d80*/  IADD3 R13, -R24, RZ, RZ ;  /* 0x000000ff180d7210 */ /* 0x000fe20007ffe1ff */
[----:B------:R-:W-:Y:S01]  /*4d90*/  IMAD.MOV.U32 R12, RZ, RZ, RZ ;  /* 0x000000ffff0c7224 */ /* 0x000fe200078e00ff */
        /* <DEDUP_REMOVED lines=8> */
.L_x_205:
[----:B------:R-:W-:-:S14]  /*4e20*/  DSETP.NAN.AND P0, PT, R12, R12, PT ;  /* 0x0000000c0c00722a */ /* 0x000fdc0003f08000 */
[----:B------:R-:W-:Y:S05]  /*4e30*/  @P0 BRA `(.L_x_207) ;  /* 0x0000000000440947 */ /* 0x000fea0003800000 */
[----:B------:R-:W-:-:S14]  /*4e40*/  DSETP.NAN.AND P0, PT, R16, R16, PT ;  /* 0x000000101000722a */ /* 0x000fdc0003f08000 */
[----:B------:R-:W-:Y:S05]  /*4e50*/  @P0 BRA `(.L_x_208) ;  /* 0x0000000000300947 */ /* 0x000fea0003800000 */
[----:B------:R-:W-:Y:S01]  /*4e60*/  ISETP.NE.AND P0, PT, R24, R37, PT ;  /* 0x000000251800720c */ /* 0x000fe20003f05270 */
[----:B------:R-:W-:Y:S01]  /*4e70*/  IMAD.MOV.U32 R23, RZ, RZ, -0x80000 ;  /* 0xfff80000ff177424 */ /* 0x000fe200078e00ff */
[----:B------:R-:W-:-:S11]  /*4e80*/  MOV R22, 0x0 ;  /* 0x0000000000167802 */ /* 0x000fd60000000f00 */
[----:B------:R-:W-:Y:S05]  /*4e90*/  @!P0 BRA `(.L_x_206) ;  /* 0x0000000000348947 */ /* 0x000fea0003800000 */
[----:B------:R-:W-:Y:S02]  /*4ea0*/  ISETP.NE.AND P0, PT, R24, 0x7ff00000, PT ;  /* 0x7ff000001800780c */ /* 0x000fe40003f05270 */
[----:B------:R-:W-:Y:S02]  /*4eb0*/  LOP3.LUT R23, R13, 0x80000000, R17, 0x48, !PT ;  /* 0x800000000d177812 */ /* 0x000fe400078e4811 */
[----:B------:R-:W-:-:S13]  /*4ec0*/  ISETP.EQ.OR P0, PT, R37, RZ, !P0 ;  /* 0x000000ff2500720c */ /* 0x000fda0004702670 */
[----:B------:R-:W-:Y:S02]  /*4ed0*/  @P0 LOP3.LUT R12, R23, 0x7ff00000, RZ, 0xfc, !PT ;  /* 0x7ff00000170c0812 */ /* 0x000fe400078efcff */
[----:B------:R-:W-:Y:S01]  /*4ee0*/  @!P0 MOV R22, RZ ;  /* 0x000000ff00168202 */ /* 0x000fe20000000f00 */
[----:B------:R-:W-:Y:S01]  /*4ef0*/  @P0 IMAD.MOV.U32 R22, RZ, RZ, RZ ;  /* 0x000000ffff160224 */ /* 0x000fe200078e00ff */
[----:B------:R-:W-:Y:S01]  /*4f00*/  @P0 MOV R23, R12 ;  /* 0x0000000c00170202 */ /* 0x000fe20000000f00 */
[----:B------:R-:W-:Y:S06]  /*4f10*/  BRA `(.L_x_206) ;  /* 0x0000000000147947 */ /* 0x000fec0003800000 */
.L_x_208:
[----:B------:R-:W-:Y:S01]  /*4f20*/  LOP3.LUT R23, R17, 0x80000, RZ, 0xfc, !PT ;  /* 0x0008000011177812 */ /* 0x000fe200078efcff */
[----:B------:R-:W-:Y:S01]  /*4f30*/  IMAD.MOV.U32 R22, RZ, RZ, R16 ;  /* 0x000000ffff167224 */ /* 0x000fe200078e0010 */
[----:B------:R-:W-:Y:S06]  /*4f40*/  BRA `(.L_x_206) ;  /* 0x0000000000087947 */ /* 0x000fec0003800000 */
.L_x_207:
[----:B------:R-:W-:Y:S02]  /*4f50*/  LOP3.LUT R23, R13, 0x80000, RZ, 0xfc, !PT ;  /* 0x000800000d177812 */ /* 0x000fe400078efcff */
[----:B------:R-:W-:-:S07]  /*4f60*/  MOV R22, R12 ;  /* 0x0000000c00167202 */ /* 0x000fce0000000f00 */
.L_x_206:
[----:B------:R-:W-:Y:S05]  /*4f70*/  BSYNC B3 ;  /* 0x0000000000037941 */ /* 0x000fea0003800000 */
.L_x_204:
[----:B------:R-:W-:Y:S01]  /*4f80*/  HFMA2.MMA R13, -RZ, RZ, 0, 0 ;  /* 0x00000000ff0d7435 */ /* 0x000fe200000001ff */
[----:B------:R-:W-:Y:S01]  /*4f90*/  IMAD.MOV.U32 R12, RZ, RZ, R32 ;  /* 0x000000ffff0c7224 */ /* 0x000fe200078e0020 */
[----:B------:R-:W-:Y:S01]  /*4fa0*/  MOV R17, R23 ;  /* 0x0000001700117202 */ /* 0x000fe20000000f00 */
[----:B------:R-:W-:-:S03]  /*4fb0*/  IMAD.MOV.U32 R16, RZ, RZ, R22 ;  /* 0x000000ffff107224 */ /* 0x000fc600078e0016 */
[----:B------:R-:W-:Y:S05]  /*4fc0*/  RET.REL.NODEC R12 `(_ZN18transformer_engine46fused_topk_with_score_function_backward_kernelI6__halfEEvPKbPKT_S6_iiibfiPS4_) ;  /* 0xffffffb00c0c7950 */ /* 0x000fea0003c3ffff */
.L_x_209:
        /* <DEDUP_REMOVED lines=11> */
.L_x_2483:


//--------------------- .text._ZN18transformer_engine46fused_topk_with_score_function_backward_kernelIfEEvPKbPKT_S5_iiibfiPS3_ --------------------------
	.section	.text._ZN18transformer_engine46fused_topk_with_score_function_backward_kernelIfEEvPKbPKT_S5_iiibfiPS3_,"ax",@progbits
	.align	128
        .global         _ZN18transformer_engine46fused_topk_with_score_function_backward_kernelIfEEvPKbPKT_S5_iiibfiPS3_
        .type           _ZN18transformer_engine46fused_topk_with_score_function_backward_kernelIfEEvPKbPKT_S5_iiibfiPS3_,@function
        .size           _ZN18transformer_engine46fused_topk_with_score_function_backward_kernelIfEEvPKbPKT_S5_iiibfiPS3_,(.L_x_2484 - _ZN18transformer_engine46fused_topk_with_score_function_backward_kernelIfEEvPKbPKT_S5_iiibfiPS3_)
        .other          _ZN18transformer_engine46fused_topk_with_score_function_backward_kernelIfEEvPKbPKT_S5_iiibfiPS3_,@"STO_CUDA_ENTRY STV_DEFAULT"
_ZN18transformer_engine46fused_topk_with_score_function_backward_kernelIfEEvPKbPKT_S5_iiibfiPS3_:
.text._ZN18transformer_engine46fused_topk_with_score_function_backward_kernelIfEEvPKbPKT_S5_iiibfiPS3_:
        /* <DEDUP_REMOVED lines=25> */
[----:B------:R-:W-:Y:S01]  /*0190*/  UIMAD UR4, UR5, UR8, UR9 ;  /* 0x00000008050472a4 */ /* 0x000fe2000f8e0209 */
[----:B------:R-:W0:Y:S03]  /*01a0*/  S2UR UR9, SR_CTAID.X ;  /* 0x00000000000979c3 */ /* 0x000e260000002500 */
[----:B------:R-:W-:-:S11]  /*01b0*/  UISETP.GT.U32.AND UP1, UPT, UR12, UR4, UPT ;  /* 0x000000040c00728c */ /* 0x000fd6000bf24070 */
[----:B------:R-:W-:Y:S02]  /*01c0*/  @!UP1 UIADD3 UR4, UR4, -UR12, URZ ;  /* 0x8000000c04049290 */ /* 0x000fe4000fffe03f */
[----:B------:R-:W-:Y:S02]  /*01d0*/  @!UP1 UIADD3 UR5, UR5, 0x1, URZ ;  /* 0x0000000105059890 */ /* 0x000fe4000fffe03f */
[----:B------:R-:W-:Y:S02]  /*01e0*/  UISETP.GE.U32.AND UP0, UPT, UR4, UR12, UPT ;  /* 0x0000000c0400728c */ /* 0x000fe4000bf06070 */
        /* <DEDUP_REMOVED lines=14> */
[----:B------:R-:W-:Y:S01]  /*02d0*/  UIMAD UR4, UR12, 0x3, URZ ;  /* 0x000000030c0478a4 */ /* 0x000fe2000f8e023f */
[----:B------:R-:W-:Y:S01]  /*02e0*/  ULDC UR13, c[0x0][0x23c] ;  /* 0x00008f00000d7ab9 */ /* 0x000fe20000000800 */
[----:B------:R-:W-:Y:S01]  /*02f0*/  ULDC UR14, c[0x0][0x230] ;  /* 0x00008c00000e7ab9 */ /* 0x000fe20000000800 */
[----:B------:R-:W-:Y:S02]  /*0300*/  UISETP.NE.AND UP0, UPT, UR13, URZ, UPT ;  /* 0x0000003f0d00728c */ /* 0x000fe4000bf05270 */
[----:B------:R-:W-:-:S02]  /*0310*/  UISETP.NE.AND UP1, UPT, UR13, 0x1, UPT ;  /* 0x000000010d00788c */ /* 0x000fc4000bf25270 */
[----:B------:R-:W-:-:S03]  /*0320*/  UISETP.GT.AND UP0, UPT, UR14, 0x1, !UP0 ;  /* 0x000000010e00788c */ /* 0x000fc6000c704270 */
[----:B------:R-:W-:Y:S01]  /*0330*/  ULDC.64 UR14, c[0x0][0x208] ;  /* 0x00008200000e7ab9 */ /* 0x000fe20000000a00 */
[----:B-1----:R-:W-:Y:S02]  /*0340*/  ULEA UR7, UR7, UR5, 0x18 ;  /* 0x0000000507077291 */ /* 0x002fe4000f8ec03f */
[----:B------:R-:W-:Y:S02]  /*0350*/  UPRMT UR5, UR8, 0x8880, URZ ;  /* 0x0000888008057896 */ /* 0x000fe4000800003f */
[----:B------:R-:W-:Y:S01]  /*0360*/  ULEA UR8, UR4, UR7, 0x2 ;  /* 0x0000000704087291 */ /* 0x000fe2000f8e103f */
[----:B0-----:R-:W-:Y:S02]  /*0370*/  SHF.R.U32.HI R3, RZ, 0x5, R5 ;  /* 0x00000005ff037819 */ /* 0x001fe40000011605 */
[----:B------:R-:W-:Y:S02]  /*0380*/  LOP3.LUT R5, R5, 0x1f, RZ, 0xc0, !PT ;  /* 0x0000001f05057812 */ /* 0x000fe400078ec0ff */
[----:B------:R-:W-:Y:S01]  /*0390*/  UMOV UR4, UR5 ;  /* 0x0000000500047c82 */ /* 0x000fe20008000000 */
[C---:B------:R-:W-:Y:S01]  /*03a0*/  IADD3 R2, R3.reuse, UR6, RZ ;  /* 0x0000000603027c10 */ /* 0x040fe2000fffe0ff */
[----:B------:R-:W-:Y:S01]  /*03b0*/  UISETP.EQ.AND UP2, UPT, UR4, URZ, !UP1 ;  /* 0x0000003f0400728c */ /* 0x000fe2000cf42270 */
[----:B------:R-:W-:Y:S01]  /*03c0*/  IMAD R6, R3, UR11, RZ ;  /* 0x0000000b03067c24 */ /* 0x000fe2000f8e02ff */
[----:B------:R-:W-:-:S02]  /*03d0*/  UISETP.NE.AND UP1, UPT, UR4, URZ, !UP1 ;  /* 0x0000003f0400728c */ /* 0x000fc4000cf25270 */
[----:B------:R-:W-:Y:S01]  /*03e0*/  VIADD R4, R2, UR6 ;  /* 0x0000000602047c36 */ /* 0x000fe20008000000 */
[----:B------:R-:W-:-:S03]  /*03f0*/  UMOV UR6, UR9 ;  /* 0x0000000900067c82 */ /* 0x000fc60008000000 */
[----:B------:R-:W-:Y:S01]  /*0400*/  IMAD R7, R4, UR11, R5 ;  /* 0x0000000b04077c24 */ /* 0x000fe2000f8e0205 */
[----:B------:R-:W-:-:S04]  /*0410*/  ULDC UR11, c[0x0][0xc] ;  /* 0x00000300000b7ab9 */ /* 0x000fc80000000800 */
[----:B------:R-:W-:-:S07]  /*0420*/  LEA R7, R7, UR7, 0x2 ;  /* 0x0000000707077c11 */ /* 0x000fce000f8e10ff */
.L_x_306:
[----:B0-----:R-:W-:Y:S01]  /*0430*/  IMAD R8, R0, UR6, R3 ;  /* 0x0000000600087c24 */ /* 0x001fe2000f8e0203 */
[----:B------:R-:W-:Y:S01]  /*0440*/  ULDC UR5, c[0x0][0x228] ;  /* 0x00008a0000057ab9 */ /* 0x000fe20000000800 */
[----:B------:R-:W-:-:S03]  /*0450*/  UIADD3 UR4, UR11, UR6, URZ ;  /* 0x000000060b047290 */ /* 0x000fc6000fffe03f */
[----:B------:R-:W-:-:S04]  /*0460*/  ISETP.GE.AND P0, PT, R8, UR5, PT ;  /* 0x0000000508007c0c */ /* 0x000fc8000bf06270 */
[----:B------:R-:W-:-:S09]  /*0470*/  UMOV UR6, UR4 ;  /* 0x0000000400067c82 */ /* 0x000fd20008000000 */
[----:B-1234-:R-:W-:Y:S05]  /*0480*/  @P0 EXIT ;  /* 0x000000000000094d */ /* 0x01efea0003800000 */
[----:B------:R-:W-:Y:S01]  /*0490*/  ULDC UR5, c[0x0][0x22c] ;  /* 0x00008b0000057ab9 */ /* 0x000fe20000000800 */
[----:B------:R-:W-:Y:S01]  /*04a0*/  UISETP.GE.AND UP3, UPT, UR4, UR10, UPT ;  /* 0x0000000a0400728c */ /* 0x000fe2000bf66270 */
[----:B------:R-:W-:Y:S01]  /*04b0*/  IMAD.U32 R9, RZ, RZ, UR5 ;  /* 0x00000005ff097e24 */ /* 0x000fe2000f8e00ff */
[----:B------:R-:W-:Y:S01]  /*04c0*/  BSSY B0, `(.L_x_210) ;  /* 0x00000b3000007945 */ /* 0x000fe20003800000 */
[----:B------:R-:W-:-:S03]  /*04d0*/  ULDC.64 UR4, c[0x0][0x210] ;  /* 0x0000840000047ab9 */ /* 0x000fc60000000a00 */
[----:B------:R-:W-:-:S13]  /*04e0*/  ISETP.GE.AND P1, PT, R5, R9, PT ;  /* 0x000000090500720c */ /* 0x000fda0003f26270 */
[----:B------:R-:W-:Y:S05]  /*04f0*/  @P1 BRA `(.L_x_211) ;  /* 0x0000000800bc1947 */ /* 0x000fea0003800000 */
[C-C-:B------:R-:W-:Y:S01]  /*0500*/  IMAD.IADD R10, R9.reuse, 0x1, -R5.reuse ;  /* 0x00000001090a7824 */ /* 0x140fe200078e0a05 */
[----:B------:R-:W-:Y:S01]  /*0510*/  BSSY B1, `(.L_x_212) ;  /* 0x000001a000017945 */ /* 0x000fe20003800000 */
[----:B------:R-:W-:Y:S01]  /*0520*/  PLOP3.LUT P0, PT, PT, PT, PT, 0x80, 0x0 ;  /* 0x000000000000781c */ /* 0x000fe20003f0f070 */
[----:B------:R-:W-:Y:S02]  /*0530*/  IMAD.MOV.U32 R16, RZ, RZ, R5 ;  /* 0x000000ffff107224 */ /* 0x000fe400078e0005 */
[----:B------:R-:W-:Y:S02]  /*0540*/  ISETP.GT.AND P3, PT, R10, 0x60, PT ;  /* 0x000000600a00780c */ /* 0x000fe40003f64270 */
[----:B------:R-:W-:-:S11]  /*0550*/  IADD3 R10, R9, -0x60, RZ ;  /* 0xffffffa0090a7810 */ /* 0x000fd60007ffe0ff */
[----:B------:R-:W-:Y:S05]  /*0560*/  @!P3 BRA `(.L_x_213) ;  /* 0x000000000050b947 */ /* 0x000fea0003800000 */
[----:B------:R-:W0:Y:S01]  /*0570*/  LDC.64 R12, c[0x0][0x240] ;  /* 0x00009000ff0c7b82 */ /* 0x000e220000000a00 */
[----:B------:R-:W-:-:S13]  /*0580*/  PLOP3.LUT P0, PT, PT, PT, PT, 0x8, 0x0 ;  /* 0x000000000000781c */ /* 0x000fda0003f0e170 */
.L_x_214:
[C---:B------:R-:W-:Y:S02]  /*0590*/  VIADD R11, R16.reuse, 0x20 ;  /* 0x00000020100b7836 */ /* 0x040fe40000000000 */
[C---:B------:R-:W-:Y:S02]  /*05a0*/  VIADD R14, R16.reuse, 0x40 ;  /* 0x00000040100e7836 */ /* 0x040fe40000000000 */
[----:B------:R-:W-:Y:S02]  /*05b0*/  VIADD R17, R16, 0x60 ;  /* 0x0000006010117836 */ /* 0x000fe40000000000 */
[CC--:B------:R-:W-:Y:S02]  /*05c0*/  IMAD R15, R8.reuse, R9.reuse, R16 ;  /* 0x00000009080f7224 */ /* 0x0c0fe400078e0210 */
[CC--:B------:R-:W-:Y:S02]  /*05d0*/  IMAD R11, R8.reuse, R9.reuse, R11 ;  /* 0x00000009080b7224 */ /* 0x0c0fe400078e020b */
[----:B------:R-:W-:-:S02]  /*05e0*/  IMAD R21, R8, R9, R14 ;  /* 0x0000000908157224 */ /* 0x000fc400078e020e */
[----:B------:R-:W-:Y:S02]  /*05f0*/  IMAD R17, R8, R9, R17 ;  /* 0x0000000908117224 */ /* 0x000fe400078e0211 */
[----:B0-----:R-:W-:-:S04]  /*0600*/  IMAD.WIDE R14, R15, 0x4, R12 ;  /* 0x000000040f0e7825 */ /* 0x001fc800078e020c */
[--C-:B------:R-:W-:Y:S01]  /*0610*/  IMAD.WIDE R18, R11, 0x4, R12.reuse ;  /* 0x000000040b127825 */ /* 0x100fe200078e020c */
[----:B------:R1:W-:Y:S03]  /*0620*/  STG.E desc[UR14][R14.64], RZ ;  /* 0x000000ff0e007986 */ /* 0x0003e6000c10190e */
[--C-:B------:R-:W-:Y:S01]  /*0630*/  IMAD.WIDE R20, R21, 0x4, R12.reuse ;  /* 0x0000000415147825 */ /* 0x100fe200078e020c */
[----:B------:R1:W-:Y:S03]  /*0640*/  STG.E desc[UR14][R18.64], RZ ;  /* 0x000000ff12007986 */ /* 0x0003e6000c10190e */
[----:B------:R-:W-:Y:S01]  /*0650*/  IMAD.WIDE R22, R17, 0x4, R12 ;  /* 0x0000000411167825 */ /* 0x000fe200078e020c */
[----:B------:R1:W-:Y:S03]  /*0660*/  STG.E desc[UR14][R20.64], RZ ;  /* 0x000000ff14007986 */ /* 0x0003e6000c10190e */
[----:B------:R-:W-:Y:S01]  /*0670*/  VIADD R16, R16, 0x80 ;  /* 0x0000008010107836 */ /* 0x000fe20000000000 */
[----:B------:R1:W-:Y:S04]  /*0680*/  STG.E desc[UR14][R22.64], RZ ;  /* 0x000000ff16007986 */ /* 0x0003e8000c10190e */
[----:B------:R-:W-:-:S13]  /*0690*/  ISETP.GE.AND P2, PT, R16, R10, PT ;  /* 0x0000000a1000720c */ /* 0x000fda0003f46270 */
[----:B-1----:R-:W-:Y:S05]  /*06a0*/  @!P2 BRA `(.L_x_214) ;  /* 0xfffffffc00b8a947 */ /* 0x002fea000383ffff */
.L_x_213:
[----:B------:R-:W-:Y:S05]  /*06b0*/  BSYNC B1 ;  /* 0x0000000000017941 */ /* 0x000fea0003800000 */
.L_x_212:
        /* <DEDUP_REMOVED lines=12> */
[----:B------:R0:W-:Y:S04]  /*0780*/  STG.E desc[UR14][R12.64], RZ ;  /* 0x000000ff0c007986 */ /* 0x0001e8000c10190e */
[----:B------:R0:W-:Y:S02]  /*0790*/  STG.E desc[UR14][R14.64], RZ ;  /* 0x000000ff0e007986 */ /* 0x0001e4000c10190e */
.L_x_216:
[----:B------:R-:W-:Y:S05]  /*07a0*/  BSYNC B1 ;  /* 0x0000000000017941 */ /* 0x000fea0003800000 */
.L_x_215:
[----:B------:R-:W-:Y:S01]  /*07b0*/  ISETP.LT.OR P2, PT, R16, R9, P0 ;  /* 0x000000091000720c */ /* 0x000fe20000741670 */
[----:B------:R-:W-:Y:S01]  /*07c0*/  BSSY B1, `(.L_x_217) ;  /* 0x0000047000017945 */ /* 0x000fe20003800000 */
[----:B------:R-:W-:-:S11]  /*07d0*/  PLOP3.LUT P0, PT, PT, PT, PT, 0x80, 0x0 ;  /* 0x000000000000781c */ /* 0x000fd60003f0f070 */
[----:B0-----:R-:W0:Y:S01]  /*07e0*/  @P2 LDC.64 R12, c[0x0][0x240] ;  /* 0x00009000ff0c2b82 */ /* 0x001e220000000a00 */
[----:B------:R-:W-:-:S04]  /*07f0*/  @P2 IMAD R11, R8, R9, R16 ;  /* 0x00000009080b2224 */ /* 0x000fc800078e0210 */
[----:B0-----:R-:W-:-:S04]  /*0800*/  @P2 IMAD.WIDE R12, R11, 0x4, R12 ;  /* 0x000000040b0c2825 */ /* 0x001fc800078e020c */
[----:B------:R-:W-:Y:S01]  /*0810*/  IMAD.MOV.U32 R11, RZ, RZ, R5 ;  /* 0x000000ffff0b7224 */ /* 0x000fe200078e0005 */
[----:B------:R0:W-:Y:S01]  /*0820*/  @P2 STG.E desc[UR14][R12.64], RZ ;  /* 0x000000ff0c002986 */ /* 0x0001e2000c10190e */
[----:B------:R-:W-:Y:S05]  /*0830*/  @!P3 BRA `(.L_x_218) ;  /* 0x0000000000fcb947 */ /* 0x000fea0003800000 */
[----:B------:R-:W1:Y:S01]  /*0840*/  LDC.64 R16, c[0x0][0x220] ;  /* 0x00008800ff107b82 */ /* 0x000e620000000a00 */
[----:B------:R-:W-:-:S07]  /*0850*/  PLOP3.LUT P0, PT, PT, PT, PT, 0x8, 0x0 ;  /* 0x000000000000781c */ /* 0x000fce0003f0e170 */
[----:B------:R-:W2:Y:S06]  /*0860*/  LDC.64 R14, c[0x0][0x218] ;  /* 0x00008600ff0e7b82 */ /* 0x000eac0000000a00 */
.L_x_219:
[C---:B---3--:R-:W-:Y:S01]  /*0870*/  VIADD R30, R11.reuse, 0x20 ;  /* 0x000000200b1e7836 */ /* 0x048fe20000000000 */
[----:B0-----:R-:W-:Y:S01]  /*0880*/  IADD3 R12, R11, 0x40, RZ ;  /* 0x000000400b0c7810 */ /* 0x001fe20007ffe0ff */
[CC--:B------:R-:W-:Y:S02]  /*0890*/  IMAD R21, R8.reuse, R9.reuse, R11 ;  /* 0x0000000908157224 */ /* 0x0c0fe400078e020b */
[----:B------:R-:W-:Y:S02]  /*08a0*/  IMAD R19, R8, R9, R30 ;  /* 0x0000000908137224 */ /* 0x000fe400078e021e */
[C---:B--2---:R-:W-:Y:S01]  /*08b0*/  IMAD.WIDE R26, R21.reuse, 0x4, R14 ;  /* 0x00000004151a7825 */ /* 0x044fe200078e020e */
[----:B------:R-:W-:-:S03]  /*08c0*/  IADD3 R20, P2, R21, UR4, RZ ;  /* 0x0000000415147c10 */ /* 0x000fc6000ff5e0ff */
[----:B-1----:R-:W-:Y:S01]  /*08d0*/  IMAD.WIDE R36, R21, 0x4, R16 ;  /* 0x0000000415247825 */ /* 0x002fe200078e0210 */
[----:B------:R0:W2:Y:S03]  /*08e0*/  LDG.E R13, desc[UR14][R26.64] ;  /* 0x0000000e1a0d7981 */ /* 0x0000a6000c1e1900 */
[----:B------:R-:W-:Y:S01]  /*08f0*/  IMAD R25, R8, R9, R12 ;  /* 0x0000000908197224 */ /* 0x000fe200078e020c */
[----:B------:R1:W3:Y:S01]  /*0900*/  LDG.E R32, desc[UR14][R36.64] ;  /* 0x0000000e24207981 */ /* 0x0002e2000c1e1900 */
[C---:B------:R-:W-:Y:S01]  /*0910*/  IMAD.WIDE R22, R19.reuse, 0x4, R16 ;  /* 0x0000000413167825 */ /* 0x040fe200078e0210 */
[----:B------:R-:W-:-:S03]  /*0920*/  IADD3 R18, P3, R19, UR4, RZ ;  /* 0x0000000413127c10 */ /* 0x000fc6000ff7e0ff */
[----:B------:R-:W-:Y:S01]  /*0930*/  VIADD R35, R11, 0x60 ;  /* 0x000000600b237836 */ /* 0x000fe20000000000 */
[----:B------:R-:W-:Y:S01]  /*0940*/  LEA.HI.X.SX32 R21, R21, UR5, 0x1, P2 ;  /* 0x0000000515157c11 */ /* 0x000fe200090f0eff */
[C---:B0-----:R-:W-:Y:S01]  /*0950*/  IMAD.WIDE R26, R25.reuse, 0x4, R16 ;  /* 0x00000004191a7825 */ /* 0x041fe200078e0210 */
[----:B------:R0:W4:Y:S01]  /*0960*/  LDG.E R31, desc[UR14][R22.64] ;  /* 0x0000000e161f7981 */ /* 0x000122000c1e1900 */
[----:B------:R-:W-:Y:S02]  /*0970*/  IADD3 R24, P2, R25, UR4, RZ ;  /* 0x0000000419187c10 */ /* 0x000fe4000ff5e0ff */
[C---:B------:R-:W-:Y:S01]  /*0980*/  IMAD.WIDE R28, R19.reuse, 0x4, R14 ;  /* 0x00000004131c7825 */ /* 0x040fe200078e020e */
[----:B------:R-:W-:Y:S01]  /*0990*/  LEA.HI.X.SX32 R19, R19, UR5, 0x1, P3 ;  /* 0x0000000513137c11 */ /* 0x000fe200098f0eff */
[----:B------:R5:W4:Y:S02]  /*09a0*/  LDG.E R34, desc[UR14][R26.64] ;  /* 0x0000000e1a227981 */ /* 0x000b24000c1e1900 */
[----:B-1----:R-:W-:-:S02]  /*09b0*/  IMAD R37, R8, R9, R35 ;  /* 0x0000000908257224 */ /* 0x002fc400078e0223 */
[----:B------:R1:W4:Y:S01]  /*09c0*/  LDG.E R33, desc[UR14][R28.64] ;  /* 0x0000000e1c217981 */ /* 0x000322000c1e1900 */
[C---:B0-----:R-:W-:Y:S01]  /*09d0*/  IMAD.WIDE R22, R25.reuse, 0x4, R14 ;  /* 0x0000000419167825 */ /* 0x041fe200078e020e */
[----:B------:R-:W-:Y:S02]  /*09e0*/  LEA.HI.X.SX32 R25, R25, UR5, 0x1, P2 ;  /* 0x0000000519197c11 */ /* 0x000fe400090f0eff */
[----:B------:R-:W4:Y:S01]  /*09f0*/  LDG.E.U8 R20, desc[UR14][R20.64] ;  /* 0x0000000e14147981 */ /* 0x000f22000c1e1100 */
[----:B-----5:R-:W-:-:S03]  /*0a00*/  IADD3 R26, P2, R37, UR4, RZ ;  /* 0x00000004251a7c10 */ /* 0x020fc6000ff5e0ff */
[----:B------:R0:W5:Y:S01]  /*0a10*/  LDG.E R36, desc[UR14][R22.64] ;  /* 0x0000000e16247981 */ /* 0x000162000c1e1900 */
[C---:B-1----:R-:W-:Y:S01]  /*0a20*/  IMAD.WIDE R28, R37.reuse, 0x4, R16 ;  /* 0x00000004251c7825 */ /* 0x042fe200078e0210 */
[C---:B------:R-:W-:Y:S02]  /*0a30*/  LEA.HI.X.SX32 R27, R37.reuse, UR5, 0x1, P2 ;  /* 0x00000005251b7c11 */ /* 0x040fe400090f0eff */
[----:B------:R1:W5:Y:S04]  /*0a40*/  LDG.E.U8 R18, desc[UR14][R18.64] ;  /* 0x0000000e12127981 */ /* 0x000368000c1e1100 */
[----:B------:R-:W5:Y:S01]  /*0a50*/  LDG.E.U8 R24, desc[UR14][R24.64] ;  /* 0x0000000e18187981 */ /* 0x000f62000c1e1100 */
[----:B0-----:R-:W-:-:S03]  /*0a60*/  IMAD.WIDE R22, R37, 0x4, R14 ;  /* 0x0000000425167825 */ /* 0x001fc600078e020e */
[----:B------:R-:W5:Y:S04]  /*0a70*/  LDG.E R28, desc[UR14][R28.64] ;  /* 0x0000000e1c1c7981 */ /* 0x000f68000c1e1900 */
[----:B------:R0:W5:Y:S04]  /*0a80*/  LDG.E R22, desc[UR14][R22.64] ;  /* 0x0000000e16167981 */ /* 0x000168000c1e1900 */
[----:B------:R-:W5:Y:S01]  /*0a90*/  LDG.E.U8 R26, desc[UR14][R26.64] ;  /* 0x0000000e1a1a7981 */ /* 0x000f62000c1e1100 */
[--C-:B------:R-:W-:Y:S02]  /*0aa0*/  IMAD.IADD R21, R6, 0x1, R11.reuse ;  /* 0x0000000106157824 */ /* 0x100fe400078e020b */
[----:B------:R-:W-:-:S02]  /*0ab0*/  IMAD R37, R2, R9, R11 ;  /* 0x0000000902257224 */ /* 0x000fc400078e020b */
[CC--:B------:R-:W-:Y:S01]  /*0ac0*/  IMAD R30, R2.reuse, R9.reuse, R30 ;  /* 0x00000009021e7224 */ /* 0x0c0fe200078e021e */
[----:B-1----:R-:W-:Y:S01]  /*0ad0*/  LEA R19, R21, UR7, 0x2 ;  /* 0x0000000715137c11 */ /* 0x002fe2000f8e10ff */
[CC--:B------:R-:W-:Y:S01]  /*0ae0*/  IMAD R12, R2.reuse, R9.reuse, R12 ;  /* 0x00000009020c7224 */ /* 0x0c0fe200078e020c */
[----:B------:R-:W-:Y:S01]  /*0af0*/  LEA R37, R37, UR7, 0x2 ;  /* 0x0000000725257c11 */ /* 0x000fe2000f8e10ff */
[----:B------:R-:W-:Y:S01]  /*0b00*/  IMAD R35, R2, R9, R35 ;  /* 0x0000000902237224 */ /* 0x000fe200078e0223 */
[----:B------:R-:W-:Y:S02]  /*0b10*/  LEA R30, R30, UR7, 0x2 ;  /* 0x000000071e1e7c11 */ /* 0x000fe4000f8e10ff */
[----:B0-----:R-:W-:Y:S02]  /*0b20*/  LEA R23, R12, UR7, 0x2 ;  /* 0x000000070c177c11 */ /* 0x001fe4000f8e10ff */
[----:B------:R-:W-:Y:S01]  /*0b30*/  LEA R35, R35, UR7, 0x2 ;  /* 0x0000000723237c11 */ /* 0x000fe2000f8e10ff */
[----:B------:R-:W-:-:S05]  /*0b40*/  VIADD R11, R11, 0x80 ;  /* 0x000000800b0b7836 */ /* 0x000fca0000000000 */
[----:B------:R-:W-:Y:S01]  /*0b50*/  ISETP.GE.AND P2, PT, R11, R10, PT ;  /* 0x0000000a0b00720c */ /* 0x000fe20003f46270 */
[----:B---3--:R3:W-:Y:S04]  /*0b60*/  STS [R19], R32 ;  /* 0x0000002013007388 */ /* 0x0087e80000000800 */
[----:B--2---:R3:W-:Y:S04]  /*0b70*/  STS [R37], R13 ;  /* 0x0000000d25007388 */ /* 0x0047e80000000800 */
[----:B----4-:R3:W-:Y:S04]  /*0b80*/  STS.U8 [R21+UR8], R20 ;  /* 0x0000001415007988 */ /* 0x0107e80008000008 */
[----:B------:R3:W-:Y:S04]  /*0b90*/  STS [R19+0x80], R31 ;  /* 0x0000801f13007388 */ /* 0x0007e80000000800 */
[----:B------:R3:W-:Y:S04]  /*0ba0*/  STS [R30], R33 ;  /* 0x000000211e007388 */ /* 0x0007e80000000800 */
[----:B-----5:R3:W-:Y:S04]  /*0bb0*/  STS.U8 [R21+UR8+0x20], R18 ;  /* 0x0000201215007988 */ /* 0x0207e80008000008 */
[----:B------:R3:W-:Y:S04]  /*0bc0*/  STS [R19+0x100], R34 ;  /* 0x0001002213007388 */ /* 0x0007e80000000800 */
[----:B------:R3:W-:Y:S04]  /*0bd0*/  STS [R23], R36 ;  /* 0x0000002417007388 */ /* 0x0007e80000000800 */
[----:B------:R3:W-:Y:S04]  /*0be0*/  STS.U8 [R21+UR8+0x40], R24 ;  /* 0x0000401815007988 */ /* 0x0007e80008000008 */
[----:B------:R3:W-:Y:S04]  /*0bf0*/  STS [R19+0x180], R28 ;  /* 0x0001801c13007388 */ /* 0x0007e80000000800 */
[----:B------:R3:W-:Y:S04]  /*0c00*/  STS [R35], R22 ;  /* 0x0000001623007388 */ /* 0x0007e80000000800 */
[----:B------:R3:W-:Y:S01]  /*0c10*/  STS.U8 [R21+UR8+0x60], R26 ;  /* 0x0000601a15007988 */ /* 0x0007e20008000008 */
[----:B------:R-:W-:Y:S05]  /*0c20*/  @!P2 BRA `(.L_x_219) ;  /* 0xfffffffc0010a947 */ /* 0x000fea000383ffff */
.L_x_218:
[----:B------:R-:W-:Y:S05]  /*0c30*/  BSYNC B1 ;  /* 0x0000000000017941 */ /* 0x000fea0003800000 */
.L_x_217:
[----:B------:R-:W-:Y:S01]  /*0c40*/  IMAD.IADD R10, R9, 0x1, -R11 ;  /* 0x00000001090a7824 */ /* 0x000fe200078e0a0b */
[----:B------:R-:W-:Y:S04]  /*0c50*/  BSSY B1, `(.L_x_220) ;  /* 0x0000025000017945 */ /* 0x000fe80003800000 */
[----:B------:R-:W-:-:S13]  /*0c60*/  ISETP.GT.AND P2, PT, R10, 0x20, PT ;  /* 0x000000200a00780c */ /* 0x000fda0003f44270 */
[----:B------:R-:W-:Y:S05]  /*0c70*/  @!P2 BRA `(.L_x_221) ;  /* 0x000000000088a947 */ /* 0x000fea0003800000 */
[----:B---3--:R-:W1:Y:S01]  /*0c80*/  LDC.64 R20, c[0x0][0x220] ;  /* 0x00008800ff147b82 */ /* 0x008e620000000a00 */
        /* <DEDUP_REMOVED lines=11> */
[----:B------:R-:W4:Y:S02]  /*0d40*/  LDG.E R14, desc[UR14][R14.64] ;  /* 0x0000000e0e0e7981 */ /* 0x000f24000c1e1900 */
[--C-:B0-----:R-:W-:Y:S02]  /*0d50*/  IMAD.WIDE R18, R19, 0x4, R12.reuse ;  /* 0x0000000413127825 */ /* 0x101fe400078e020c */
[----:B------:R-:W5:Y:S02]  /*0d60*/  LDG.E R20, desc[UR14][R20.64] ;  /* 0x0000000e14147981 */ /* 0x000f64000c1e1900 */
[C---:B------:R-:W-:Y:S01]  /*0d70*/  IMAD.WIDE R12, R17.reuse, 0x4, R12 ;  /* 0x00000004110c7825 */ /* 0x040fe200078e020c */
[----:B------:R-:W-:Y:S01]  /*0d80*/  LEA.HI.X.SX32 R17, R17, UR17, 0x1, P0 ;  /* 0x0000001111117c11 */ /* 0x000fe200080f0eff */
[----:B------:R-:W3:Y:S04]  /*0d90*/  LDG.E R18, desc[UR14][R18.64] ;  /* 0x0000000e12127981 */ /* 0x000ee8000c1e1900 */
[----:B------:R-:W5:Y:S04]  /*0da0*/  LDG.E R12, desc[UR14][R12.64] ;  /* 0x0000000e0c0c7981 */ /* 0x000f68000c1e1900 */
        /* <DEDUP_REMOVED lines=9> */
[----:B----4-:R1:W-:Y:S04]  /*0e40*/  STS [R25], R14 ;  /* 0x0000000e19007388 */ /* 0x0103e80000000800 */
[----:B---3--:R1:W-:Y:S04]  /*0e50*/  STS [R27], R18 ;  /* 0x000000121b007388 */ /* 0x0083e80000000800 */
[----:B------:R1:W-:Y:S04]  /*0e60*/  STS.U8 [R23+UR8], R10 ;  /* 0x0000000a17007988 */ /* 0x0003e80008000008 */
[----:B-----5:R1:W-:Y:S04]  /*0e70*/  STS [R25+0x80], R20 ;  /* 0x0000801419007388 */ /* 0x0203e80000000800 */
[----:B------:R1:W-:Y:S04]  /*0e80*/  STS [R29], R12 ;  /* 0x0000000c1d007388 */ /* 0x0003e80000000800 */
[----:B------:R1:W-:Y:S02]  /*0e90*/  STS.U8 [R23+UR8+0x20], R16 ;  /* 0x0000201017007988 */ /* 0x0003e40008000008 */
.L_x_221:
[----:B------:R-:W-:Y:S05]  /*0ea0*/  BSYNC B1 ;  /* 0x0000000000017941 */ /* 0x000fea0003800000 */
.L_x_220:
[----:B------:R-:W-:-:S13]  /*0eb0*/  ISETP.LT.OR P0, PT, R11, R9, P0 ;  /* 0x000000090b00720c */ /* 0x000fda0000701670 */
[----:B------:R-:W-:Y:S05]  /*0ec0*/  @!P0 BRA `(.L_x_211) ;  /* 0x0000000000488947 */ /* 0x000fea0003800000 */
[----:B01-3--:R-:W0:Y:S01]  /*0ed0*/  LDC.64 R12, c[0x0][0x220] ;  /* 0x00008800ff0c7b82 */ /* 0x00be220000000a00 */
[----:B------:R-:W-:Y:S01]  /*0ee0*/  IMAD R17, R8, R9, R11 ;  /* 0x0000000908117224 */ /* 0x000fe200078e020b */
[----:B------:R-:W-:-:S04]  /*0ef0*/  ULDC.64 UR16, c[0x0][0x210] ;  /* 0x0000840000107ab9 */ /* 0x000fc80000000a00 */
[C---:B------:R-:W-:Y:S02]  /*0f00*/  IADD3 R16, P0, R17.reuse, UR16, RZ ;  /* 0x0000001011107c10 */ /* 0x040fe4000ff1e0ff */
[----:B------:R-:W1:Y:S01]  /*0f10*/  LDC.64 R14, c[0x0][0x218] ;  /* 0x00008600ff0e7b82 */ /* 0x000e620000000a00 */
[----:B0-----:R-:W-:-:S06]  /*0f20*/  IMAD.WIDE R12, R17, 0x4, R12 ;  /* 0x00000004110c7825 */ /* 0x001fcc00078e020c */
[----:B------:R-:W2:Y:S01]  /*0f30*/  LDG.E R12, desc[UR14][R12.64] ;  /* 0x0000000e0c0c7981 */ /* 0x000ea2000c1e1900 */
[C---:B-1----:R-:W-:Y:S01]  /*0f40*/  IMAD.WIDE R14, R17.reuse, 0x4, R14 ;  /* 0x00000004110e7825 */ /* 0x042fe200078e020e */
[----:B------:R-:W-:-:S05]  /*0f50*/  LEA.HI.X.SX32 R17, R17, UR17, 0x1, P0 ;  /* 0x0000001111117c11 */ /* 0x000fca00080f0eff */
[----:B------:R-:W3:Y:S04]  /*0f60*/  LDG.E R14, desc[UR14][R14.64] ;  /* 0x0000000e0e0e7981 */ /* 0x000ee8000c1e1900 */
[----:B------:R-:W4:Y:S01]  /*0f70*/  LDG.E.U8 R17, desc[UR14][R16.64] ;  /* 0x0000000e10117981 */ /* 0x000f22000c1e1100 */
[--C-:B------:R-:W-:Y:S02]  /*0f80*/  IMAD.IADD R10, R6, 0x1, R11.reuse ;  /* 0x00000001060a7824 */ /* 0x100fe400078e020b */
[----:B------:R-:W-:-:S03]  /*0f90*/  IMAD R18, R2, R9, R11 ;  /* 0x0000000902127224 */ /* 0x000fc600078e020b */
[----:B------:R-:W-:Y:S02]  /*0fa0*/  LEA R11, R10, UR7, 0x2 ;  /* 0x000000070a0b7c11 */ /* 0x000fe4000f8e10ff */
[----:B------:R-:W-:-:S03]  /*0fb0*/  LEA R19, R18, UR7, 0x2 ;  /* 0x0000000712137c11 */ /* 0x000fc6000f8e10ff */
[----:B--2---:R2:W-:Y:S04]  /*0fc0*/  STS [R11], R12 ;  /* 0x0000000c0b007388 */ /* 0x0045e80000000800 */
[----:B---3--:R2:W-:Y:S04]  /*0fd0*/  STS [R19], R14 ;  /* 0x0000000e13007388 */ /* 0x0085e80000000800 */
[----:B----4-:R2:W-:Y:S02]  /*0fe0*/  STS.U8 [R10+UR8], R17 ;  /* 0x000000110a007988 */ /* 0x0105e40008000008 */
.L_x_211:
[----:B------:R-:W-:Y:S05]  /*0ff0*/  BSYNC B0 ;  /* 0x0000000000007941 */ /* 0x000fea0003800000 */
.L_x_210:
[----:B------:R-:W-:Y:S01]  /*1000*/  PLOP3.LUT P2, PT, PT, PT, UP0, 0x40, 0x0 ;  /* 0x000000000000781c */ /* 0x000fe20003f4e808 */
[----:B------:R4:W-:Y:S06]  /*1010*/  MEMBAR.SC.CTA ;  /* 0x0000000000007992 */ /* 0x0009ec0000000000 */
[----:B----4-:R-:W-:Y:S01]  /*1020*/  NOP ;  /* 0x0000000000007918 */ /* 0x010fe20000000000 */
[----:B------:R-:W-:Y:S04]  /*1030*/  BSSY B0, `(.L_x_222) ;  /* 0x0000010000007945 */ /* 0x000fe80003800000 */
[----:B------:R-:W-:Y:S05]  /*1040*/  @P1 BRA `(.L_x_223) ;  /* 0x0000000000381947 */ /* 0x000fea0003800000 */
[----:B-12---:R-:W1:Y:S01]  /*1050*/  LDC R14, c[0x0][0x22c] ;  /* 0x00008b00ff0e7b82 */ /* 0x006e620000000800 */
[----:B------:R-:W-:-:S07]  /*1060*/  IMAD.MOV.U32 R10, RZ, RZ, R5 ;  /* 0x000000ffff0a7224 */ /* 0x000fce00078e0005 */
.L_x_224:
[----:B0--3--:R-:W-:Y:S01]  /*1070*/  IADD3 R13, R6, R10, RZ ;  /* 0x0000000a060d7210 */ /* 0x009fe20007ffe0ff */
[----:B------:R-:W-:-:S04]  /*1080*/  VIADD R10, R10, 0x20 ;  /* 0x000000200a0a7836 */ /* 0x000fc80000000000 */
[----:B------:R-:W0:Y:S02]  /*1090*/  LDS.U8 R9, [R13+UR8] ;  /* 0x000000080d097984 */ /* 0x000e240008000000 */
[----:B0-----:R-:W-:-:S13]  /*10a0*/  ISETP.NE.AND P0, PT, R9, RZ, PT ;  /* 0x000000ff0900720c */ /* 0x001fda0003f05270 */
[----:B------:R-:W-:Y:S01]  /*10b0*/  @P0 LEA R11, R13, UR7, 0x2 ;  /* 0x000000070d0b0c11 */ /* 0x000fe2000f8e10ff */
[----:B------:R-:W0:Y:S04]  /*10c0*/  @P0 LDC R12, c[0x0][0x238] ;  /* 0x00008e00ff0c0b82 */ /* 0x000e280000000800 */
[----:B------:R-:W0:Y:S02]  /*10d0*/  @P0 LDS R9, [R11] ;  /* 0x000000000b090984 */ /* 0x000e240000000800 */
[----:B0-----:R-:W-:Y:S01]  /*10e0*/  @P0 FMUL R12, R9, R12 ;  /* 0x0000000c090c0220 */ /* 0x001fe20000400000 */
[----:B-1----:R-:W-:-:S04]  /*10f0*/  IMAD.MOV.U32 R9, RZ, RZ, R14 ;  /* 0x000000ffff097224 */ /* 0x002fc800078e000e */
[----:B------:R4:W-:Y:S01]  /*1100*/  @P0 STS [R11], R12 ;  /* 0x0000000c0b000388 */ /* 0x0009e20000000800 */
[----:B------:R-:W-:-:S13]  /*1110*/  ISETP.GE.AND P0, PT, R10, R9, PT ;  /* 0x000000090a00720c */ /* 0x000fda0003f06270 */
[----:B----4-:R-:W-:Y:S05]  /*1120*/  @!P0 BRA `(.L_x_224) ;  /* 0xfffffffc00d08947 */ /* 0x010fea000383ffff */
.L_x_223:
[----:B------:R-:W-:Y:S05]  /*1130*/  BSYNC B0 ;  /* 0x0000000000007941 */ /* 0x000fea0003800000 */
.L_x_222:
[----:B------:R-:W-:Y:S01]  /*1140*/  NOP ;  /* 0x0000000000007918 */ /* 0x000fe20000000000 */
[----:B------:R-:W-:Y:S05]  /*1150*/  @P2 BRA `(.L_x_225) ;  /* 0x0000001400ec2947 */ /* 0x000fea0003800000 */
[----:B-12---:R-:W-:Y:S01]  /*1160*/  LOP3.LUT R10, R5, 0x20, RZ, 0xfc, !PT ;  /* 0x00000020050a7812 */ /* 0x006fe200078efcff */
[----:B------:R-:W-:Y:S01]  /*1170*/  BSSY B0, `(.L_x_226) ;  /* 0x000000c000007945 */ /* 0x000fe20003800000 */
[----:B0--3--:R-:W-:Y:S02]  /*1180*/  CS2R R12, SRZ ;  /* 0x00000000000c7805 */ /* 0x009fe4000001ff00 */
[----:B------:R-:W-:Y:S01]  /*1190*/  ISETP.GE.AND P2, PT, R10, R9, PT ;  /* 0x000000090a00720c */ /* 0x000fe20003f46270 */
[----:B------:R-:W-:-:S12]  /*11a0*/  @P1 BRA `(.L_x_227) ;  /* 0x0000000000201947 */ /* 0x000fd80003800000 */
[----:B------:R-:W-:Y:S01]  /*11b0*/  IADD3 R14, R6, UR8, R5 ;  /* 0x00000008060e7c10 */ /* 0x000fe2000fffe005 */
[----:B------:R-:W-:-:S04]  /*11c0*/  ULDC UR4, c[0x0][0x22c] ;  /* 0x00008b0000047ab9 */ /* 0x000fc80000000800 */
[----:B------:R-:W0:Y:S02]  /*11d0*/  LDS.U8 R11, [R14] ;  /* 0x000000000e0b7984 */ /* 0x000e240000000000 */
[----:B0-----:R-:W-:Y:S01]  /*11e0*/  ISETP.NE.AND P0, PT, R11, RZ, PT ;  /* 0x000000ff0b00720c */ /* 0x001fe20003f05270 */
[----:B------:R-:W-:-:S05]  /*11f0*/  IMAD R11, R2, UR4, R5 ;  /* 0x00000004020b7c24 */ /* 0x000fca000f8e0205 */
[----:B------:R-:W-:-:S07]  /*1200*/  LEA R11, R11, UR7, 0x2 ;  /* 0x000000070b0b7c11 */ /* 0x000fce000f8e10ff */
[----:B------:R-:W0:Y:S02]  /*1210*/  @P0 LDS R11, [R11] ;  /* 0x000000000b0b0984 */ /* 0x000e240000000800 */
[----:B0-----:R0:W1:Y:S02]  /*1220*/  @P0 F2F.F64.F32 R12, R11 ;  /* 0x0000000b000c0310 */ /* 0x0010640000201800 */
.L_x_227:
[----:B------:R-:W-:Y:S05]  /*1230*/  BSYNC B0 ;  /* 0x0000000000007941 */ /* 0x000fea0003800000 */
.L_x_226:
[----:B------:R-:W-:Y:S04]  /*1240*/  BSSY B0, `(.L_x_228) ;  /* 0x0000060000007945 */ /* 0x000fe80003800000 */
[----:B------:R-:W-:Y:S05]  /*1250*/  @P2 BRA `(.L_x_229) ;  /* 0x0000000400782947 */ /* 0x000fea0003800000 */
[----:B0-----:R-:W-:Y:S01]  /*1260*/  IMAD.IADD R11, R9, 0x1, -R10 ;  /* 0x00000001090b7824 */ /* 0x001fe200078e0a0a */
[----:B------:R-:W-:Y:S01]  /*1270*/  BSSY B1, `(.L_x_230) ;  /* 0x0000035000017945 */ /* 0x000fe20003800000 */
[----:B------:R-:W-:-:S03]  /*1280*/  PLOP3.LUT P0, PT, PT, PT, PT, 0x80, 0x0 ;  /* 0x000000000000781c */ /* 0x000fc60003f0f070 */
[----:B------:R-:W-:Y:S01]  /*1290*/  ISETP.GT.AND P3, PT, R11, 0x60, PT ;  /* 0x000000600b00780c */ /* 0x000fe20003f64270 */
[----:B------:R-:W-:-:S12]  /*12a0*/  IMAD.MOV.U32 R11, RZ, RZ, R10 ;  /* 0x000000ffff0b7224 */ /* 0x000fd800078e000a */
[----:B------:R-:W-:Y:S05]  /*12b0*/  @!P3 BRA `(.L_x_231) ;  /* 0x0000000000c0b947 */ /* 0x000fea0003800000 */
[----:B------:R-:W-:Y:S02]  /*12c0*/  PLOP3.LUT P0, PT, PT, PT, PT, 0x8, 0x0 ;  /* 0x000000000000781c */ /* 0x000fe40003f0e170 */
[----:B------:R-:W-:-:S11]  /*12d0*/  IADD3 R14, R9, -0x60, RZ ;  /* 0xffffffa0090e7810 */ /* 0x000fd60007ffe0ff */
.L_x_232:
[C-C-:B------:R-:W-:Y:S01]  /*12e0*/  IADD3 R9, R11.reuse, UR8, R6.reuse ;  /* 0x000000080b097c10 */ /* 0x140fe2000fffe006 */
[C---:B------:R-:W-:Y:S02]  /*12f0*/  VIADD R21, R11.reuse, 0x20 ;  /* 0x000000200b157836 */ /* 0x040fe40000000000 */
[C---:B------:R-:W-:Y:S02]  /*1300*/  VIADD R23, R11.reuse, 0x40 ;  /* 0x000000400b177836 */ /* 0x040fe40000000000 */
[----:B------:R-:W-:Y:S01]  /*1310*/  VIADD R25, R11, 0x60 ;  /* 0x000000600b197836 */ /* 0x000fe20000000000 */
[----:B0-----:R-:W0:Y:S01]  /*1320*/  LDS.U8 R9, [R9] ;  /* 0x0000000009097984 */ /* 0x001e220000000000 */
[--C-:B------:R-:W-:Y:S02]  /*1330*/  IADD3 R17, R21, UR8, R6.reuse ;  /* 0x0000000815117c10 */ /* 0x100fe4000fffe006 */
[--C-:B------:R-:W-:Y:S02]  /*1340*/  IADD3 R18, R23, UR8, R6.reuse ;  /* 0x0000000817127c10 */ /* 0x100fe4000fffe006 */
[----:B------:R-:W-:-:S02]  /*1350*/  IADD3 R19, R25, UR8, R6 ;  /* 0x0000000819137c10 */ /* 0x000fc4000fffe006 */
[----:B--2---:R-:W2:Y:S04]  /*1360*/  LDS.U8 R17, [R17] ;  /* 0x0000000011117984 */ /* 0x004ea80000000000 */
[----:B------:R-:W3:Y:S04]  /*1370*/  LDS.U8 R18, [R18] ;  /* 0x0000000012127984 */ /* 0x000ee80000000000 */
[----:B------:R-:W-:Y:S01]  /*1380*/  LDS.U8 R19, [R19] ;  /* 0x0000000013137984 */ /* 0x000fe20000000000 */
[----:B0-----:R-:W-:Y:S02]  /*1390*/  ISETP.NE.AND P5, PT, R9, RZ, PT ;  /* 0x000000ff0900720c */ /* 0x001fe40003fa5270 */
[----:B--2---:R-:W-:-:S02]  /*13a0*/  ISETP.NE.AND P4, PT, R17, RZ, PT ;  /* 0x000000ff1100720c */ /* 0x004fc40003f85270 */
[----:B---3--:R-:W-:-:S09]  /*13b0*/  ISETP.NE.AND P3, PT, R18, RZ, PT ;  /* 0x000000ff1200720c */ /* 0x008fd20003f65270 */
[----:B------:R-:W0:Y:S08]  /*13c0*/  @P5 LDC R15, c[0x0][0x22c] ;  /* 0x00008b00ff0f5b82 */ /* 0x000e300000000800 */
[----:B------:R-:W2:Y:S08]  /*13d0*/  @P4 LDC R9, c[0x0][0x22c] ;  /* 0x00008b00ff094b82 */ /* 0x000eb00000000800 */
[----:B------:R-:W3:Y:S01]  /*13e0*/  @P3 LDC R18, c[0x0][0x22c] ;  /* 0x00008b00ff123b82 */ /* 0x000ee20000000800 */
[----:B0-----:R-:W-:-:S02]  /*13f0*/  @P5 IMAD R15, R2, R15, R11 ;  /* 0x0000000f020f5224 */ /* 0x001fc400078e020b */
[----:B------:R-:W-:-:S03]  /*1400*/  VIADD R11, R11, 0x80 ;  /* 0x000000800b0b7836 */ /* 0x000fc60000000000 */
[----:B------:R-:W-:Y:S01]  /*1410*/  @P5 LEA R15, R15, UR7, 0x2 ;  /* 0x000000070f0f5c11 */ /* 0x000fe2000f8e10ff */
[----:B--2---:R-:W-:-:S04]  /*1420*/  @P4 IMAD R17, R2, R9, R21 ;  /* 0x0000000902114224 */ /* 0x004fc800078e0215 */
[----:B------:R3:W0:Y:S01]  /*1430*/  @P5 LDS R16, [R15] ;  /* 0x000000000f105984 */ /* 0x0006220000000800 */
[----:B-1----:R-:W0:Y:S01]  /*1440*/  @P5 F2F.F32.F64 R9, R12 ;  /* 0x0000000c00095310 */ /* 0x002e220000301000 */
[----:B------:R-:W-:Y:S01]  /*1450*/  @P4 LEA R17, R17, UR7, 0x2 ;  /* 0x0000000711114c11 */ /* 0x000fe2000f8e10ff */
[----:B---3--:R-:W-:-:S05]  /*1460*/  @P3 IMAD R15, R2, R18, R23 ;  /* 0x00000012020f3224 */ /* 0x008fca00078e0217 */
[----:B------:R-:W1:Y:S01]  /*1470*/  @P4 LDS R17, [R17] ;  /* 0x0000000011114984 */ /* 0x000e620000000800 */
[----:B0-----:R-:W-:Y:S01]  /*1480*/  @P5 FADD R9, R9, R16 ;  /* 0x0000001009095221 */ /* 0x001fe20000000000 */
[----:B------:R-:W-:-:S03]  /*1490*/  @P3 LEA R16, R15, UR7, 0x2 ;  /* 0x000000070f103c11 */ /* 0x000fc6000f8e10ff */
[----:B------:R-:W0:Y:S01]  /*14a0*/  @P5 F2F.F64.F32 R12, R9 ;  /* 0x00000009000c5310 */ /* 0x000e220000201800 */
[----:B------:R-:W-:Y:S02]  /*14b0*/  ISETP.NE.AND P5, PT, R19, RZ, PT ;  /* 0x000000ff1300720c */ /* 0x000fe40003fa5270 */
[----:B------:R-:W2:Y:S11]  /*14c0*/  @P3 LDS R16, [R16] ;  /* 0x0000000010103984 */ /* 0x000eb60000000800 */
[----:B------:R-:W3:Y:S01]  /*14d0*/  @P5 LDC R19, c[0x0][0x22c] ;  /* 0x00008b00ff135b82 */ /* 0x000ee20000000800 */
[----:B0-----:R-:W1:Y:S02]  /*14e0*/  @P4 F2F.F32.F64 R18, R12 ;  /* 0x0000000c00124310 */ /* 0x001e640000301000 */
[----:B-1----:R-:W-:-:S06]  /*14f0*/  @P4 FADD R15, R18, R17 ;  /* 0x00000011120f4221 */ /* 0x002fcc0000000000 */
[----:B------:R-:W0:Y:S01]  /*1500*/  @P4 F2F.F64.F32 R12, R15 ;  /* 0x0000000f000c4310 */ /* 0x000e220000201800 */
[----:B---3--:R-:W-:-:S05]  /*1510*/  @P5 IMAD R17, R2, R19, R25 ;  /* 0x0000001302115224 */ /* 0x008fca00078e0219 */
[----:B------:R-:W-:Y:S02]  /*1520*/  @P5 LEA R17, R17, UR7, 0x2 ;  /* 0x0000000711115c11 */ /* 0x000fe4000f8e10ff */
[----:B0-----:R-:W2:Y:S04]  /*1530*/  @P3 F2F.F32.F64 R19, R12 ;  /* 0x0000000c00133310 */ /* 0x001ea80000301000 */
[----:B------:R-:W0:Y:S01]  /*1540*/  @P5 LDS R17, [R17] ;  /* 0x0000000011115984 */ /* 0x000e220000000800 */
[----:B--2---:R-:W-:-:S04]  /*1550*/  @P3 FADD R9, R19, R16 ;  /* 0x0000001013093221 */ /* 0x004fc80000000000 */
[----:B------:R-:W1:Y:S01]  /*1560*/  @P3 F2F.F64.F32 R12, R9 ;  /* 0x00000009000c3310 */ /* 0x000e620000201800 */
[----:B------:R-:W-:-:S07]  /*1570*/  ISETP.GE.AND P3, PT, R11, R14, PT ;  /* 0x0000000e0b00720c */ /* 0x000fce0003f66270 */
[----:B-1----:R-:W0:Y:S02]  /*1580*/  @P5 F2F.F32.F64 R18, R12 ;  /* 0x0000000c00125310 */ /* 0x002e240000301000 */
[----:B0-----:R-:W-:-:S06]  /*1590*/  @P5 FADD R18, R18, R17 ;  /* 0x0000001112125221 */ /* 0x001fcc0000000000 */
[----:B------:R0:W2:Y:S01]  /*15a0*/  @P5 F2F.F64.F32 R12, R18 ;  /* 0x00000012000c5310 */ /* 0x0000a20000201800 */
[----:B------:R-:W-:Y:S05]  /*15b0*/  @!P3 BRA `(.L_x_232) ;  /* 0xfffffffc0048b947 */ /* 0x000fea000383ffff */
.L_x_231:
[----:B------:R-:W-:Y:S05]  /*15c0*/  BSYNC B1 ;  /* 0x0000000000017941 */ /* 0x000fea0003800000 */
.L_x_230:
[----:B------:R-:W-:Y:S01]  /*15d0*/  ULDC UR4, c[0x0][0x22c] ;  /* 0x00008b0000047ab9 */ /* 0x000fe20000000800 */
[----:B------:R-:W-:Y:S01]  /*15e0*/  BSSY B1, `(.L_x_233) ;  /* 0x000001a000017945 */ /* 0x000fe20003800000 */
[----:B------:R-:W-:-:S05]  /*15f0*/  MOV R9, UR4 ;  /* 0x0000000400097c02 */ /* 0x000fca0008000f00 */
[----:B------:R-:W-:-:S05]  /*1600*/  IMAD.IADD R14, R9, 0x1, -R11 ;  /* 0x00000001090e7824 */ /* 0x000fca00078e0a0b */
[----:B------:R-:W-:-:S13]  /*1610*/  ISETP.GT.AND P3, PT, R14, 0x20, PT ;  /* 0x000000200e00780c */ /* 0x000fda0003f64270 */
[----:B------:R-:W-:Y:S05]  /*1620*/  @!P3 BRA `(.L_x_234) ;  /* 0x000000000054b947 */ /* 0x000fea0003800000 */
[C---:B------:R-:W-:Y:S01]  /*1630*/  IADD3 R14, R11.reuse, UR8, R6 ;  /* 0x000000080b0e7c10 */ /* 0x040fe2000fffe006 */
[----:B------:R-:W-:-:S05]  /*1640*/  VIADD R17, R11, 0x20 ;  /* 0x000000200b117836 */ /* 0x000fca0000000000 */
[----:B------:R-:W3:Y:S01]  /*1650*/  LDS.U8 R14, [R14] ;  /* 0x000000000e0e7984 */ /* 0x000ee20000000000 */
[----:B------:R-:W-:-:S06]  /*1660*/  IADD3 R15, R17, UR8, R6 ;  /* 0x00000008110f7c10 */ /* 0x000fcc000fffe006 */
[----:B------:R-:W4:Y:S01]  /*1670*/  LDS.U8 R15, [R15] ;  /* 0x000000000f0f7984 */ /* 0x000f220000000000 */
[----:B---3--:R-:W-:Y:S02]  /*1680*/  ISETP.NE.AND P0, PT, R14, RZ, PT ;  /* 0x000000ff0e00720c */ /* 0x008fe40003f05270 */
[----:B----4-:R-:W-:-:S11]  /*1690*/  ISETP.NE.AND P3, PT, R15, RZ, PT ;  /* 0x000000ff0f00720c */ /* 0x010fd60003f65270 */
[CC--:B------:R-:W-:Y:S01]  /*16a0*/  @P0 IMAD R11, R2.reuse, R9.reuse, R11 ;  /* 0x00000009020b0224 */ /* 0x0c0fe200078e020b */
[----:B012---:R-:W0:Y:S04]  /*16b0*/  @P0 F2F.F32.F64 R18, R12 ;  /* 0x0000000c00120310 */ /* 0x007e280000301000 */
[----:B------:R-:W-:Y:S01]  /*16c0*/  @P0 LEA R11, R11, UR7, 0x2 ;  /* 0x000000070b0b0c11 */ /* 0x000fe2000f8e10ff */
[----:B------:R-:W-:-:S05]  /*16d0*/  @P3 IMAD R16, R2, R9, R17 ;  /* 0x0000000902103224 */ /* 0x000fca00078e0211 */
[----:B------:R-:W0:Y:S01]  /*16e0*/  @P0 LDS R11, [R11] ;  /* 0x000000000b0b0984 */ /* 0x000e220000000800 */
[----:B------:R-:W-:-:S06]  /*16f0*/  @P3 LEA R16, R16, UR7, 0x2 ;  /* 0x0000000710103c11 */ /* 0x000fcc000f8e10ff */
[----:B------:R-:W1:Y:S01]  /*1700*/  @P3 LDS R16, [R16] ;  /* 0x0000000010103984 */ /* 0x000e620000000800 */
[----:B0-----:R-:W-:Y:S01]  /*1710*/  @P0 FADD R14, R18, R11 ;  /* 0x0000000b120e0221 */ /* 0x001fe20000000000 */
[----:B------:R-:W-:-:S03]  /*1720*/  VIADD R11, R17, 0x20 ;  /* 0x00000020110b7836 */ /* 0x000fc60000000000 */
[----:B------:R-:W0:Y:S01]  /*1730*/  @P0 F2F.F64.F32 R12, R14 ;  /* 0x0000000e000c0310 */ /* 0x000e220000201800 */
[----:B------:R-:W-:-:S07]  /*1740*/  PLOP3.LUT P0, PT, PT, PT, PT, 0x8, 0x0 ;  /* 0x000000000000781c */ /* 0x000fce0003f0e170 */
[----:B0-----:R-:W1:Y:S02]  /*1750*/  @P3 F2F.F32.F64 R15, R12 ;  /* 0x0000000c000f3310 */ /* 0x001e640000301000 */
[----:B-1----:R-:W-:-:S06]  /*1760*/  @P3 FADD R15, R15, R16 ;  /* 0x000000100f0f3221 */ /* 0x002fcc0000000000 */
[----:B------:R3:W4:Y:S02]  /*1770*/  @P3 F2F.F64.F32 R12, R15 ;  /* 0x0000000f000c3310 */ /* 0x0007240000201800 */
.L_x_234:
[----:B------:R-:W-:Y:S05]  /*1780*/  BSYNC B1 ;  /* 0x0000000000017941 */ /* 0x000fea0003800000 */
.L_x_233:
[----:B------:R-:W-:-:S13]  /*1790*/  ISETP.LT.OR P0, PT, R11, R9, P0 ;  /* 0x000000090b00720c */ /* 0x000fda0000701670 */
[----:B------:R-:W-:Y:S05]  /*17a0*/  @!P0 BRA `(.L_x_229) ;  /* 0x0000000000248947 */ /* 0x000fea0003800000 */
[----:B------:R-:W-:-:S06]  /*17b0*/  IADD3 R14, R11, UR8, R6 ;  /* 0x000000080b0e7c10 */ /* 0x000fcc000fffe006 */
[----:B------:R-:W5:Y:S02]  /*17c0*/  LDS.U8 R14, [R14] ;  /* 0x000000000e0e7984 */ /* 0x000f640000000000 */
[----:B-----5:R-:W-:-:S13]  /*17d0*/  ISETP.NE.AND P0, PT, R14, RZ, PT ;  /* 0x000000ff0e00720c */ /* 0x020fda0003f05270 */
[----:B------:R-:W-:Y:S01]  /*17e0*/  @P0 IMAD R11, R2, R9, R11 ;  /* 0x00000009020b0224 */ /* 0x000fe200078e020b */
[----:B-12-4-:R-:W3:Y:S04]  /*17f0*/  @P0 F2F.F32.F64 R16, R12 ;  /* 0x0000000c00100310 */ /* 0x016ee80000301000 */
[----:B------:R-:W-:-:S06]  /*1800*/  @P0 LEA R11, R11, UR7, 0x2 ;  /* 0x000000070b0b0c11 */ /* 0x000fcc000f8e10ff */
[----:B------:R-:W3:Y:S02]  /*1810*/  @P0 LDS R11, [R11] ;  /* 0x000000000b0b0984 */ /* 0x000ee40000000800 */
[----:B---3--:R-:W-:-:S04]  /*1820*/  @P0 FADD R15, R11, R16 ;  /* 0x000000100b0f0221 */ /* 0x008fc80000000000 */
[----:B------:R1:W2:Y:S03]  /*1830*/  @P0 F2F.F64.F32 R12, R15 ;  /* 0x0000000f000c0310 */ /* 0x0002a60000201800 */
.L_x_229:
[----:B------:R-:W-:Y:S05]  /*1840*/  BSYNC B0 ;  /* 0x0000000000007941 */ /* 0x000fea0003800000 */
.L_x_228:
[----:B-1234-:R-:W-:Y:S01]  /*1850*/  SHFL.BFLY PT, R15, R13, 0x10, 0x1f ;  /* 0x0e001f000d0f7f89 */ /* 0x01efe200000e0000 */
[----:B0-----:R-:W-:Y:S01]  /*1860*/  F2F.F32.F64 R11, R12 ;  /* 0x0000000c000b7310 */ /* 0x001fe20000301000 */
[----:B------:R-:W-:Y:S02]  /*1870*/  NOP ;  /* 0x0000000000007918 */ /* 0x000fe40000000000 */
[----:B------:R-:W0:Y:S01]  /*1880*/  SHFL.BFLY PT, R14, R12, 0x10, 0x1f ;  /* 0x0e001f000c0e7f89 */ /* 0x000e2200000e0000 */
[----:B------:R-:W-:Y:S01]  /*1890*/  ULDC UR4, c[0x0][0x22c] ;  /* 0x00008b0000047ab9 */ /* 0x000fe20000000800 */
[----:B------:R-:W-:Y:S03]  /*18a0*/  BSSY B0, `(.L_x_235) ;  /* 0x0000035000007945 */ /* 0x000fe60003800000 */
[----:B0-----:R-:W0:Y:S02]  /*18b0*/  F2F.F32.F64 R14, R14 ;  /* 0x0000000e000e7310 */ /* 0x001e240000301000 */
[----:B0-----:R-:W-:-:S06]  /*18c0*/  FADD R11, R11, R14 ;  /* 0x0000000e0b0b7221 */ /* 0x001fcc0000000000 */
[----:B------:R-:W0:Y:S02]  /*18d0*/  F2F.F64.F32 R16, R11 ;  /* 0x0000000b00107310 */ /* 0x000e240000201800 */
[----:B0-----:R-:W-:Y:S06]  /*18e0*/  SHFL.BFLY PT, R19, R17, 0x8, 0x1f ;  /* 0x0d001f0011137f89 */ /* 0x001fec00000e0000 */
[----:B------:R-:W-:Y:S01]  /*18f0*/  F2F.F32.F64 R20, R16 ;  /* 0x0000001000147310 */ /* 0x000fe20000301000 */
[----:B------:R-:W0:Y:S07]  /*1900*/  SHFL.BFLY PT, R18, R16, 0x8, 0x1f ;  /* 0x0d001f0010127f89 */ /* 0x000e2e00000e0000 */
        /* <DEDUP_REMOVED lines=20> */
[----:B------:R-:W0:Y:S01]  /*1a50*/  F2F.F64.F32 R14, R14 ;  /* 0x0000000e000e7310 */ /* 0x000e220000201800 */
[----:B------:R-:W-:Y:S05]  /*1a60*/  @P1 BRA `(.L_x_236) ;  /* 0x0000000000601947 */ /* 0x000fea0003800000 */
[----:B------:R-:W-:-:S07]  /*1a70*/  IMAD.MOV.U32 R11, RZ, RZ, R5 ;  /* 0x000000ffff0b7224 */ /* 0x000fce00078e0005 */
.L_x_239:
[----:B------:R-:W-:Y:S01]  /*1a80*/  IADD3 R18, R6, R11, RZ ;  /* 0x0000000b06127210 */ /* 0x000fe20007ffe0ff */
[----:B------:R-:W-:Y:S01]  /*1a90*/  BSSY B1, `(.L_x_237) ;  /* 0x000000e000017945 */ /* 0x000fe20003800000 */
[----:B-1----:R-:W-:-:S03]  /*1aa0*/  CS2R R12, SRZ ;  /* 0x00000000000c7805 */ /* 0x002fc6000001ff00 */
[----:B------:R-:W1:Y:S02]  /*1ab0*/  LDS.U8 R9, [R18+UR8] ;  /* 0x0000000812097984 */ /* 0x000e640008000000 */
[----:B-1----:R-:W-:Y:S01]  /*1ac0*/  ISETP.NE.AND P0, PT, R9, RZ, PT ;  /* 0x000000ff0900720c */ /* 0x002fe20003f05270 */
[----:B------:R-:W-:-:S12]  /*1ad0*/  IMAD.U32 R9, RZ, RZ, UR4 ;  /* 0x00000004ff097e24 */ /* 0x000fd8000f8e00ff */
[----:B------:R-:W-:Y:S05]  /*1ae0*/  @!P0 BRA `(.L_x_238) ;  /* 0x0000000000208947 */ /* 0x000fea0003800000 */
[----:B------:R-:W-:Y:S01]  /*1af0*/  IMAD R12, R2, UR4, R11 ;  /* 0x00000004020c7c24 */ /* 0x000fe2000f8e020b */
[----:B------:R-:W-:-:S04]  /*1b00*/  LEA R18, R18, UR7, 0x2 ;  /* 0x0000000712127c11 */ /* 0x000fc8000f8e10ff */
[----:B------:R-:W-:Y:S02]  /*1b10*/  LEA R19, R12, UR7, 0x2 ;  /* 0x000000070c137c11 */ /* 0x000fe4000f8e10ff */
[----:B------:R-:W1:Y:S04]  /*1b20*/  LDS R18, [R18] ;  /* 0x0000000012127984 */ /* 0x000e680000000800 */
[----:B------:R-:W2:Y:S01]  /*1b30*/  LDS R16, [R19] ;  /* 0x0000000013107984 */ /* 0x000ea20000000800 */
[----:B-1----:R-:W-:Y:S08]  /*1b40*/  F2F.F64.F32 R12, R18 ;  /* 0x00000012000c7310 */ /* 0x002ff00000201800 */
[----:B--2---:R-:W1:Y:S02]  /*1b50*/  F2F.F64.F32 R16, R16 ;  /* 0x0000001000107310 */ /* 0x004e640000201800 */
[----:B-1----:R-:W-:-:S11]  /*1b60*/  DMUL R12, R12, R16 ;  /* 0x000000100c0c7228 */ /* 0x002fd60000000000 */
.L_x_238:
[----:B------:R-:W-:Y:S05]  /*1b70*/  BSYNC B1 ;  /* 0x0000000000017941 */ /* 0x000fea0003800000 */
.L_x_237:
[----:B------:R-:W1:Y:S01]  /*1b80*/  F2F.F32.F64 R13, R12 ;  /* 0x0000000c000d7310 */ /* 0x000e620000301000 */
[----:B------:R-:W-:Y:S02]  /*1b90*/  IMAD R16, R4, R9, R11 ;  /* 0x0000000904107224 */ /* 0x000fe400078e020b */
[----:B------:R-:W-:-:S03]  /*1ba0*/  VIADD R11, R11, 0x20 ;  /* 0x000000200b0b7836 */ /* 0x000fc60000000000 */
[----:B------:R-:W-:Y:S02]  /*1bb0*/  LEA R16, R16, UR7, 0x2 ;  /* 0x0000000710107c11 */ /* 0x000fe4000f8e10ff */
[----:B------:R-:W-:-:S03]  /*1bc0*/  ISETP.GE.AND P0, PT, R11, R9, PT ;  /* 0x000000090b00720c */ /* 0x000fc60003f06270 */
[----:B-1----:R1:W-:Y:S10]  /*1bd0*/  STS [R16], R13 ;  /* 0x0000000d10007388 */ /* 0x0023f40000000800 */
[----:B------:R-:W-:Y:S05]  /*1be0*/  @!P0 BRA `(.L_x_239) ;  /* 0xfffffffc00a48947 */ /* 0x000fea000383ffff */
.L_x_236:
[----:B------:R-:W-:Y:S05]  /*1bf0*/  BSYNC B0 ;  /* 0x0000000000007941 */ /* 0x000fea0003800000 */
.L_x_235:
[----:B------:R-:W-:Y:S01]  /*1c00*/  NOP ;  /* 0x0000000000007918 */ /* 0x000fe20000000000 */
[----:B------:R-:W-:Y:S01]  /*1c10*/  BSSY B0, `(.L_x_240) ;  /* 0x0000008000007945 */ /* 0x000fe20003800000 */
[----:B-1----:R-:W-:-:S03]  /*1c20*/  CS2R R12, SRZ ;  /* 0x00000000000c7805 */ /* 0x002fc6000001ff00 */
[----:B------:R-:W-:Y:S05]  /*1c30*/  @P1 BRA `(.L_x_241) ;  /* 0x0000000000141947 */ /* 0x000fea0003800000 */
[----:B------:R-:W-:-:S05]  /*1c40*/  IADD3 R16, R6, UR8, R5 ;  /* 0x0000000806107c10 */ /* 0x000fca000fffe005 */
[----:B------:R-:W1:Y:S02]  /*1c50*/  LDS.U8 R11, [R16] ;  /* 0x00000000100b7984 */ /* 0x000e640000000000 */
[----:B-1----:R-:W-:-:S13]  /*1c60*/  ISETP.NE.AND P0, PT, R11, RZ, PT ;  /* 0x000000ff0b00720c */ /* 0x002fda0003f05270 */
[----:B------:R-:W1:Y:S02]  /*1c70*/  @P0 LDS R11, [R7] ;  /* 0x00000000070b0984 */ /* 0x000e640000000800 */
[----:B-1----:R1:W2:Y:S02]  /*1c80*/  @P0 F2F.F64.F32 R12, R11 ;  /* 0x0000000b000c0310 */ /* 0x0022a40000201800 */
.L_x_241:
[----:B------:R-:W-:Y:S05]  /*1c90*/  BSYNC B0 ;  /* 0x0000000000007941 */ /* 0x000fea0003800000 */
.L_x_240:
[----:B------:R-:W-:Y:S04]  /*1ca0*/  BSSY B0, `(.L_x_242) ;  /* 0x000005e000007945 */ /* 0x000fe80003800000 */
[----:B------:R-:W-:Y:S05]  /*1cb0*/  @P2 BRA `(.L_x_243) ;  /* 0x0000000400702947 */ /* 0x000fea0003800000 */
[----:B-1----:R-:W1:Y:S01]  /*1cc0*/  LDC R11, c[0x0][0x22c] ;  /* 0x00008b00ff0b7b82 */ /* 0x002e620000000800 */
[----:B------:R-:W-:Y:S01]  /*1cd0*/  IMAD.IADD R16, R9, 0x1, -R10 ;  /* 0x0000000109107824 */ /* 0x000fe200078e0a0a */
[----:B------:R-:W-:Y:S01]  /*1ce0*/  BSSY B1, `(.L_x_244) ;  /* 0x0000034000017945 */ /* 0x000fe20003800000 */
[----:B------:R-:W-:-:S03]  /*1cf0*/  PLOP3.LUT P0, PT, PT, PT, PT, 0x80, 0x0 ;  /* 0x000000000000781c */ /* 0x000fc60003f0f070 */
[----:B------:R-:W-:-:S13]  /*1d00*/  ISETP.GT.AND P2, PT, R16, 0x60, PT ;  /* 0x000000601000780c */ /* 0x000fda0003f44270 */
[----:B------:R-:W-:Y:S05]  /*1d10*/  @!P2 BRA `(.L_x_245) ;  /* 0x0000000000c0a947 */ /* 0x000fea0003800000 */
[----:B------:R-:W-:Y:S01]  /*1d20*/  PLOP3.LUT P0, PT, PT, PT, PT, 0x8, 0x0 ;  /* 0x000000000000781c */ /* 0x000fe20003f0e170 */
[----:B------:R-:W-:-:S12]  /*1d30*/  VIADD R9, R9, 0xffffffa0 ;  /* 0xffffffa009097836 */ /* 0x000fd80000000000 */
.L_x_246:
[C---:B------:R-:W-:Y:S01]  /*1d40*/  IADD3 R16, R10.reuse, UR8, R6 ;  /* 0x000000080a107c10 */ /* 0x040fe2000fffe006 */
[C---:B------:R-:W-:Y:S01]  /*1d50*/  VIADD R23, R10.reuse, 0x40 ;  /* 0x000000400a177836 */ /* 0x040fe20000000000 */
[C---:B------:R-:W-:Y:S01]  /*1d60*/  IADD3 R21, R10.reuse, 0x20, RZ ;  /* 0x000000200a157810 */ /* 0x040fe20007ffe0ff */
[----:B------:R-:W-:-:S03]  /*1d70*/  VIADD R25, R10, 0x60 ;  /* 0x000000600a197836 */ /* 0x000fc60000000000 */
[----:B------:R-:W3:Y:S01]  /*1d80*/  LDS.U8 R16, [R16] ;  /* 0x0000000010107984 */ /* 0x000ee20000000000 */
[--C-:B------:R-:W-:Y:S02]  /*1d90*/  IADD3 R18, R21, UR8, R6.reuse ;  /* 0x0000000815127c10 */ /* 0x100fe4000fffe006 */
[--C-:B------:R-:W-:Y:S02]  /*1da0*/  IADD3 R19, R23, UR8, R6.reuse ;  /* 0x0000000817137c10 */ /* 0x100fe4000fffe006 */
[----:B------:R-:W-:Y:S02]  /*1db0*/  IADD3 R20, R25, UR8, R6 ;  /* 0x0000000819147c10 */ /* 0x000fe4000fffe006 */
[----:B----4-:R-:W4:Y:S04]  /*1dc0*/  LDS.U8 R18, [R18] ;  /* 0x0000000012127984 */ /* 0x010f280000000000 */
[----:B------:R-:W5:Y:S04]  /*1dd0*/  LDS.U8 R19, [R19] ;  /* 0x0000000013137984 */ /* 0x000f680000000000 */
[----:B------:R-:W-:Y:S01]  /*1de0*/  LDS.U8 R20, [R20] ;  /* 0x0000000014147984 */ /* 0x000fe20000000000 */
[----:B---3--:R-:W-:-:S02]  /*1df0*/  ISETP.NE.AND P2, PT, R16, RZ, PT ;  /* 0x000000ff1000720c */ /* 0x008fc40003f45270 */
[----:B----4-:R-:W-:Y:S02]  /*1e00*/  ISETP.NE.AND P3, PT, R18, RZ, PT ;  /* 0x000000ff1200720c */ /* 0x010fe40003f65270 */
[----:B-----5:R-:W-:-:S09]  /*1e10*/  ISETP.NE.AND P4, PT, R19, RZ, PT ;  /* 0x000000ff1300720c */ /* 0x020fd20003f85270 */
[----:B------:R-:W3:Y:S08]  /*1e20*/  @P2 LDC R17, c[0x0][0x22c] ;  /* 0x00008b00ff112b82 */ /* 0x000ef00000000800 */
[----:B------:R-:W4:Y:S08]  /*1e30*/  @P3 LDC R16, c[0x0][0x22c] ;  /* 0x00008b00ff103b82 */ /* 0x000f300000000800 */
[----:B------:R-:W5:Y:S01]  /*1e40*/  @P4 LDC R19, c[0x0][0x22c] ;  /* 0x00008b00ff134b82 */ /* 0x000f620000000800 */
[----:B---3--:R-:W-:-:S02]  /*1e50*/  @P2 IMAD R17, R4, R17, R10 ;  /* 0x0000001104112224 */ /* 0x008fc400078e020a */
[----:B------:R-:W-:-:S03]  /*1e60*/  VIADD R10, R10, 0x80 ;  /* 0x000000800a0a7836 */ /* 0x000fc60000000000 */
[----:B------:R-:W-:Y:S01]  /*1e70*/  @P2 LEA R17, R17, UR7, 0x2 ;  /* 0x0000000711112c11 */ /* 0x000fe2000f8e10ff */
[----:B----4-:R-:W-:Y:S02]  /*1e80*/  @P3 IMAD R18, R4, R16, R21 ;  /* 0x0000001004123224 */ /* 0x010fe400078e0215 */
[----:B--2---:R-:W2:Y:S03]  /*1e90*/  @P2 F2F.F32.F64 R16, R12 ;  /* 0x0000000c00102310 */ /* 0x004ea60000301000 */
[----:B------:R-:W2:Y:S01]  /*1ea0*/  @P2 LDS R17, [R17] ;  /* 0x0000000011112984 */ /* 0x000ea20000000800 */
[----:B------:R-:W-:-:S06]  /*1eb0*/  @P3 LEA R18, R18, UR7, 0x2 ;  /* 0x0000000712123c11 */ /* 0x000fcc000f8e10ff */
[----:B------:R-:W3:Y:S01]  /*1ec0*/  @P3 LDS R18, [R18] ;  /* 0x0000000012123984 */ /* 0x000ee20000000800 */
[----:B--2---:R-:W-:Y:S01]  /*1ed0*/  @P2 FADD R16, R16, R17 ;  /* 0x0000001110102221 */ /* 0x004fe20000000000 */
[----:B-----5:R-:W-:-:S03]  /*1ee0*/  @P4 IMAD R17, R4, R19, R23 ;  /* 0x0000001304114224 */ /* 0x020fc600078e0217 */
[----:B------:R-:W2:Y:S01]  /*1ef0*/  @P2 F2F.F64.F32 R12, R16 ;  /* 0x00000010000c2310 */ /* 0x000ea20000201800 */
[----:B------:R-:W-:Y:S02]  /*1f00*/  ISETP.NE.AND P2, PT, R20, RZ, PT ;  /* 0x000000ff1400720c */ /* 0x000fe40003f45270 */
[----:B------:R-:W-:-:S06]  /*1f10*/  @P4 LEA R19, R17, UR7, 0x2 ;  /* 0x0000000711134c11 */ /* 0x000fcc000f8e10ff */
[----:B------:R-:W4:Y:S05]  /*1f20*/  @P4 LDS R19, [R19] ;  /* 0x0000000013134984 */ /* 0x000f2a0000000800 */
[----:B------:R-:W5:Y:S01]  /*1f30*/  @P2 LDC R20, c[0x0][0x22c] ;  /* 0x00008b00ff142b82 */ /* 0x000f620000000800 */
[----:B--2---:R-:W3:Y:S02]  /*1f40*/  @P3 F2F.F32.F64 R21, R12 ;  /* 0x0000000c00153310 */ /* 0x004ee40000301000 */
[----:B---3--:R-:W-:-:S06]  /*1f50*/  @P3 FADD R17, R21, R18 ;  /* 0x0000001215113221 */ /* 0x008fcc0000000000 */
[----:B------:R-:W2:Y:S01]  /*1f60*/  @P3 F2F.F64.F32 R12, R17 ;  /* 0x00000011000c3310 */ /* 0x000ea20000201800 */
[----:B-----5:R-:W-:-:S05]  /*1f70*/  @P2 IMAD R18, R4, R20, R25 ;  /* 0x0000001404122224 */ /* 0x020fca00078e0219 */
[----:B------:R-:W-:Y:S02]  /*1f80*/  @P2 LEA R18, R18, UR7, 0x2 ;  /* 0x0000000712122c11 */ /* 0x000fe4000f8e10ff */
[----:B--2---:R-:W4:Y:S04]  /*1f90*/  @P4 F2F.F32.F64 R20, R12 ;  /* 0x0000000c00144310 */ /* 0x004f280000301000 */
[----:B------:R-:W2:Y:S01]  /*1fa0*/  @P2 LDS R18, [R18] ;  /* 0x0000000012122984 */ /* 0x000ea20000000800 */
[----:B----4-:R-:W-:-:S04]  /*1fb0*/  @P4 FADD R16, R20, R19 ;  /* 0x0000001314104221 */ /* 0x010fc80000000000 */
[----:B------:R-:W3:Y:S08]  /*1fc0*/  @P4 F2F.F64.F32 R12, R16 ;  /* 0x00000010000c4310 */ /* 0x000ef00000201800 */
[----:B---3--:R-:W2:Y:S02]  /*1fd0*/  @P2 F2F.F32.F64 R21, R12 ;  /* 0x0000000c00152310 */ /* 0x008ea40000301000 */
[----:B--2---:R-:W-:-:S06]  /*1fe0*/  @P2 FADD R20, R21, R18 ;  /* 0x0000001215142221 */ /* 0x004fcc0000000000 */
[----:B------:R3:W4:Y:S01]  /*1ff0*/  @P2 F2F.F64.F32 R12, R20 ;  /* 0x00000014000c2310 */ /* 0x0007220000201800 */
[----:B------:R-:W-:-:S13]  /*2000*/  ISETP.GE.AND P2, PT, R10, R9, PT ;  /* 0x000000090a00720c */ /* 0x000fda0003f46270 */
[----:B---3--:R-:W-:Y:S05]  /*2010*/  @!P2 BRA `(.L_x_246) ;  /* 0xfffffffc0048a947 */ /* 0x008fea000383ffff */
.L_x_245:
[----:B------:R-:W-:Y:S05]  /*2020*/  BSYNC B1 ;  /* 0x0000000000017941 */ /* 0x000fea0003800000 */
.L_x_244:
[----:B-1----:R-:W-:Y:S01]  /*2030*/  IMAD.IADD R9, R11, 0x1, -R10 ;  /* 0x000000010b097824 */ /* 0x002fe200078e0a0a */
[----:B------:R-:W-:Y:S04]  /*2040*/  BSSY B1, `(.L_x_247) ;  /* 0x0000018000017945 */ /* 0x000fe80003800000 */
[----:B------:R-:W-:-:S13]  /*2050*/  ISETP.GT.AND P2, PT, R9, 0x20, PT ;  /* 0x000000200900780c */ /* 0x000fda0003f44270 */
[----:B------:R-:W-:Y:S05]  /*2060*/  @!P2 BRA `(.L_x_248) ;  /* 0x000000000054a947 */ /* 0x000fea0003800000 */
[C---:B------:R-:W-:Y:S02]  /*2070*/  IADD3 R9, R10.reuse, UR8, R6 ;  /* 0x000000080a097c10 */ /* 0x040fe4000fffe006 */
[----:B------:R-:W-:-:S04]  /*2080*/  IADD3 R19, R10, 0x20, RZ ;  /* 0x000000200a137810 */ /* 0x000fc80007ffe0ff */
[----:B------:R-:W1:Y:S01]  /*2090*/  LDS.U8 R9, [R9] ;  /* 0x0000000009097984 */ /* 0x000e620000000000 */
[----:B------:R-:W-:-:S06]  /*20a0*/  IADD3 R16, R19, UR8, R6 ;  /* 0x0000000813107c10 */ /* 0x000fcc000fffe006 */
[----:B------:R-:W3:Y:S01]  /*20b0*/  LDS.U8 R16, [R16] ;  /* 0x0000000010107984 */ /* 0x000ee20000000000 */
[----:B-1----:R-:W-:Y:S02]  /*20c0*/  ISETP.NE.AND P0, PT, R9, RZ, PT ;  /* 0x000000ff0900720c */ /* 0x002fe40003f05270 */
[----:B---3--:R-:W-:-:S11]  /*20d0*/  ISETP.NE.AND P2, PT, R16, RZ, PT ;  /* 0x000000ff1000720c */ /* 0x008fd60003f45270 */
[-C--:B------:R-:W-:Y:S01]  /*20e0*/  @P0 IMAD R10, R4, R11.reuse, R10 ;  /* 0x0000000b040a0224 */ /* 0x080fe200078e020a */
[----:B--2-4-:R-:W1:Y:S04]  /*20f0*/  @P0 F2F.F32.F64 R21, R12 ;  /* 0x0000000c00150310 */ /* 0x014e680000301000 */
[----:B------:R-:W-:Y:S01]  /*2100*/  @P0 LEA R10, R10, UR7, 0x2 ;  /* 0x000000070a0a0c11 */ /* 0x000fe2000f8e10ff */
[----:B------:R-:W-:-:S05]  /*2110*/  @P2 IMAD R17, R4, R11, R19 ;  /* 0x0000000b04112224 */ /* 0x000fca00078e0213 */
[----:B------:R-:W1:Y:S01]  /*2120*/  @P0 LDS R10, [R10] ;  /* 0x000000000a0a0984 */ /* 0x000e620000000800 */
[----:B------:R-:W-:-:S06]  /*2130*/  @P2 LEA R17, R17, UR7, 0x2 ;  /* 0x0000000711112c11 */ /* 0x000fcc000f8e10ff */
[----:B------:R-:W2:Y:S01]  /*2140*/  @P2 LDS R17, [R17] ;  /* 0x0000000011112984 */ /* 0x000ea20000000800 */
[----:B-1----:R-:W-:Y:S01]  /*2150*/  @P0 FADD R9, R21, R10 ;  /* 0x0000000a15090221 */ /* 0x002fe20000000000 */
[----:B------:R-:W-:-:S03]  /*2160*/  VIADD R10, R19, 0x20 ;  /* 0x00000020130a7836 */ /* 0x000fc60000000000 */
[----:B------:R-:W1:Y:S01]  /*2170*/  @P0 F2F.F64.F32 R12, R9 ;  /* 0x00000009000c0310 */ /* 0x000e620000201800 */
[----:B------:R-:W-:-:S07]  /*2180*/  PLOP3.LUT P0, PT, PT, PT, PT, 0x8, 0x0 ;  /* 0x000000000000781c */ /* 0x000fce0003f0e170 */
[----:B-1----:R-:W2:Y:S02]  /*2190*/  @P2 F2F.F32.F64 R16, R12 ;  /* 0x0000000c00102310 */ /* 0x002ea40000301000 */
[----:B--2---:R-:W-:-:S06]  /*21a0*/  @P2 FADD R16, R16, R17 ;  /* 0x0000001110102221 */ /* 0x004fcc0000000000 */
[----:B------:R1:W3:Y:S02]  /*21b0*/  @P2 F2F.F64.F32 R12, R16 ;  /* 0x00000010000c2310 */ /* 0x0002e40000201800 */
.L_x_248:
[----:B------:R-:W-:Y:S05]  /*21c0*/  BSYNC B1 ;  /* 0x0000000000017941 */ /* 0x000fea0003800000 */
.L_x_247:
[----:B------:R-:W-:-:S13]  /*21d0*/  ISETP.LT.OR P0, PT, R10, R11, P0 ;  /* 0x0000000b0a00720c */ /* 0x000fda0000701670 */
[----:B------:R-:W-:Y:S05]  /*21e0*/  @!P0 BRA `(.L_x_243) ;  /* 0x0000000000248947 */ /* 0x000fea0003800000 */
[----:B------:R-:W-:-:S06]  /*21f0*/  IADD3 R9, R10, UR8, R6 ;  /* 0x000000080a097c10 */ /* 0x000fcc000fffe006 */
[----:B------:R-:W5:Y:S02]  /*2200*/  LDS.U8 R9, [R9] ;  /* 0x0000000009097984 */ /* 0x000f640000000000 */
[----:B-----5:R-:W-:-:S13]  /*2210*/  ISETP.NE.AND P0, PT, R9, RZ, PT ;  /* 0x000000ff0900720c */ /* 0x020fda0003f05270 */
[----:B------:R-:W-:Y:S02]  /*2220*/  @P0 IMAD R10, R4, R11, R10 ;  /* 0x0000000b040a0224 */ /* 0x000fe400078e020a */
[----:B--234-:R-:W2:Y:S03]  /*2230*/  @P0 F2F.F32.F64 R11, R12 ;  /* 0x0000000c000b0310 */ /* 0x01cea60000301000 */
[----:B------:R-:W-:-:S06]  /*2240*/  @P0 LEA R10, R10, UR7, 0x2 ;  /* 0x000000070a0a0c11 */ /* 0x000fcc000f8e10ff */
[----:B------:R-:W2:Y:S02]  /*2250*/  @P0 LDS R10, [R10] ;  /* 0x000000000a0a0984 */ /* 0x000ea40000000800 */
[----:B--2---:R-:W-:-:S04]  /*2260*/  @P0 FADD R11, R10, R11 ;  /* 0x0000000b0a0b0221 */ /* 0x004fc80000000000 */
[----:B------:R2:W3:Y:S03]  /*2270*/  @P0 F2F.F64.F32 R12, R11 ;  /* 0x0000000b000c0310 */ /* 0x0004e60000201800 */
.L_x_243:
[----:B------:R-:W-:Y:S05]  /*2280*/  BSYNC B0 ;  /* 0x0000000000007941 */ /* 0x000fea0003800000 */
.L_x_242:
[----:B-1234-:R-:W-:Y:S01]  /*2290*/  SHFL.BFLY PT, R11, R13, 0x10, 0x1f ;  /* 0x0e001f000d0b7f89 */ /* 0x01efe200000e0000 */
[----:B------:R-:W-:Y:S01]  /*22a0*/  F2F.F32.F64 R9, R12 ;  /* 0x0000000c00097310 */ /* 0x000fe20000301000 */
[----:B------:R-:W-:Y:S02]  /*22b0*/  NOP ;  /* 0x0000000000007918 */ /* 0x000fe40000000000 */
[----:B------:R-:W1:Y:S01]  /*22c0*/  SHFL.BFLY PT, R10, R12, 0x10, 0x1f ;  /* 0x0e001f000c0a7f89 */ /* 0x000e6200000e0000 */
[----:B------:R-:W-:Y:S01]  /*22d0*/  ULDC UR4, c[0x0][0x22c] ;  /* 0x00008b0000047ab9 */ /* 0x000fe20000000800 */
[----:B------:R-:W-:Y:S03]  /*22e0*/  BSSY B0, `(.L_x_225) ;  /* 0x0000062000007945 */ /* 0x000fe60003800000 */
[----:B-1----:R-:W1:Y:S02]  /*22f0*/  F2F.F32.F64 R10, R10 ;  /* 0x0000000a000a7310 */ /* 0x002e640000301000 */
[----:B-1----:R-:W-:-:S06]  /*2300*/  FADD R9, R9, R10 ;  /* 0x0000000a09097221 */ /* 0x002fcc0000000000 */
[----:B------:R-:W1:Y:S02]  /*2310*/  F2F.F64.F32 R16, R9 ;  /* 0x0000000900107310 */ /* 0x000e640000201800 */
[----:B-1----:R-:W-:Y:S06]  /*2320*/  SHFL.BFLY PT, R19, R17, 0x8, 0x1f ;  /* 0x0d001f0011137f89 */ /* 0x002fec00000e0000 */
[----:B------:R-:W-:Y:S01]  /*2330*/  F2F.F32.F64 R20, R16 ;  /* 0x0000001000147310 */ /* 0x000fe20000301000 */
[----:B------:R-:W1:Y:S07]  /*2340*/  SHFL.BFLY PT, R18, R16, 0x8, 0x1f ;  /* 0x0d001f0010127f89 */ /* 0x000e6e00000e0000 */
        /* <DEDUP_REMOVED lines=19> */
[----:B-1----:R-:W-:Y:S01]  /*2480*/  FADD R22, R20, R19 ;  /* 0x0000001314167221 */ /* 0x002fe20000000000 */
[----:B------:R-:W-:Y:S06]  /*2490*/  @P1 BRA `(.L_x_249) ;  /* 0x0000000400181947 */ /* 0x000fec0003800000 */
[----:B0-----:R-:W0:Y:S01]  /*24a0*/  F2F.F32.F64 R14, R14 ;  /* 0x0000000e000e7310 */ /* 0x001e220000301000 */
[----:B------:R-:W-:Y:S01]  /*24b0*/  IMAD.MOV.U32 R10, RZ, RZ, 0x1 ;  /* 0x00000001ff0a7424 */ /* 0x000fe200078e00ff */
[----:B------:R-:W-:Y:S06]  /*24c0*/  BSSY B1, `(.L_x_250) ;  /* 0x000001a000017945 */ /* 0x000fec0003800000 */
[----:B------:R-:W1:Y:S08]  /*24d0*/  F2F.F64.F32 R22, R22 ;  /* 0x0000001600167310 */ /* 0x000e700000201800 */
[----:B0-----:R-:W0:Y:S08]  /*24e0*/  F2F.F64.F32 R12, R14 ;  /* 0x0000000e000c7310 */ /* 0x001e300000201800 */
[----:B-1----:R-:W1:Y:S01]  /*24f0*/  F2F.F32.F64 R23, R22 ;  /* 0x0000001600177310 */ /* 0x002e620000301000 */
[----:B0-----:R-:W-:-:S08]  /*2500*/  DADD R12, R12, 9.999999682655225389e-21 ;  /* 0x3bc79ca10c0c7429 */ /* 0x001fd00000000000 */
[----:B------:R-:W-:Y:S01]  /*2510*/  DMUL R16, R12, R12 ;  /* 0x0000000c0c107228 */ /* 0x000fe20000000000 */
[----:B-1----:R-:W0:Y:S08]  /*2520*/  F2F.F64.F32 R14, R23 ;  /* 0x00000017000e7310 */ /* 0x002e300000201800 */
[----:B------:R-:W1:Y:S01]  /*2530*/  MUFU.RCP64H R11, R17 ;  /* 0x00000011000b7308 */ /* 0x000e620000001800 */
[----:B0-----:R-:W-:Y:S01]  /*2540*/  FSETP.GEU.AND P2, PT, |R15|, 6.5827683646048100446e-37, PT ;  /* 0x036000000f00780b */ /* 0x001fe20003f4e200 */
[----:B-1----:R-:W-:-:S08]  /*2550*/  DFMA R18, -R16, R10, 1 ;  /* 0x3ff000001012742b */ /* 0x002fd0000000010a */
[----:B------:R-:W-:-:S08]  /*2560*/  DFMA R18, R18, R18, R18 ;  /* 0x000000121212722b */ /* 0x000fd00000000012 */
        /* <DEDUP_REMOVED lines=12> */
[----:B------:R-:W-:Y:S05]  /*2630*/  CALL.REL.NOINC `($__internal_2_$__cuda_sm20_div_rn_f64_full) ;  /* 0x0000001c00847944 */ /* 0x000fea0003c00000 */
[----:B------:R-:W-:Y:S01]  /*2640*/  MOV R10, R22 ;  /* 0x00000016000a7202 */ /* 0x000fe20000000f00 */
[----:B------:R-:W-:-:S07]  /*2650*/  IMAD.MOV.U32 R11, RZ, RZ, R23 ;  /* 0x000000ffff0b7224 */ /* 0x000fce00078e0017 */
.L_x_251:
[----:B------:R-:W-:Y:S05]  /*2660*/  BSYNC B1 ;  /* 0x0000000000017941 */ /* 0x000fea0003800000 */
.L_x_250:
[----:B------:R-:W-:-:S07]  /*2670*/  IMAD.MOV.U32 R29, RZ, RZ, R5 ;  /* 0x000000ffff1d7224 */ /* 0x000fce00078e0005 */
.L_x_256:
[----:B------:R-:W-:Y:S01]  /*2680*/  IMAD.IADD R9, R6, 0x1, R29 ;  /* 0x0000000106097824 */ /* 0x000fe200078e021d */
[----:B------:R-:W-:Y:S01]  /*2690*/  BSSY B1, `(.L_x_252) ;  /* 0x0000024000017945 */ /* 0x000fe20003800000 */
[----:B------:R-:W-:Y:S01]  /*26a0*/  VIADD R29, R29, 0x20 ;  /* 0x000000201d1d7836 */ /* 0x000fe20000000000 */
[----:B-1----:R-:W-:Y:S02]  /*26b0*/  HFMA2.MMA R15, -RZ, RZ, 0, 0 ;  /* 0x00000000ff0f7435 */ /* 0x002fe400000001ff */
[----:B0-----:R-:W0:Y:S01]  /*26c0*/  LDS.U8 R14, [R9+UR8] ;  /* 0x00000008090e7984 */ /* 0x001e220008000000 */
[----:B------:R-:W-:Y:S02]  /*26d0*/  LEA R30, R9, UR7, 0x2 ;  /* 0x00000007091e7c11 */ /* 0x000fe4000f8e10ff */
[----:B------:R-:W-:Y:S02]  /*26e0*/  ISETP.GE.AND P2, PT, R29, UR4, PT ;  /* 0x000000041d007c0c */ /* 0x000fe4000bf46270 */
[----:B0-----:R-:W-:-:S13]  /*26f0*/  ISETP.NE.AND P0, PT, R14, RZ, PT ;  /* 0x000000ff0e00720c */ /* 0x001fda0003f05270 */
[----:B------:R-:W-:Y:S05]  /*2700*/  @!P0 BRA `(.L_x_253) ;  /* 0x0000000000708947 */ /* 0x000fea0003800000 */
[----:B------:R-:W0:Y:S01]  /*2710*/  MUFU.RCP64H R15, R13 ;  /* 0x0000000d000f7308 */ /* 0x000e220000001800 */
[----:B------:R-:W1:Y:S01]  /*2720*/  LDS R9, [R30] ;  /* 0x000000001e097984 */ /* 0x000e620000000800 */
[----:B------:R-:W-:Y:S01]  /*2730*/  IMAD.MOV.U32 R14, RZ, RZ, 0x1 ;  /* 0x00000001ff0e7424 */ /* 0x000fe200078e00ff */
[----:B------:R-:W-:Y:S05]  /*2740*/  BSSY B2, `(.L_x_254) ;  /* 0x0000016000027945 */ /* 0x000fea0003800000 */
[----:B0-----:R-:W-:-:S08]  /*2750*/  DFMA R16, -R12, R14, 1 ;  /* 0x3ff000000c10742b */ /* 0x001fd0000000010e */
[----:B------:R-:W-:-:S08]  /*2760*/  DFMA R16, R16, R16, R16 ;  /* 0x000000101010722b */ /* 0x000fd00000000010 */
[----:B------:R-:W-:-:S08]  /*2770*/  DFMA R14, R14, R16, R14 ;  /* 0x000000100e0e722b */ /* 0x000fd0000000000e */
[----:B------:R-:W-:Y:S01]  /*2780*/  DFMA R18, -R12, R14, 1 ;  /* 0x3ff000000c12742b */ /* 0x000fe2000000010e */
[----:B-1----:R-:W0:Y:S07]  /*2790*/  F2F.F64.F32 R16, R9 ;  /* 0x0000000900107310 */ /* 0x002e2e0000201800 */
        /* <DEDUP_REMOVED lines=9> */
[----:B------:R-:W-:Y:S01]  /*2830*/  MOV R28, 0x2880 ;  /* 0x00002880001c7802 */ /* 0x000fe20000000f00 */
[----:B------:R-:W-:Y:S01]  /*2840*/  IMAD.MOV.U32 R19, RZ, RZ, R17 ;  /* 0x000000ffff137224 */ /* 0x000fe200078e0011 */
[----:B------:R-:W-:Y:S01]  /*2850*/  MOV R17, R13 ;  /* 0x0000000d00117202 */ /* 0x000fe20000000f00 */
[----:B------:R-:W-:-:S07]  /*2860*/  IMAD.MOV.U32 R16, RZ, RZ, R12 ;  /* 0x000000ffff107224 */ /* 0x000fce00078e000c */
[----:B------:R-:W-:Y:S05]  /*2870*/  CALL.REL.NOINC `($__internal_2_$__cuda_sm20_div_rn_f64_full) ;  /* 0x0000001800f47944 */ /* 0x000fea0003c00000 */
[----:B------:R-:W-:Y:S02]  /*2880*/  IMAD.MOV.U32 R14, RZ, RZ, R22 ;  /* 0x000000ffff0e7224 */ /* 0x000fe400078e0016 */
[----:B------:R-:W-:-:S07]  /*2890*/  IMAD.MOV.U32 R15, RZ, RZ, R23 ;  /* 0x000000ffff0f7224 */ /* 0x000fce00078e0017 */
.L_x_255:
[----:B------:R-:W-:Y:S05]  /*28a0*/  BSYNC B2 ;  /* 0x0000000000027941 */ /* 0x000fea0003800000 */
.L_x_254:
[----:B------:R-:W-:-:S10]  /*28b0*/  DADD R14, R14, -R10 ;  /* 0x000000000e0e7229 */ /* 0x000fd4000000080a */
[----:B------:R0:W1:Y:S02]  /*28c0*/  F2F.F32.F64 R15, R14 ;  /* 0x0000000e000f7310 */ /* 0x0000640000301000 */
.L_x_253:
[----:B------:R-:W-:Y:S05]  /*28d0*/  BSYNC B1 ;  /* 0x0000000000017941 */ /* 0x000fea0003800000 */
.L_x_252:
[----:B-1----:R1:W-:Y:S01]  /*28e0*/  STS [R30], R15 ;  /* 0x0000000f1e007388 */ /* 0x0023e20000000800 */
[----:B------:R-:W-:Y:S05]  /*28f0*/  @!P2 BRA `(.L_x_256) ;  /* 0xfffffffc0060a947 */ /* 0x000fea000383ffff */
.L_x_249:
[----:B------:R-:W-:Y:S05]  /*2900*/  BSYNC B0 ;  /* 0x0000000000007941 */ /* 0x000fea0003800000 */
.L_x_225:
[----:B------:R-:W-:Y:S01]  /*2910*/  PLOP3.LUT P0, PT, PT, PT, UP2, 0x40, 0x0 ;  /* 0x000000000000781c */ /* 0x000fe20003f0e828 */
[----:B------:R-:W-:Y:S01]  /*2920*/  NOP ;  /* 0x0000000000007918 */ /* 0x000fe20000000000 */
[----:B------:R-:W-:-:S11]  /*2930*/  LOP3.LUT R9, R5, 0x20, RZ, 0xfc, !PT ;  /* 0x0000002005097812 */ /* 0x000fd600078efcff */
[----:B------:R-:W-:Y:S05]  /*2940*/  @P0 BRA `(.L_x_257) ;  /* 0x0000000800d00947 */ /* 0x000fea0003800000 */
[----:B------:R-:W4:Y:S01]  /*2950*/  S2UR UR9, SR_SWINHI ;  /* 0x00000000000979c3 */ /* 0x000f220000002f00 */
[----:B------:R-:W-:Y:S01]  /*2960*/  BSSY B0, `(.L_x_258) ;  /* 0x0000023000007945 */ /* 0x000fe20003800000 */
[----:B------:R-:W-:Y:S01]  /*2970*/  UMOV UR4, UR7 ;  /* 0x0000000700047c82 */ /* 0x000fe20008000000 */
[----:B----4-:R-:W-:Y:S02]  /*2980*/  UMOV UR5, UR9 ;  /* 0x0000000900057c82 */ /* 0x010fe40008000000 */
[----:B------:R-:W-:-:S06]  /*2990*/  UIMAD.WIDE UR4, UR12, 0xc, UR4 ;  /* 0x0000000c0c0478a5 */ /* 0x000fcc000f8e0204 */
[----:B---3--:R-:W-:-:S04]  /*29a0*/  IADD3 R22, P0, R6, UR4, RZ ;  /* 0x0000000406167c10 */ /* 0x008fc8000ff1e0ff */
[----:B-1----:R-:W-:Y:S01]  /*29b0*/  LEA.HI.X.SX32 R23, R6, UR5, 0x1, P0 ;  /* 0x0000000506177c11 */ /* 0x002fe200080f0eff */
[----:B------:R-:W-:Y:S08]  /*29c0*/  @P1 BRA `(.L_x_259) ;  /* 0x0000000000701947 */ /* 0x000ff00003800000 */
[----:B------:R-:W1:Y:S01]  /*29d0*/  LDC R16, c[0x0][0x22c] ;  /* 0x00008b00ff107b82 */ /* 0x000e620000000800 */
[----:B------:R-:W-:Y:S01]  /*29e0*/  ISETP.NE.U32.AND P0, PT, R22, RZ, PT ;  /* 0x000000ff1600720c */ /* 0x000fe20003f05070 */
[----:B--2---:R-:W-:-:S03]  /*29f0*/  IMAD.MOV.U32 R11, RZ, RZ, R5 ;  /* 0x000000ffff0b7224 */ /* 0x004fc600078e0005 */
[----:B------:R-:W-:-:S13]  /*2a00*/  ISETP.NE.AND.EX P0, PT, R23, RZ, PT, P0 ;  /* 0x000000ff1700720c */ /* 0x000fda0003f05300 */
.L_x_263:
[--C-:B-1----:R-:W-:Y:S01]  /*2a10*/  IMAD R10, R2, R16, R11.reuse ;  /* 0x00000010020a7224 */ /* 0x102fe200078e020b */
[----:B------:R-:W-:Y:S01]  /*2a20*/  BSSY B1, `(.L_x_260) ;  /* 0x0000010000017945 */ /* 0x000fe20003800000 */
[----:B0-----:R-:W-:-:S03]  /*2a30*/  IMAD.IADD R12, R6, 0x1, R11 ;  /* 0x00000001060c7824 */ /* 0x001fc600078e020b */
[----:B------:R-:W-:Y:S02]  /*2a40*/  LEA R13, R10, UR7, 0x2 ;  /* 0x000000070a0d7c11 */ /* 0x000fe4000f8e10ff */
[----:B------:R-:W-:Y:S01]  /*2a50*/  LEA R14, R12, UR7, 0x2 ;  /* 0x000000070c0e7c11 */ /* 0x000fe2000f8e10ff */
[----:B------:R-:W-:Y:S06]  /*2a60*/  @!P0 BRA `(.L_x_261) ;  /* 0x0000000000208947 */ /* 0x000fec0003800000 */
[----:B------:R-:W0:Y:S02]  /*2a70*/  LDS.U8 R10, [R12+UR8] ;  /* 0x000000080c0a7984 */ /* 0x000e240008000000 */
[----:B0-----:R-:W-:Y:S02]  /*2a80*/  ISETP.NE.AND P2, PT, R10, RZ, PT ;  /* 0x000000ff0a00720c */ /* 0x001fe40003f45270 */
[----:B------:R-:W-:-:S11]  /*2a90*/  MOV R10, RZ ;  /* 0x000000ff000a7202 */ /* 0x000fd60000000f00 */
[----:B------:R-:W-:Y:S05]  /*2aa0*/  @!P2 BRA `(.L_x_262) ;  /* 0x00000000001ca947 */ /* 0x000fea0003800000 */
[----:B------:R-:W-:Y:S04]  /*2ab0*/  LDS R10, [R14] ;  /* 0x000000000e0a7984 */ /* 0x000fe80000000800 */
[----:B------:R-:W0:Y:S02]  /*2ac0*/  LDS R13, [R13] ;  /* 0x000000000d0d7984 */ /* 0x000e240000000800 */
[----:B0-----:R-:W-:Y:S01]  /*2ad0*/  FMUL R10, R10, R13 ;  /* 0x0000000d0a0a7220 */ /* 0x001fe20000400000 */
[----:B------:R-:W-:Y:S06]  /*2ae0*/  BRA `(.L_x_262) ;  /* 0x00000000000c7947 */ /* 0x000fec0003800000 */
.L_x_261:
[----:B------:R-:W-:Y:S04]  /*2af0*/  LDS R10, [R14] ;  /* 0x000000000e0a7984 */ /* 0x000fe80000000800 */
[----:B------:R-:W0:Y:S02]  /*2b00*/  LDS R13, [R13] ;  /* 0x000000000d0d7984 */ /* 0x000e240000000800 */
[----:B0-----:R-:W-:-:S07]  /*2b10*/  FMUL R10, R10, R13 ;  /* 0x0000000d0a0a7220 */ /* 0x001fce0000400000 */
.L_x_262:
[----:B------:R-:W-:Y:S05]  /*2b20*/  BSYNC B1 ;  /* 0x0000000000017941 */ /* 0x000fea0003800000 */
.L_x_260:
[----:B------:R-:W-:Y:S02]  /*2b30*/  IMAD R12, R4, R16, R11 ;  /* 0x00000010040c7224 */ /* 0x000fe400078e020b */
[----:B------:R-:W-:-:S03]  /*2b40*/  VIADD R11, R11, 0x20 ;  /* 0x000000200b0b7836 */ /* 0x000fc60000000000 */
[----:B------:R-:W-:Y:S02]  /*2b50*/  LEA R13, R12, UR7, 0x2 ;  /* 0x000000070c0d7c11 */ /* 0x000fe4000f8e10ff */
[----:B------:R-:W-:-:S03]  /*2b60*/  ISETP.GE.AND P2, PT, R11, R16, PT ;  /* 0x000000100b00720c */ /* 0x000fc60003f46270 */
[----:B------:R3:W-:Y:S10]  /*2b70*/  STS [R13], R10 ;  /* 0x0000000a0d007388 */ /* 0x0007f40000000800 */
[----:B---3--:R-:W-:Y:S05]  /*2b80*/  @!P2 BRA `(.L_x_263) ;  /* 0xfffffffc00a0a947 */ /* 0x008fea000383ffff */
.L_x_259:
[----:B------:R-:W-:Y:S05]  /*2b90*/  BSYNC B0 ;  /* 0x0000000000007941 */ /* 0x000fea0003800000 */
.L_x_258:
[----:B------:R-:W-:Y:S01]  /*2ba0*/  NOP ;  /* 0x0000000000007918 */ /* 0x000fe20000000000 */
[----:B0-2---:R-:W0:Y:S01]  /*2bb0*/  @!P1 LDS R12, [R7] ;  /* 0x00000000070c9984 */ /* 0x005e220000000800 */
[----:B------:R-:W1:Y:S01]  /*2bc0*/  LDC R13, c[0x0][0x22c] ;  /* 0x00008b00ff0d7b82 */ /* 0x000e620000000800 */
[----:B------:R-:W-:Y:S01]  /*2bd0*/  CS2R R10, SRZ ;  /* 0x00000000000a7805 */ /* 0x000fe2000001ff00 */
[----:B------:R-:W-:Y:S01]  /*2be0*/  BSSY B0, `(.L_x_264) ;  /* 0x000004b000007945 */ /* 0x000fe20003800000 */
[----:B-1----:R-:W-:-:S04]  /*2bf0*/  ISETP.GE.AND P0, PT, R9, R13, PT ;  /* 0x0000000d0900720c */ /* 0x002fc80003f06270 */
[----:B0-----:R-:W0:Y:S08]  /*2c00*/  @!P1 F2F.F64.F32 R10, R12 ;  /* 0x0000000c000a9310 */ /* 0x001e300000201800 */
[----:B0-----:R0:W1:Y:S01]  /*2c10*/  F2F.F32.F64 R14, R10 ;  /* 0x0000000a000e7310 */ /* 0x0010620000301000 */
        /* <DEDUP_REMOVED lines=8> */
[----:B------:R-:W-:Y:S01]  /*2ca0*/  PLOP3.LUT P0, PT, PT, PT, PT, 0x8, 0x0 ;  /* 0x000000000000781c */ /* 0x000fe20003f0e170 */
[----:B0-----:R-:W-:-:S12]  /*2cb0*/  VIADD R11, R13, 0xffffffa0 ;  /* 0xffffffa00d0b7836 */ /* 0x001fd80000000000 */
.L_x_269:
[----:B------:R-:W-:Y:S01]  /*2cc0*/  IMAD R10, R4, R13, R12 ;  /* 0x0000000d040a7224 */ /* 0x000fe200078e020c */
[----:B------:R-:W-:-:S04]  /*2cd0*/  IADD3 R16, R12, 0x20, RZ ;  /* 0x000000200c107810 */ /* 0x000fc80007ffe0ff */
[----:B------:R-:W-:Y:S01]  /*2ce0*/  LEA R10, R10, UR7, 0x2 ;  /* 0x000000070a0a7c11 */ /* 0x000fe2000f8e10ff */
[----:B------:R-:W-:-:S04]  /*2cf0*/  IMAD R16, R4, R13, R16 ;  /* 0x0000000d04107224 */ /* 0x000fc800078e0210 */
[----:B0-----:R0:W1:Y:S01]  /*2d00*/  LDS R15, [R10] ;  /* 0x000000000a0f7984 */ /* 0x0010620000000800 */
[----:B------:R-:W-:Y:S01]  /*2d10*/  LEA R18, R16, UR7, 0x2 ;  /* 0x0000000710127c11 */ /* 0x000fe2000f8e10ff */
[----:B------:R-:W-:-:S04]  /*2d20*/  VIADD R16, R12, 0x40 ;  /* 0x000000400c107836 */ /* 0x000fc80000000000 */
[----:B--2---:R-:W2:Y:S01]  /*2d30*/  LDS R17, [R18] ;  /* 0x0000000012117984 */ /* 0x004ea20000000800 */
[-C--:B------:R-:W-:Y:S02]  /*2d40*/  IMAD R16, R4, R13.reuse, R16 ;  /* 0x0000000d04107224 */ /* 0x080fe400078e0210 */
[C---:B0-----:R-:W-:Y:S02]  /*2d50*/  VIADD R10, R12.reuse, 0x60 ;  /* 0x000000600c0a7836 */ /* 0x041fe40000000000 */
[----:B------:R-:W-:Y:S01]  /*2d60*/  VIADD R12, R12, 0x80 ;  /* 0x000000800c0c7836 */ /* 0x000fe20000000000 */
[----:B------:R-:W-:Y:S01]  /*2d70*/  LEA R20, R16, UR7, 0x2 ;  /* 0x0000000710147c11 */ /* 0x000fe2000f8e10ff */
[----:B------:R-:W-:-:S03]  /*2d80*/  IMAD R10, R4, R13, R10 ;  /* 0x0000000d040a7224 */ /* 0x000fc600078e020a */
[----:B------:R-:W-:Y:S01]  /*2d90*/  ISETP.GE.AND P2, PT, R12, R11, PT ;  /* 0x0000000b0c00720c */ /* 0x000fe20003f46270 */
[----:B------:R-:W0:Y:S01]  /*2da0*/  LDS R19, [R20] ;  /* 0x0000000014137984 */ /* 0x000e220000000800 */
[----:B------:R-:W-:-:S05]  /*2db0*/  LEA R10, R10, UR7, 0x2 ;  /* 0x000000070a0a7c11 */ /* 0x000fca000f8e10ff */
[----:B------:R-:W3:Y:S01]  /*2dc0*/  LDS R21, [R10] ;  /* 0x000000000a157984 */ /* 0x000ee20000000800 */
[----:B-1----:R-:W-:-:S06]  /*2dd0*/  FADD R15, R15, R14 ;  /* 0x0000000e0f0f7221 */ /* 0x002fcc0000000000 */
[----:B------:R-:W1:Y:S08]  /*2de0*/  F2F.F64.F32 R14, R15 ;  /* 0x0000000f000e7310 */ /* 0x000e700000201800 */
[----:B-1----:R-:W2:Y:S02]  /*2df0*/  F2F.F32.F64 R14, R14 ;  /* 0x0000000e000e7310 */ /* 0x002ea40000301000 */
[----:B--2---:R-:W-:-:S06]  /*2e00*/  FADD R17, R14, R17 ;  /* 0x000000110e117221 */ /* 0x004fcc0000000000 */
[----:B------:R-:W1:Y:S08]  /*2e10*/  F2F.F64.F32 R16, R17 ;  /* 0x0000001100107310 */ /* 0x000e700000201800 */
[----:B-1----:R-:W0:Y:S02]  /*2e20*/  F2F.F32.F64 R16, R16 ;  /* 0x0000001000107310 */ /* 0x002e240000301000 */
[----:B0-----:R-:W-:-:S06]  /*2e30*/  FADD R19, R16, R19 ;  /* 0x0000001310137221 */ /* 0x001fcc0000000000 */
[----:B------:R-:W0:Y:S08]  /*2e40*/  F2F.F64.F32 R18, R19 ;  /* 0x0000001300127310 */ /* 0x000e300000201800 */
[----:B0-----:R-:W3:Y:S02]  /*2e50*/  F2F.F32.F64 R18, R18 ;  /* 0x0000001200127310 */ /* 0x001ee40000301000 */
[----:B---3--:R-:W-:-:S06]  /*2e60*/  FADD R21, R18, R21 ;  /* 0x0000001512157221 */ /* 0x008fcc0000000000 */
[----:B------:R-:W0:Y:S08]  /*2e70*/  F2F.F64.F32 R20, R21 ;  /* 0x0000001500147310 */ /* 0x000e300000201800 */
[----:B0-----:R0:W2:Y:S01]  /*2e80*/  F2F.F32.F64 R14, R20 ;  /* 0x00000014000e7310 */ /* 0x0010a20000301000 */
[----:B------:R-:W-:Y:S05]  /*2e90*/  @!P2 BRA `(.L_x_269) ;  /* 0xfffffffc0088a947 */ /* 0x000fea000383ffff */
[----:B------:R-:W-:Y:S05]  /*2ea0*/  BSYNC B2 ;  /* 0x0000000000027941 */ /* 0x000fea0003800000 */
.L_x_268:
[----:B------:R-:W-:Y:S01]  /*2eb0*/  IMAD.MOV.U32 R10, RZ, RZ, R20 ;  /* 0x000000ffff0a7224 */ /* 0x000fe200078e0014 */
[----:B------:R-:W-:-:S07]  /*2ec0*/  MOV R11, R21 ;  /* 0x00000015000b7202 */ /* 0x000fce0000000f00 */
.L_x_267:
[----:B------:R-:W-:Y:S05]  /*2ed0*/  BSYNC B1 ;  /* 0x0000000000017941 */ /* 0x000fea0003800000 */
.L_x_266:
[----:B------:R-:W-:Y:S01]  /*2ee0*/  IMAD.IADD R15, R13, 0x1, -R12 ;  /* 0x000000010d0f7824 */ /* 0x000fe200078e0a0c */
[----:B------:R-:W-:Y:S04]  /*2ef0*/  BSSY B1, `(.L_x_270) ;  /* 0x0000012000017945 */ /* 0x000fe80003800000 */
[----:B------:R-:W-:-:S13]  /*2f00*/  ISETP.GT.AND P2, PT, R15, 0x20, PT ;  /* 0x000000200f00780c */ /* 0x000fda0003f44270 */
[----:B------:R-:W-:Y:S05]  /*2f10*/  @!P2 BRA `(.L_x_271) ;  /* 0x00000000003ca947 */ /* 0x000fea0003800000 */
[----:B0-----:R-:W-:Y:S01]  /*2f20*/  IMAD R10, R4, R13, R12 ;  /* 0x0000000d040a7224 */ /* 0x001fe200078e020c */
[----:B------:R-:W-:-:S04]  /*2f30*/  PLOP3.LUT P0, PT, PT, PT, PT, 0x8, 0x0 ;  /* 0x000000000000781c */ /* 0x000fc80003f0e170 */
[----:B------:R-:W-:Y:S01]  /*2f40*/  LEA R15, R10, UR7, 0x2 ;  /* 0x000000070a0f7c11 */ /* 0x000fe2000f8e10ff */
[C---:B------:R-:W-:Y:S02]  /*2f50*/  VIADD R10, R12.reuse, 0x20 ;  /* 0x000000200c0a7836 */ /* 0x040fe40000000000 */
[----:B------:R-:W-:Y:S02]  /*2f60*/  VIADD R12, R12, 0x40 ;  /* 0x000000400c0c7836 */ /* 0x000fe40000000000 */
[----:B------:R-:W-:Y:S01]  /*2f70*/  IMAD R10, R4, R13, R10 ;  /* 0x0000000d040a7224 */ /* 0x000fe200078e020a */
[----:B------:R-:W1:Y:S04]  /*2f80*/  LDS R15, [R15] ;  /* 0x000000000f0f7984 */ /* 0x000e680000000800 */
[----:B------:R-:W-:-:S06]  /*2f90*/  LEA R18, R10, UR7, 0x2 ;  /* 0x000000070a127c11 */ /* 0x000fcc000f8e10ff */
[----:B------:R-:W0:Y:S01]  /*2fa0*/  LDS R18, [R18] ;  /* 0x0000000012127984 */ /* 0x000e220000000800 */
[----:B-12---:R-:W-:-:S06]  /*2fb0*/  FADD R16, R14, R15 ;  /* 0x0000000f0e107221 */ /* 0x006fcc0000000000 */
[----:B------:R-:W1:Y:S08]  /*2fc0*/  F2F.F64.F32 R16, R16 ;  /* 0x0000001000107310 */ /* 0x000e700000201800 */
[----:B-1----:R-:W0:Y:S02]  /*2fd0*/  F2F.F32.F64 R17, R16 ;  /* 0x0000001000117310 */ /* 0x002e240000301000 */
[----:B0-----:R-:W-:-:S06]  /*2fe0*/  FADD R10, R17, R18 ;  /* 0x00000012110a7221 */ /* 0x001fcc0000000000 */
[----:B------:R-:W0:Y:S08]  /*2ff0*/  F2F.F64.F32 R10, R10 ;  /* 0x0000000a000a7310 */ /* 0x000e300000201800 */
[----:B0-----:R3:W4:Y:S02]  /*3000*/  F2F.F32.F64 R14, R10 ;  /* 0x0000000a000e7310 */ /* 0x0017240000301000 */
.L_x_271:
[----:B------:R-:W-:Y:S05]  /*3010*/  BSYNC B1 ;  /* 0x0000000000017941 */ /* 0x000fea0003800000 */
.L_x_270:
[----:B------:R-:W-:-:S13]  /*3020*/  ISETP.LT.OR P0, PT, R12, R13, P0 ;  /* 0x0000000d0c00720c */ /* 0x000fda0000701670 */
[----:B------:R-:W-:-:S05]  /*3030*/  @P0 IMAD R13, R4, R13, R12 ;  /* 0x0000000d040d0224 */ /* 0x000fca00078e020c */
[----:B------:R-:W-:-:S06]  /*3040*/  @P0 LEA R13, R13, UR7, 0x2 ;  /* 0x000000070d0d0c11 */ /* 0x000fcc000f8e10ff */
[----:B------:R-:W1:Y:S02]  /*3050*/  @P0 LDS R13, [R13] ;  /* 0x000000000d0d0984 */ /* 0x000e640000000800 */
[----:B-12-4-:R-:W-:-:S04]  /*3060*/  @P0 FADD R12, R14, R13 ;  /* 0x0000000d0e0c0221 */ /* 0x016fc80000000000 */
[----:B0--3--:R-:W0:Y:S08]  /*3070*/  @P0 F2F.F64.F32 R10, R12 ;  /* 0x0000000c000a0310 */ /* 0x009e300000201800 */
[----:B0-----:R2:W3:Y:S02]  /*3080*/  @P0 F2F.F32.F64 R14, R10 ;  /* 0x0000000a000e0310 */ /* 0x0014e40000301000 */
.L_x_265:
[----:B------:R-:W-:Y:S05]  /*3090*/  BSYNC B0 ;  /* 0x0000000000007941 */ /* 0x000fea0003800000 */
.L_x_264:
[----:B------:R-:W-:Y:S01]  /*30a0*/  SHFL.BFLY PT, R13, R11, 0x10, 0x1f ;  /* 0x0e001f000b0d7f89 */ /* 0x000fe200000e0000 */
[----:B------:R-:W-:-:S03]  /*30b0*/  NOP ;  /* 0x0000000000007918 */ /* 0x000fc60000000000 */
[----:B------:R-:W4:Y:S01]  /*30c0*/  SHFL.BFLY PT, R12, R10, 0x10, 0x1f ;  /* 0x0e001f000a0c7f89 */ /* 0x000f2200000e0000 */
[----:B------:R-:W-:Y:S01]  /*30d0*/  BSSY B0, `(.L_x_272) ;  /* 0x000003a000007945 */ /* 0x000fe20003800000 */
[----:B----4-:R-:W1:Y:S02]  /*30e0*/  F2F.F32.F64 R13, R12 ;  /* 0x0000000c000d7310 */ /* 0x010e640000301000 */
[----:B-1-3--:R-:W-:-:S06]  /*30f0*/  FADD R14, R13, R14 ;  /* 0x0000000e0d0e7221 */ /* 0x00afcc0000000000 */
        /* <DEDUP_REMOVED lines=8> */
[----:B0-2---:R-:W-:Y:S01]  /*3180*/  F2F.F32.F64 R10, R18 ;  /* 0x00000012000a7310 */ /* 0x005fe20000301000 */
        /* <DEDUP_REMOVED lines=14> */
[----:B0-----:R-:W-:Y:S01]  /*3270*/  FADD R18, R18, R17 ;  /* 0x0000001112127221 */ /* 0x001fe20000000000 */
[----:B------:R-:W-:Y:S06]  /*3280*/  @P1 BRA `(.L_x_273) ;  /* 0x0000000000781947 */ /* 0x000fec0003800000 */
[----:B------:R-:W0:Y:S01]  /*3290*/  F2F.F64.F32 R10, R18 ;  /* 0x00000012000a7310 */ /* 0x000e220000201800 */
[----:B------:R-:W1:Y:S01]  /*32a0*/  LDC R16, c[0x0][0x22c] ;  /* 0x00008b00ff107b82 */ /* 0x000e620000000800 */
[----:B------:R-:W-:Y:S01]  /*32b0*/  ISETP.NE.U32.AND P0, PT, R22, RZ, PT ;  /* 0x000000ff1600720c */ /* 0x000fe20003f05070 */
[----:B------:R-:W-:-:S03]  /*32c0*/  IMAD.MOV.U32 R13, RZ, RZ, R5 ;  /* 0x000000ffff0d7224 */ /* 0x000fc600078e0005 */
[----:B------:R-:W-:Y:S02]  /*32d0*/  ISETP.NE.AND.EX P0, PT, R23, RZ, PT, P0 ;  /* 0x000000ff1700720c */ /* 0x000fe40003f05300 */
[----:B0-----:R0:W2:Y:S11]  /*32e0*/  F2F.F32.F64 R12, R10 ;  /* 0x0000000a000c7310 */ /* 0x0010b60000301000 */
.L_x_277:
[-C--:B01----:R-:W-:Y:S01]  /*32f0*/  IMAD R10, R2, R16.reuse, R13 ;  /* 0x00000010020a7224 */ /* 0x083fe200078e020d */
[----:B------:R-:W-:Y:S01]  /*3300*/  IADD3 R15, R6, R13, RZ ;  /* 0x0000000d060f7210 */ /* 0x000fe20007ffe0ff */
[----:B------:R-:W-:Y:S01]  /*3310*/  VIADD R13, R13, 0x20 ;  /* 0x000000200d0d7836 */ /* 0x000fe20000000000 */
[----:B------:R-:W-:Y:S02]  /*3320*/  BSSY B1, `(.L_x_274) ;  /* 0x0000013000017945 */ /* 0x000fe40003800000 */
[----:B------:R-:W-:Y:S02]  /*3330*/  LEA R14, R10, UR7, 0x2 ;  /* 0x000000070a0e7c11 */ /* 0x000fe4000f8e10ff */
[----:B------:R-:W-:Y:S02]  /*3340*/  ISETP.GE.AND P3, PT, R13, R16, PT ;  /* 0x000000100d00720c */ /* 0x000fe40003f66270 */
[----:B------:R-:W-:Y:S01]  /*3350*/  LEA R17, R15, UR7, 0x2 ;  /* 0x000000070f117c11 */ /* 0x000fe2000f8e10ff */
[----:B------:R-:W-:Y:S10]  /*3360*/  @!P0 BRA `(.L_x_275) ;  /* 0x0000000000248947 */ /* 0x000ff40003800000 */
[----:B------:R-:W0:Y:S02]  /*3370*/  LDS.U8 R10, [R15+UR8] ;  /* 0x000000080f0a7984 */ /* 0x000e240008000000 */
[----:B0-----:R-:W-:-:S13]  /*3380*/  ISETP.NE.AND P2, PT, R10, RZ, PT ;  /* 0x000000ff0a00720c */ /* 0x001fda0003f45270 */
[----:B------:R-:W2:Y:S04]  /*3390*/  @P2 LDS R11, [R17] ;  /* 0x00000000110b2984 */ /* 0x000ea80000000800 */
[----:B------:R-:W0:Y:S01]  /*33a0*/  @P2 LDS R10, [R14] ;  /* 0x000000000e0a2984 */ /* 0x000e220000000800 */
[----:B--2---:R-:W-:-:S04]  /*33b0*/  @P2 FADD R11, -R12, R11 ;  /* 0x0000000b0c0b2221 */ /* 0x004fc80000000100 */
[----:B0-----:R-:W-:-:S05]  /*33c0*/  @P2 FMUL R10, R10, R11 ;  /* 0x0000000b0a0a2220 */ /* 0x001fca0000400000 */
[----:B------:R1:W-:Y:S04]  /*33d0*/  @P2 STS [R17], R10 ;  /* 0x0000000a11002388 */ /* 0x0003e80000000800 */
[----:B------:R1:W-:Y:S01]  /*33e0*/  @!P2 STS [R17], RZ ;  /* 0x000000ff1100a388 */ /* 0x0003e20000000800 */
[----:B------:R-:W-:Y:S05]  /*33f0*/  BRA `(.L_x_276) ;  /* 0x0000000000147947 */ /* 0x000fea0003800000 */
.L_x_275:
[----:B------:R-:W2:Y:S04]  /*3400*/  LDS R11, [R17] ;  /* 0x00000000110b7984 */ /* 0x000ea80000000800 */
[----:B------:R-:W0:Y:S01]  /*3410*/  LDS R10, [R14] ;  /* 0x000000000e0a7984 */ /* 0x000e220000000800 */
[----:B--2---:R-:W-:-:S04]  /*3420*/  FADD R11, -R12, R11 ;  /* 0x0000000b0c0b7221 */ /* 0x004fc80000000100 */
[----:B0-----:R-:W-:-:S05]  /*3430*/  FMUL R10, R10, R11 ;  /* 0x0000000b0a0a7220 */ /* 0x001fca0000400000 */
[----:B------:R0:W-:Y:S02]  /*3440*/  STS [R17], R10 ;  /* 0x0000000a11007388 */ /* 0x0001e40000000800 */
.L_x_276:
[----:B------:R-:W-:Y:S05]  /*3450*/  BSYNC B1 ;  /* 0x0000000000017941 */ /* 0x000fea0003800000 */
.L_x_274:
[----:B------:R-:W-:Y:S05]  /*3460*/  @!P3 BRA `(.L_x_277) ;  /* 0xfffffffc00a0b947 */ /* 0x000fea000383ffff */
.L_x_273:
[----:B------:R-:W-:Y:S05]  /*3470*/  BSYNC B0 ;  /* 0x0000000000007941 */ /* 0x000fea0003800000 */
.L_x_272:
[----:B------:R-:W-:Y:S01]  /*3480*/  NOP ;  /* 0x0000000000007918 */ /* 0x000fe20000000000 */
.L_x_257:
[----:B------:R-:W-:Y:S01]  /*3490*/  BSSY B0, `(.L_x_278) ;  /* 0x000000d000007945 */ /* 0x000fe20003800000 */
[----:B------:R-:W-:-:S03]  /*34a0*/  PLOP3.LUT P2, PT, PT, PT, UP1, 0x40, 0x0 ;  /* 0x000000000000781c */ /* 0x000fc60003f4e818 */
[----:B------:R-:W-:Y:S10]  /*34b0*/  @P1 BRA `(.L_x_279) ;  /* 0x0000000000281947 */ /* 0x000ff40003800000 */
[----:B012---:R-:W0:Y:S01]  /*34c0*/  LDC R14, c[0x0][0x22c] ;  /* 0x00008b00ff0e7b82 */ /* 0x007e220000000800 */
[----:B------:R-:W-:-:S07]  /*34d0*/  IMAD.MOV.U32 R11, RZ, RZ, R5 ;  /* 0x000000ffff0b7224 */ /* 0x000fce00078e0005 */
.L_x_280:
[----:B------:R-:W-:Y:S02]  /*34e0*/  IMAD.IADD R12, R6, 0x1, R11 ;  /* 0x00000001060c7824 */ /* 0x000fe400078e020b */
[----:B------:R-:W-:-:S03]  /*34f0*/  VIADD R11, R11, 0x20 ;  /* 0x000000200b0b7836 */ /* 0x000fc60000000000 */
[----:B------:R-:W1:Y:S02]  /*3500*/  LDS.U8 R10, [R12+UR8] ;  /* 0x000000080c0a7984 */ /* 0x000e640008000000 */
[----:B-1----:R-:W-:-:S13]  /*3510*/  ISETP.NE.AND P0, PT, R10, RZ, PT ;  /* 0x000000ff0a00720c */ /* 0x002fda0003f05270 */
[----:B------:R-:W-:-:S05]  /*3520*/  @!P0 LEA R10, R12, UR7, 0x2 ;  /* 0x000000070c0a8c11 */ /* 0x000fca000f8e10ff */
[----:B------:R4:W-:Y:S01]  /*3530*/  @!P0 STS [R10], RZ ;  /* 0x000000ff0a008388 */ /* 0x0009e20000000800 */
[----:B0-----:R-:W-:-:S13]  /*3540*/  ISETP.GE.AND P0, PT, R11, R14, PT ;  /* 0x0000000e0b00720c */ /* 0x001fda0003f06270 */
[----:B----4-:R-:W-:Y:S05]  /*3550*/  @!P0 BRA `(.L_x_280) ;  /* 0xfffffffc00e08947 */ /* 0x010fea000383ffff */
.L_x_279:
[----:B------:R-:W-:Y:S05]  /*3560*/  BSYNC B0 ;  /* 0x0000000000007941 */ /* 0x000fea0003800000 */
.L_x_278:
[----:B------:R-:W-:Y:S01]  /*3570*/  NOP ;  /* 0x0000000000007918 */ /* 0x000fe20000000000 */
[----:B------:R-:W-:Y:S05]  /*3580*/  @P2 BRA `(.L_x_281) ;  /* 0x0000000800382947 */ /* 0x000fea0003800000 */
[----:B------:R-:W-:Y:S04]  /*3590*/  BSSY B0, `(.L_x_282) ;  /* 0x0000010000007945 */ /* 0x000fe80003800000 */
[----:B------:R-:W-:Y:S05]  /*35a0*/  @P1 BRA `(.L_x_283) ;  /* 0x0000000000381947 */ /* 0x000fea0003800000 */
[----:B-1----:R-:W1:Y:S01]  /*35b0*/  LDC R16, c[0x0][0x22c] ;  /* 0x00008b00ff107b82 */ /* 0x002e620000000800 */
[----:B--2---:R-:W-:-:S07]  /*35c0*/  MOV R11, R5 ;  /* 0x00000005000b7202 */ /* 0x004fce0000000f00 */
.L_x_284:
[----:B0-----:R-:W-:Y:S01]  /*35d0*/  IMAD.IADD R10, R6, 0x1, R11 ;  /* 0x00000001060a7824 */ /* 0x001fe200078e020b */
[----:B------:R-:W-:Y:S01]  /*35e0*/  IADD3 R11, R11, 0x20, RZ ;  /* 0x000000200b0b7810 */ /* 0x000fe20007ffe0ff */
[----:B------:R-:W-:-:S03]  /*35f0*/  IMAD.U32 R15, RZ, RZ, UR12 ;  /* 0x0000000cff0f7e24 */ /* 0x000fc6000f8e00ff */
[----:B------:R-:W-:Y:S02]  /*3600*/  LEA R10, R10, UR7, 0x2 ;  /* 0x000000070a0a7c11 */ /* 0x000fe4000f8e10ff */
[----:B-1----:R-:W-:-:S03]  /*3610*/  ISETP.GE.AND P0, PT, R11, R16, PT ;  /* 0x000000100b00720c */ /* 0x002fc60003f06270 */
[C---:B------:R-:W-:Y:S02]  /*3620*/  IMAD R12, R15.reuse, 0x4, R10 ;  /* 0x000000040f0c7824 */ /* 0x040fe400078e020a */
[----:B------:R-:W-:Y:S02]  /*3630*/  LDS R10, [R10] ;  /* 0x000000000a0a7984 */ /* 0x000fe40000000800 */
[----:B----4-:R-:W-:Y:S02]  /*3640*/  IMAD R14, R15, 0x4, R12 ;  /* 0x000000040f0e7824 */ /* 0x010fe400078e020c */
[----:B---3--:R-:W0:Y:S02]  /*3650*/  LDS R13, [R12] ;  /* 0x000000000c0d7984 */ /* 0x008e240000000800 */
[----:B0-----:R-:W-:-:S05]  /*3660*/  FMUL R13, R13, R10 ;  /* 0x0000000a0d0d7220 */ /* 0x001fca0000400000 */
[----:B------:R4:W-:Y:S01]  /*3670*/  STS [R14], R13 ;  /* 0x0000000d0e007388 */ /* 0x0009e20000000800 */
[----:B------:R-:W-:Y:S05]  /*3680*/  @!P0 BRA `(.L_x_284) ;  /* 0xfffffffc00d08947 */ /* 0x000fea000383ffff */
.L_x_283:
[----:B------:R-:W-:Y:S05]  /*3690*/  BSYNC B0 ;  /* 0x0000000000007941 */ /* 0x000fea0003800000 */
.L_x_282:
[----:B------:R-:W-:Y:S01]  /*36a0*/  NOP ;  /* 0x0000000000007918 */ /* 0x000fe20000000000 */
[----:B012---:R-:W0:Y:S01]  /*36b0*/  @!P1 LDS R10, [R7] ;  /* 0x00000000070a9984 */ /* 0x007e220000000800 */
[----:B------:R-:W1:Y:S01]  /*36c0*/  LDC R11, c[0x0][0x22c] ;  /* 0x00008b00ff0b7b82 */ /* 0x000e620000000800 */
[----:B----4-:R-:W-:Y:S01]  /*36d0*/  CS2R R14, SRZ ;  /* 0x00000000000e7805 */ /* 0x010fe2000001ff00 */
        /* <DEDUP_REMOVED lines=13> */
.L_x_289:
[CC--:B---3--:R-:W-:Y:S02]  /*37b0*/  IMAD R13, R4.reuse, R11.reuse, R9 ;  /* 0x0000000b040d7224 */ /* 0x0c8fe400078e0209 */
[C---:B0-2---:R-:W-:Y:S02]  /*37c0*/  VIADD R15, R9.reuse, 0x20 ;  /* 0x00000020090f7836 */ /* 0x045fe40000000000 */
[----:B------:R-:W-:Y:S01]  /*37d0*/  VIADD R17, R9, 0x40 ;  /* 0x0000004009117836 */ /* 0x000fe20000000000 */
[----:B------:R-:W-:Y:S01]  /*37e0*/  LEA R14, R13, UR7, 0x2 ;  /* 0x000000070d0e7c11 */ /* 0x000fe2000f8e10ff */
[CC--:B------:R-:W-:Y:S02]  /*37f0*/  IMAD R15, R4.reuse, R11.reuse, R15 ;  /* 0x0000000b040f7224 */ /* 0x0c0fe400078e020f */
[----:B------:R-:W-:Y:S02]  /*3800*/  IMAD R17, R4, R11, R17 ;  /* 0x0000000b04117224 */ /* 0x000fe400078e0211 */
[----:B------:R-:W1:Y:S01]  /*3810*/  LDS R13, [R14] ;  /* 0x000000000e0d7984 */ /* 0x000e620000000800 */
[----:B------:R-:W-:-:S02]  /*3820*/  LEA R16, R15, UR7, 0x2 ;  /* 0x000000070f107c11 */ /* 0x000fc4000f8e10ff */
[----:B------:R-:W-:Y:S02]  /*3830*/  LEA R19, R17, UR7, 0x2 ;  /* 0x0000000711137c11 */ /* 0x000fe4000f8e10ff */
[C---:B------:R-:W-:Y:S01]  /*3840*/  IADD3 R17, R9.reuse, 0x60, RZ ;  /* 0x0000006009117810 */ /* 0x040fe20007ffe0ff */
[----:B------:R-:W0:Y:S01]  /*3850*/  LDS R15, [R16] ;  /* 0x00000000100f7984 */ /* 0x000e220000000800 */
[----:B------:R-:W-:-:S03]  /*3860*/  VIADD R9, R9, 0x80 ;  /* 0x0000008009097836 */ /* 0x000fc60000000000 */
[----:B------:R-:W2:Y:S01]  /*3870*/  LDS R19, [R19] ;  /* 0x0000000013137984 */ /* 0x000ea20000000800 */
[----:B------:R-:W-:Y:S01]  /*3880*/  IMAD R17, R4, R11, R17 ;  /* 0x0000000b04117224 */ /* 0x000fe200078e0211 */
[----:B------:R-:W-:-:S04]  /*3890*/  ISETP.GE.AND P2, PT, R9, R10, PT ;  /* 0x0000000a0900720c */ /* 0x000fc80003f46270 */
[----:B------:R-:W-:-:S06]  /*38a0*/  LEA R20, R17, UR7, 0x2 ;  /* 0x0000000711147c11 */ /* 0x000fcc000f8e10ff */
[----:B------:R-:W3:Y:S01]  /*38b0*/  LDS R20, [R20] ;  /* 0x0000000014147984 */ /* 0x000ee20000000800 */
[----:B-1--4-:R-:W-:-:S06]  /*38c0*/  FADD R13, R13, R12 ;  /* 0x0000000c0d0d7221 */ /* 0x012fcc0000000000 */
[----:B------:R-:W1:Y:S08]  /*38d0*/  F2F.F64.F32 R12, R13 ;  /* 0x0000000d000c7310 */ /* 0x000e700000201800 */
[----:B-1----:R-:W0:Y:S02]  /*38e0*/  F2F.F32.F64 R12, R12 ;  /* 0x0000000c000c7310 */ /* 0x002e240000301000 */
[----:B0-----:R-:W-:-:S06]  /*38f0*/  FADD R18, R12, R15 ;  /* 0x0000000f0c127221 */ /* 0x001fcc0000000000 */
[----:B------:R-:W0:Y:S08]  /*3900*/  F2F.F64.F32 R14, R18 ;  /* 0x00000012000e7310 */ /* 0x000e300000201800 */
[----:B0-----:R-:W2:Y:S02]  /*3910*/  F2F.F32.F64 R14, R14 ;  /* 0x0000000e000e7310 */ /* 0x001ea40000301000 */
[----:B--2---:R-:W-:-:S06]  /*3920*/  FADD R16, R14, R19 ;  /* 0x000000130e107221 */ /* 0x004fcc0000000000 */
[----:B------:R-:W0:Y:S08]  /*3930*/  F2F.F64.F32 R16, R16 ;  /* 0x0000001000107310 */ /* 0x000e300000201800 */
[----:B0-----:R-:W3:Y:S02]  /*3940*/  F2F.F32.F64 R17, R16 ;  /* 0x0000001000117310 */ /* 0x001ee40000301000 */
[----:B---3--:R-:W-:-:S06]  /*3950*/  FADD R13, R17, R20 ;  /* 0x00000014110d7221 */ /* 0x008fcc0000000000 */
[----:B------:R-:W0:Y:S08]  /*3960*/  F2F.F64.F32 R14, R13 ;  /* 0x0000000d000e7310 */ /* 0x000e300000201800 */
[----:B0-----:R2:W4:Y:S01]  /*3970*/  F2F.F32.F64 R12, R14 ;  /* 0x0000000e000c7310 */ /* 0x0015220000301000 */
[----:B------:R-:W-:Y:S05]  /*3980*/  @!P2 BRA `(.L_x_289) ;  /* 0xfffffffc0088a947 */ /* 0x000fea000383ffff */
[----:B------:R-:W-:Y:S05]  /*3990*/  BSYNC B2 ;  /* 0x0000000000027941 */ /* 0x000fea0003800000 */
.L_x_288:
[----:B------:R-:W-:Y:S05]  /*39a0*/  BSYNC B1 ;  /* 0x0000000000017941 */ /* 0x000fea0003800000 */
.L_x_287:
[----:B------:R-:W-:Y:S01]  /*39b0*/  IMAD.IADD R10, R11, 0x1, -R9 ;  /* 0x000000010b0a7824 */ /* 0x000fe200078e0a09 */
[----:B------:R-:W-:Y:S04]  /*39c0*/  BSSY B1, `(.L_x_290) ;  /* 0x0000012000017945 */ /* 0x000fe80003800000 */
[----:B------:R-:W-:-:S13]  /*39d0*/  ISETP.GT.AND P2, PT, R10, 0x20, PT ;  /* 0x000000200a00780c */ /* 0x000fda0003f44270 */
[----:B------:R-:W-:Y:S05]  /*39e0*/  @!P2 BRA `(.L_x_291) ;  /* 0x00000000003ca947 */ /* 0x000fea0003800000 */
[-C--:B------:R-:W-:Y:S01]  /*39f0*/  IMAD R10, R4, R11.reuse, R9 ;  /* 0x0000000b040a7224 */ /* 0x080fe200078e0209 */
[----:B------:R-:W-:Y:S01]  /*3a00*/  PLOP3.LUT P0, PT, PT, PT, PT, 0x8, 0x0 ;  /* 0x000000000000781c */ /* 0x000fe20003f0e170 */
[C---:B0-2---:R-:W-:Y:S02]  /*3a10*/  VIADD R14, R9.reuse, 0x20 ;  /* 0x00000020090e7836 */ /* 0x045fe40000000000 */
[----:B------:R-:W-:Y:S01]  /*3a20*/  VIADD R9, R9, 0x40 ;  /* 0x0000004009097836 */ /* 0x000fe20000000000 */
[----:B------:R-:W-:Y:S01]  /*3a30*/  LEA R10, R10, UR7, 0x2 ;  /* 0x000000070a0a7c11 */ /* 0x000fe2000f8e10ff */
[----:B------:R-:W-:-:S04]  /*3a40*/  IMAD R14, R4, R11, R14 ;  /* 0x0000000b040e7224 */ /* 0x000fc800078e020e */
[----:B---3--:R-:W1:Y:S01]  /*3a50*/  LDS R13, [R10] ;  /* 0x000000000a0d7984 */ /* 0x008e620000000800 */
[----:B------:R-:W-:-:S05]  /*3a60*/  LEA R18, R14, UR7, 0x2 ;  /* 0x000000070e127c11 */ /* 0x000fca000f8e10ff */
[----:B------:R-:W0:Y:S01]  /*3a70*/  LDS R15, [R18] ;  /* 0x00000000120f7984 */ /* 0x000e220000000800 */
[----:B-1--4-:R-:W-:-:S04]  /*3a80*/  FADD R13, R12, R13 ;  /* 0x0000000d0c0d7221 */ /* 0x012fc80000000000 */
[----:B------:R-:W1:Y:S08]  /*3a90*/  F2F.F64.F32 R16, R13 ;  /* 0x0000000d00107310 */ /* 0x000e700000201800 */
[----:B-1----:R-:W0:Y:S02]  /*3aa0*/  F2F.F32.F64 R16, R16 ;  /* 0x0000001000107310 */ /* 0x002e240000301000 */
[----:B0-----:R-:W-:-:S06]  /*3ab0*/  FADD R15, R16, R15 ;  /* 0x0000000f100f7221 */ /* 0x001fcc0000000000 */
[----:B------:R-:W0:Y:S08]  /*3ac0*/  F2F.F64.F32 R14, R15 ;  /* 0x0000000f000e7310 */ /* 0x000e300000201800 */
[----:B0-----:R0:W1:Y:S02]  /*3ad0*/  F2F.F32.F64 R12, R14 ;  /* 0x0000000e000c7310 */ /* 0x0010640000301000 */
.L_x_291:
[----:B------:R-:W-:Y:S05]  /*3ae0*/  BSYNC B1 ;  /* 0x0000000000017941 */ /* 0x000fea0003800000 */
.L_x_290:
[----:B------:R-:W-:-:S13]  /*3af0*/  ISETP.LT.OR P0, PT, R9, R11, P0 ;  /* 0x0000000b0900720c */ /* 0x000fda0000701670 */
[----:B------:R-:W-:-:S05]  /*3b00*/  @P0 IMAD R9, R4, R11, R9 ;  /* 0x0000000b04090224 */ /* 0x000fca00078e0209 */
[----:B------:R-:W-:-:S06]  /*3b10*/  @P0 LEA R9, R9, UR7, 0x2 ;  /* 0x0000000709090c11 */ /* 0x000fcc000f8e10ff */
[----:B------:R-:W1:Y:S02]  /*3b20*/  @P0 LDS R9, [R9] ;  /* 0x0000000009090984 */ /* 0x000e640000000800 */
[----:B-1--4-:R-:W-:-:S04]  /*3b30*/  @P0 FADD R10, R12, R9 ;  /* 0x000000090c0a0221 */ /* 0x012fc80000000000 */
[----:B0-2---:R-:W0:Y:S08]  /*3b40*/  @P0 F2F.F64.F32 R14, R10 ;  /* 0x0000000a000e0310 */ /* 0x005e300000201800 */
[----:B0-----:R2:W4:Y:S02]  /*3b50*/  @P0 F2F.F32.F64 R12, R14 ;  /* 0x0000000e000c0310 */ /* 0x0015240000301000 */
.L_x_286:
[----:B------:R-:W-:Y:S05]  /*3b60*/  BSYNC B0 ;  /* 0x0000000000007941 */ /* 0x000fea0003800000 */
.L_x_285:
[----:B------:R-:W-:Y:S01]  /*3b70*/  SHFL.BFLY PT, R17, R15, 0x10, 0x1f ;  /* 0x0e001f000f117f89 */ /* 0x000fe200000e0000 */
[----:B------:R-:W-:-:S03]  /*3b80*/  NOP ;  /* 0x0000000000007918 */ /* 0x000fc60000000000 */
[----:B------:R-:W5:Y:S01]  /*3b90*/  SHFL.BFLY PT, R16, R14, 0x10, 0x1f ;  /* 0x0e001f000e107f89 */ /* 0x000f6200000e0000 */
[----:B------:R-:W-:Y:S01]  /*3ba0*/  BSSY B0, `(.L_x_292) ;  /* 0x000002b000007945 */ /* 0x000fe20003800000 */
[----:B-----5:R-:W1:Y:S02]  /*3bb0*/  F2F.F32.F64 R17, R16 ;  /* 0x0000001000117310 */ /* 0x020e640000301000 */
[----:B-1--4-:R-:W-:-:S06]  /*3bc0*/  FADD R12, R17, R12 ;  /* 0x0000000c110c7221 */ /* 0x012fcc0000000000 */
[----:B---3--:R-:W1:Y:S02]  /*3bd0*/  F2F.F64.F32 R12, R12 ;  /* 0x0000000c000c7310 */ /* 0x008e640000201800 */
        /* <DEDUP_REMOVED lines=11> */
[----:B0-2---:R-:W0:Y:S02]  /*3c90*/  F2F.F64.F32 R14, R10 ;  /* 0x0000000a000e7310 */ /* 0x005e240000201800 */
        /* <DEDUP_REMOVED lines=13> */
[----:B------:R-:W-:-:S07]  /*3d70*/  MOV R10, R5 ;  /* 0x00000005000a7202 */ /* 0x000fce0000000f00 */
[----:B0-----:R0:W1:Y:S02]  /*3d80*/  F2F.F32.F64 R16, R12 ;  /* 0x0000000c00107310 */ /* 0x0010640000301000 */
.L_x_294:
[--C-:B0-2---:R-:W-:Y:S02]  /*3d90*/  IMAD.IADD R12, R6, 0x1, R10.reuse ;  /* 0x00000001060c7824 */ /* 0x105fe400078e020a */
[-C--:B------:R-:W-:Y:S02]  /*3da0*/  IMAD R9, R2, R11.reuse, R10 ;  /* 0x0000000b02097224 */ /* 0x080fe400078e020a */
[----:B------:R-:W-:Y:S01]  /*3db0*/  VIADD R10, R10, 0x20 ;  /* 0x000000200a0a7836 */ /* 0x000fe20000000000 */
[----:B------:R-:W-:Y:S02]  /*3dc0*/  LEA R12, R12, UR7, 0x2 ;  /* 0x000000070c0c7c11 */ /* 0x000fe4000f8e10ff */
[----:B------:R-:W-:Y:S02]  /*3dd0*/  LEA R9, R9, UR7, 0x2 ;  /* 0x0000000709097c11 */ /* 0x000fe4000f8e10ff */
[----:B------:R-:W-:Y:S01]  /*3de0*/  ISETP.GE.AND P0, PT, R10, R11, PT ;  /* 0x0000000b0a00720c */ /* 0x000fe20003f06270 */
[----:B------:R-:W1:Y:S04]  /*3df0*/  LDS R13, [R12] ;  /* 0x000000000c0d7984 */ /* 0x000e680000000800 */
[----:B------:R-:W0:Y:S01]  /*3e00*/  LDS R14, [R9] ;  /* 0x00000000090e7984 */ /* 0x000e220000000800 */
[----:B-1----:R-:W-:-:S04]  /*3e10*/  FADD R13, -R16, R13 ;  /* 0x0000000d100d7221 */ /* 0x002fc80000000100 */
[----:B0-----:R-:W-:-:S05]  /*3e20*/  FMUL R13, R13, R14 ;  /* 0x0000000e0d0d7220 */ /* 0x001fca0000400000 */
[----:B------:R2:W-:Y:S01]  /*3e30*/  STS [R12], R13 ;  /* 0x0000000d0c007388 */ /* 0x0005e20000000800 */
[----:B------:R-:W-:Y:S05]  /*3e40*/  @!P0 BRA `(.L_x_294) ;  /* 0xfffffffc00d08947 */ /* 0x000fea000383ffff */
.L_x_293:
[----:B------:R-:W-:Y:S05]  /*3e50*/  BSYNC B0 ;  /* 0x0000000000007941 */ /* 0x000fea0003800000 */
.L_x_292:
[----:B------:R-:W-:Y:S01]  /*3e60*/  NOP ;  /* 0x0000000000007918 */ /* 0x000fe20000000000 */
.L_x_281:
[----:B------:R-:W-:Y:S02]  /*3e70*/  ULDC UR4, c[0x0][0x23c] ;  /* 0x00008f0000047ab9 */ /* 0x000fe40000000800 */
[----:B------:R-:W-:-:S13]  /*3e80*/  ISETP.NE.AND P0, PT, RZ, UR4, PT ;  /* 0x00000004ff007c0c */ /* 0x000fda000bf05270 */
[----:B------:R-:W-:Y:S05]  /*3e90*/  @P0 BRA `(.L_x_295) ;  /* 0x0000000000580947 */ /* 0x000fea0003800000 */
[----:B------:R-:W-:Y:S04]  /*3ea0*/  BSSY B0, `(.L_x_296) ;  /* 0x0000014000007945 */ /* 0x000fe80003800000 */
[----:B------:R-:W-:Y:S05]  /*3eb0*/  @P1 BRA `(.L_x_297) ;  /* 0x0000000000481947 */ /* 0x000fea0003800000 */
[----:B-1-3--:R-:W1:Y:S01]  /*3ec0*/  LDC R18, c[0x0][0x22c] ;  /* 0x00008b00ff127b82 */ /* 0x00ae620000000800 */
[----:B------:R-:W-:-:S07]  /*3ed0*/  IMAD.MOV.U32 R9, RZ, RZ, R5 ;  /* 0x000000ffff097224 */ /* 0x000fce00078e0005 */
.L_x_298:
[-CC-:B-12-4-:R-:W-:Y:S02]  /*3ee0*/  IMAD R11, R2, R18.reuse, R9.reuse ;  /* 0x00000012020b7224 */ /* 0x196fe400078e0209 */
[----:B0-----:R-:W-:Y:S01]  /*3ef0*/  IMAD.IADD R10, R6, 0x1, R9 ;  /* 0x00000001060a7824 */ /* 0x001fe200078e0209 */
[----:B------:R-:W-:Y:S02]  /*3f00*/  IADD3 R9, R9, 0x20, RZ ;  /* 0x0000002009097810 */ /* 0x000fe40007ffe0ff */
[----:B------:R-:W-:Y:S02]  /*3f10*/  LEA R16, R11, UR7, 0x2 ;  /* 0x000000070b107c11 */ /* 0x000fe4000f8e10ff */
[----:B------:R-:W-:Y:S02]  /*3f20*/  LEA R14, R10, UR7, 0x2 ;  /* 0x000000070a0e7c11 */ /* 0x000fe4000f8e10ff */
[----:B------:R-:W-:Y:S02]  /*3f30*/  ISETP.GE.AND P0, PT, R9, R18, PT ;  /* 0x000000120900720c */ /* 0x000fe40003f06270 */
[----:B------:R-:W0:Y:S04]  /*3f40*/  LDS R16, [R16] ;  /* 0x0000000010107984 */ /* 0x000e280000000800 */
[----:B------:R-:W1:Y:S01]  /*3f50*/  LDS R15, [R14] ;  /* 0x000000000e0f7984 */ /* 0x000e620000000800 */
[----:B0-----:R-:W-:Y:S08]  /*3f60*/  F2F.F64.F32 R12, R16 ;  /* 0x00000010000c7310 */ /* 0x001ff00000201800 */
[----:B-1----:R-:W0:Y:S02]  /*3f70*/  F2F.F64.F32 R10, R15 ;  /* 0x0000000f000a7310 */ /* 0x002e240000201800 */
[----:B0-----:R-:W-:-:S02]  /*3f80*/  DMUL R10, R10, R12 ;  /* 0x0000000c0a0a7228 */ /* 0x001fc40000000000 */
[----:B------:R-:W-:-:S08]  /*3f90*/  DADD R12, -R12, 1 ;  /* 0x3ff000000c0c7429 */ /* 0x000fd00000000100 */
[----:B------:R-:W-:-:S10]  /*3fa0*/  DMUL R10, R10, R12 ;  /* 0x0000000c0a0a7228 */ /* 0x000fd40000000000 */
[----:B------:R-:W0:Y:S02]  /*3fb0*/  F2F.F32.F64 R11, R10 ;  /* 0x0000000a000b7310 */ /* 0x000e240000301000 */
[----:B0-----:R4:W-:Y:S01]  /*3fc0*/  STS [R14], R11 ;  /* 0x0000000b0e007388 */ /* 0x0019e20000000800 */
[----:B------:R-:W-:Y:S05]  /*3fd0*/  @!P0 BRA `(.L_x_298) ;  /* 0xfffffffc00c08947 */ /* 0x000fea000383ffff */
.L_x_297:
[----:B------:R-:W-:Y:S05]  /*3fe0*/  BSYNC B0 ;  /* 0x0000000000007941 */ /* 0x000fea0003800000 */
.L_x_296:
[----:B------:R-:W-:Y:S01]  /*3ff0*/  NOP ;  /* 0x0000000000007918 */ /* 0x000fe20000000000 */
.L_x_295:
[----:B------:R-:W-:Y:S04]  /*4000*/  BSSY B0, `(.L_x_299) ;  /* 0x0000040000007945 */ /* 0x000fe80003800000 */
[----:B------:R-:W-:Y:S05]  /*4010*/  @P1 BRA `(.L_x_300) ;  /* 0x0000000000f81947 */ /* 0x000fea0003800000 */
[----:B------:R-:W1:Y:S01]  /*4020*/  LDC R9, c[0x0][0x22c] ;  /* 0x00008b00ff097b82 */ /* 0x000e620000000800 */
[----:B------:R-:W-:Y:S01]  /*4030*/  BSSY B1, `(.L_x_301) ;  /* 0x0000021000017945 */ /* 0x000fe20003800000 */
[----:B------:R-:W-:Y:S01]  /*4040*/  PLOP3.LUT P0, PT, PT, PT, PT, 0x80, 0x0 ;  /* 0x000000000000781c */ /* 0x000fe20003f0f070 */
[--C-:B0-23--:R-:W-:Y:S02]  /*4050*/  IMAD.MOV.U32 R13, RZ, RZ, R5.reuse ;  /* 0x000000ffff0d7224 */ /* 0x10dfe400078e0005 */
[----:B-1----:R-:W-:-:S05]  /*4060*/  IMAD.IADD R10, R9, 0x1, -R5 ;  /* 0x00000001090a7824 */ /* 0x002fca00078e0a05 */
[----:B------:R-:W-:-:S13]  /*4070*/  ISETP.GT.AND P1, PT, R10, 0x60, PT ;  /* 0x000000600a00780c */ /* 0x000fda0003f24270 */
[----:B------:R-:W-:Y:S05]  /*4080*/  @!P1 BRA `(.L_x_302) ;  /* 0x00000000006c9947 */ /* 0x000fea0003800000 */
[----:B----4-:R-:W0:Y:S01]  /*4090*/  LDC.64 R10, c[0x0][0x240] ;  /* 0x00009000ff0a7b82 */ /* 0x010e220000000a00 */
[----:B------:R-:W-:Y:S01]  /*40a0*/  PLOP3.LUT P0, PT, PT, PT, PT, 0x8, 0x0 ;  /* 0x000000000000781c */ /* 0x000fe20003f0e170 */
[----:B------:R-:W-:-:S12]  /*40b0*/  VIADD R22, R9, 0xffffffa0 ;  /* 0xffffffa009167836 */ /* 0x000fd80000000000 */
.L_x_303:
[--C-:B------:R-:W-:Y:S01]  /*40c0*/  IMAD.IADD R12, R6, 0x1, R13.reuse ;  /* 0x00000001060c7824 */ /* 0x100fe200078e020d */
[C---:B-1----:R-:W-:Y:S01]  /*40d0*/  IADD3 R14, R13.reuse, 0x20, RZ ;  /* 0x000000200d0e7810 */ /* 0x042fe20007ffe0ff */
[C---:B------:R-:W-:Y:S02]  /*40e0*/  VIADD R16, R13.reuse, 0x40 ;  /* 0x000000400d107836 */ /* 0x040fe40000000000 */
[----:B------:R-:W-:Y:S01]  /*40f0*/  VIADD R18, R13, 0x60 ;  /* 0x000000600d127836 */ /* 0x000fe20000000000 */
[----:B------:R-:W-:Y:S01]  /*4100*/  LEA R12, R12, UR7, 0x2 ;  /* 0x000000070c0c7c11 */ /* 0x000fe2000f8e10ff */
[CC--:B------:R-:W-:Y:S02]  /*4110*/  IMAD R15, R8.reuse, R9.reuse, R13 ;  /* 0x00000009080f7224 */ /* 0x0c0fe400078e020d */
[CC--:B------:R-:W-:Y:S02]  /*4120*/  IMAD R17, R8.reuse, R9.reuse, R14 ;  /* 0x0000000908117224 */ /* 0x0c0fe400078e020e */
[----:B------:R-:W1:Y:S01]  /*4130*/  LDS R23, [R12] ;  /* 0x000000000c177984 */ /* 0x000e620000000800 */
[----:B------:R-:W-:-:S02]  /*4140*/  IMAD R19, R8, R9, R16 ;  /* 0x0000000908137224 */ /* 0x000fc400078e0210 */
[----:B------:R-:W-:Y:S01]  /*4150*/  IMAD R21, R8, R9, R18 ;  /* 0x0000000908157224 */ /* 0x000fe200078e0212 */
[----:B------:R-:W2:Y:S01]  /*4160*/  LDS R25, [R12+0x80] ;  /* 0x000080000c197984 */ /* 0x000ea20000000800 */
[----:B0-----:R-:W-:-:S03]  /*4170*/  IMAD.WIDE R14, R15, 0x4, R10 ;  /* 0x000000040f0e7825 */ /* 0x001fc600078e020a */
[----:B------:R-:W0:Y:S01]  /*4180*/  LDS R27, [R12+0x100] ;  /* 0x000100000c1b7984 */ /* 0x000e220000000800 */
[----:B------:R-:W-:-:S03]  /*4190*/  IMAD.WIDE R16, R17, 0x4, R10 ;  /* 0x0000000411107825 */ /* 0x000fc600078e020a */
[----:B------:R-:W3:Y:S01]  /*41a0*/  LDS R29, [R12+0x180] ;  /* 0x000180000c1d7984 */ /* 0x000ee20000000800 */
[----:B------:R-:W-:-:S04]  /*41b0*/  IMAD.WIDE R18, R19, 0x4, R10 ;  /* 0x0000000413127825 */ /* 0x000fc800078e020a */
[----:B------:R-:W-:-:S04]  /*41c0*/  IMAD.WIDE R20, R21, 0x4, R10 ;  /* 0x0000000415147825 */ /* 0x000fc800078e020a */
[----:B------:R-:W-:-:S05]  /*41d0*/  VIADD R13, R13, 0x80 ;  /* 0x000000800d0d7836 */ /* 0x000fca0000000000 */
[----:B------:R-:W-:Y:S01]  /*41e0*/  ISETP.GE.AND P1, PT, R13, R22, PT ;  /* 0x000000160d00720c */ /* 0x000fe20003f26270 */
[----:B-1----:R1:W-:Y:S04]  /*41f0*/  STG.E desc[UR14][R14.64], R23 ;  /* 0x000000170e007986 */ /* 0x0023e8000c10190e */
[----:B--2---:R1:W-:Y:S04]  /*4200*/  STG.E desc[UR14][R16.64], R25 ;  /* 0x0000001910007986 */ /* 0x0043e8000c10190e */
[----:B0-----:R1:W-:Y:S04]  /*4210*/  STG.E desc[UR14][R18.64], R27 ;  /* 0x0000001b12007986 */ /* 0x0013e8000c10190e */
[----:B---3--:R1:W-:Y:S01]  /*4220*/  STG.E desc[UR14][R20.64], R29 ;  /* 0x0000001d14007986 */ /* 0x0083e2000c10190e */
[----:B------:R-:W-:Y:S05]  /*4230*/  @!P1 BRA `(.L_x_303) ;  /* 0xfffffffc00a09947 */ /* 0x000fea000383ffff */
.L_x_302:
[----:B------:R-:W-:Y:S05]  /*4240*/  BSYNC B1 ;  /* 0x0000000000017941 */ /* 0x000fea0003800000 */
.L_x_301:
[----:B------:R-:W-:Y:S01]  /*4250*/  IMAD.IADD R10, R9, 0x1, -R13 ;  /* 0x00000001090a7824 */ /* 0x000fe200078e0a0d */
[----:B------:R-:W-:Y:S04]  /*4260*/  BSSY B1, `(.L_x_304) ;  /* 0x0000011000017945 */ /* 0x000fe80003800000 */
[----:B------:R-:W-:-:S13]  /*4270*/  ISETP.GT.AND P1, PT, R10, 0x20, PT ;  /* 0x000000200a00780c */ /* 0x000fda0003f24270 */
[----:B------:R-:W-:Y:S05]  /*4280*/  @!P1 BRA `(.L_x_305) ;  /* 0x0000000000389947 */ /* 0x000fea0003800000 */
[----:B------:R-:W-:Y:S01]  /*4290*/  IADD3 R10, R6, R13, RZ ;  /* 0x0000000d060a7210 */ /* 0x000fe20007ffe0ff */
[----:B-1--4-:R-:W0:Y:S01]  /*42a0*/  LDC.64 R14, c[0x0][0x240] ;  /* 0x00009000ff0e7b82 */ /* 0x012e220000000a00 */
[-C--:B------:R-:W-:Y:S01]  /*42b0*/  IMAD R11, R8, R9.reuse, R13 ;  /* 0x00000009080b7224 */ /* 0x080fe200078e020d */
[----:B------:R-:W-:Y:S02]  /*42c0*/  PLOP3.LUT P0, PT, PT, PT, PT, 0x8, 0x0 ;  /* 0x000000000000781c */ /* 0x000fe40003f0e170 */
[----:B------:R-:W-:Y:S01]  /*42d0*/  LEA R12, R10, UR7, 0x2 ;  /* 0x000000070a0c7c11 */ /* 0x000fe2000f8e10ff */
[C---:B------:R-:W-:Y:S02]  /*42e0*/  VIADD R10, R13.reuse, 0x20 ;  /* 0x000000200d0a7836 */ /* 0x040fe40000000000 */
[----:B------:R-:W-:Y:S02]  /*42f0*/  VIADD R13, R13, 0x40 ;  /* 0x000000400d0d7836 */ /* 0x000fe40000000000 */
[----:B------:R-:W1:Y:S01]  /*4300*/  LDS R17, [R12] ;  /* 0x000000000c117984 */ /* 0x000e620000000800 */
[----:B------:R-:W-:-:S03]  /*4310*/  IMAD R21, R8, R9, R10 ;  /* 0x0000000908157224 */ /* 0x000fc600078e020a */
[----:B------:R-:W2:Y:S01]  /*4320*/  LDS R19, [R12+0x80] ;  /* 0x000080000c137984 */ /* 0x000ea20000000800 */
[----:B0-----:R-:W-:-:S04]  /*4330*/  IMAD.WIDE R10, R11, 0x4, R14 ;  /* 0x000000040b0a7825 */ /* 0x001fc800078e020e */
[----:B------:R-:W-:Y:S01]  /*4340*/  IMAD.WIDE R14, R21, 0x4, R14 ;  /* 0x00000004150e7825 */ /* 0x000fe200078e020e */
[----:B-1----:R0:W-:Y:S04]  /*4350*/  STG.E desc[UR14][R10.64], R17 ;  /* 0x000000110a007986 */ /* 0x0021e8000c10190e */
[----:B--2---:R0:W-:Y:S02]  /*4360*/  STG.E desc[UR14][R14.64], R19 ;  /* 0x000000130e007986 */ /* 0x0041e4000c10190e */
.L_x_305:
[----:B------:R-:W-:Y:S05]  /*4370*/  BSYNC B1 ;  /* 0x0000000000017941 */ /* 0x000fea0003800000 */
.L_x_304:
[----:B------:R-:W-:-:S13]  /*4380*/  ISETP.LT.OR P0, PT, R13, R9, P0 ;  /* 0x000000090d00720c */ /* 0x000fda0000701670 */
[--C-:B0-----:R-:W-:Y:S02]  /*4390*/  @P0 IMAD.IADD R10, R6, 0x1, R13.reuse ;  /* 0x00000001060a0824 */ /* 0x101fe400078e020d */
[----:B------:R-:W-:-:S03]  /*43a0*/  @P0 IMAD R9, R8, R9, R13 ;  /* 0x0000000908090224 */ /* 0x000fc600078e020d */
[----:B------:R-:W-:Y:S02]  /*43b0*/  @P0 LEA R12, R10, UR7, 0x2 ;  /* 0x000000070a0c0c11 */ /* 0x000fe4000f8e10ff */
[----:B----4-:R-:W0:Y:S03]  /*43c0*/  @P0 LDC.64 R10, c[0x0][0x240] ;  /* 0x00009000ff0a0b82 */ /* 0x010e260000000a00 */
[----:B-1----:R-:W1:Y:S01]  /*43d0*/  @P0 LDS R15, [R12] ;  /* 0x000000000c0f0984 */ /* 0x002e620000000800 */
[----:B0-----:R-:W-:-:S05]  /*43e0*/  @P0 IMAD.WIDE R8, R9, 0x4, R10 ;  /* 0x0000000409080825 */ /* 0x001fca00078e020a */
[----:B-1----:R0:W-:Y:S02]  /*43f0*/  @P0 STG.E desc[UR14][R8.64], R15 ;  /* 0x0000000f08000986 */ /* 0x0021e4000c10190e */
.L_x_300:
[----:B------:R-:W-:Y:S05]  /*4400*/  BSYNC B0 ;  /* 0x0000000000007941 */ /* 0x000fea0003800000 */
.L_x_299:
[----:B------:R-:W-:Y:S01]  /*4410*/  PLOP3.LUT P0, PT, PT, PT, UP3, 0x40, 0x0 ;  /* 0x000000000000781c */ /* 0x000fe20003f0e838 */
[----:B------:R-:W-:-:S12]  /*4420*/  NOP ;  /* 0x0000000000007918 */ /* 0x000fd80000000000 */
[----:B------:R-:W-:Y:S05]  /*4430*/  @P0 BRA `(.L_x_306) ;  /* 0xffffffbc00fc0947 */ /* 0x000fea000383ffff */
[----:B------:R-:W-:Y:S05]  /*4440*/  EXIT ;  /* 0x000000000000794d */ /* 0x000fea0003800000 */
        .weak           $__internal_2_$__cuda_sm20_div_rn_f64_full
        .type           $__internal_2_$__cuda_sm20_div_rn_f64_full,@function
        .size           $__internal_2_$__cuda_sm20_div_rn_f64_full,(.L_x_2484 - $__internal_2_$__cuda_sm20_div_rn_f64_full)
$__internal_2_$__cuda_sm20_div_rn_f64_full:
[C---:B------:R-:W-:Y:S01]  /*4450*/  FSETP.GEU.AND P0, PT, |R17|.reuse, 1.469367938527859385e-39, PT ;  /* 0x001000001100780b */ /* 0x040fe20003f0e200 */
[----:B------:R-:W-:Y:S01]  /*4460*/  IMAD.MOV.U32 R20, RZ, RZ, 0x1 ;  /* 0x00000001ff147424 */ /* 0x000fe200078e00ff */
[----:B------:R-:W-:Y:S01]  /*4470*/  LOP3.LUT R14, R17, 0x800fffff, RZ, 0xc0, !PT ;  /* 0x800fffff110e7812 */ /* 0x000fe200078ec0ff */
[----:B------:R-:W-:Y:S01]  /*4480*/  IMAD.MOV.U32 R9, RZ, RZ, 0x1ca00000 ;  /* 0x1ca00000ff097424 */ /* 0x000fe200078e00ff */
[C---:B------:R-:W-:Y:S01]  /*4490*/  FSETP.GEU.AND P4, PT, |R19|.reuse, 1.469367938527859385e-39, PT ;  /* 0x001000001300780b */ /* 0x040fe20003f8e200 */
[----:B------:R-:W-:Y:S01]  /*44a0*/  BSSY B3, `(.L_x_307) ;  /* 0x0000052000037945 */ /* 0x000fe20003800000 */
[----:B------:R-:W-:Y:S02]  /*44b0*/  LOP3.LUT R15, R14, 0x3ff00000, RZ, 0xfc, !PT ;  /* 0x3ff000000e0f7812 */ /* 0x000fe400078efcff */
[----:B------:R-:W-:Y:S02]  /*44c0*/  MOV R14, R16 ;  /* 0x00000010000e7202 */ /* 0x000fe40000000f00 */
[----:B------:R-:W-:-:S02]  /*44d0*/  LOP3.LUT R31, R19, 0x7ff00000, RZ, 0xc0, !PT ;  /* 0x7ff00000131f7812 */ /* 0x000fc400078ec0ff */
[----:B------:R-:W-:Y:S01]  /*44e0*/  LOP3.LUT R32, R17, 0x7ff00000, RZ, 0xc0, !PT ;  /* 0x7ff0000011207812 */ /* 0x000fe200078ec0ff */
[----:B------:R-:W-:Y:S02]  /*44f0*/  @!P0 DMUL R14, R16, 8.98846567431157953865e+307 ;  /* 0x7fe00000100e8828 */ /* 0x000fe40000000000 */
[----:B------:R-:W-:Y:S01]  /*4500*/  IMAD.MOV.U32 R33, RZ, RZ, R31 ;  /* 0x000000ffff217224 */ /* 0x000fe200078e001f */
[----:B------:R-:W-:Y:S02]  /*4510*/  ISETP.GE.U32.AND P3, PT, R31, R32, PT ;  /* 0x000000201f00720c */ /* 0x000fe40003f66070 */
[----:B------:R-:W-:Y:S01]  /*4520*/  @!P4 LOP3.LUT R24, R17, 0x7ff00000, RZ, 0xc0, !PT ;  /* 0x7ff000001118c812 */ /* 0x000fe200078ec0ff */
[----:B------:R-:W0:Y:S03]  /*4530*/  MUFU.RCP64H R21, R15 ;  /* 0x0000000f00157308 */ /* 0x000e260000001800 */
[----:B------:R-:W-:-:S02]  /*4540*/  @!P4 ISETP.GE.U32.AND P5, PT, R31, R24, PT ;  /* 0x000000181f00c20c */ /* 0x000fc40003fa6070 */
[----:B------:R-:W-:Y:S02]  /*4550*/  @!P4 MOV R24, RZ ;  /* 0x000000ff0018c202 */ /* 0x000fe40000000f00 */
[----:B------:R-:W-:Y:S02]  /*4560*/  @!P4 SEL R25, R9, 0x63400000, !P5 ;  /* 0x634000000919c807 */ /* 0x000fe40006800000 */
[----:B------:R-:W-:Y:S02]  /*4570*/  @!P0 LOP3.LUT R32, R15, 0x7ff00000, RZ, 0xc0, !PT ;  /* 0x7ff000000f208812 */ /* 0x000fe400078ec0ff */
[----:B------:R-:W-:-:S03]  /*4580*/  @!P4 LOP3.LUT R25, R25, 0x80000000, R19, 0xf8, !PT ;  /* 0x800000001919c812 */ /* 0x000fc600078ef813 */
[----:B------:R-:W-:Y:S01]  /*4590*/  VIADD R34, R32, 0xffffffff ;  /* 0xffffffff20227836 */ /* 0x000fe20000000000 */
[----:B------:R-:W-:Y:S01]  /*45a0*/  @!P4 LOP3.LUT R25, R25, 0x100000, RZ, 0xfc, !PT ;  /* 0x001000001919c812 */ /* 0x000fe200078efcff */
[----:B0-----:R-:W-:-:S08]  /*45b0*/  DFMA R22, R20, -R14, 1 ;  /* 0x3ff000001416742b */ /* 0x001fd0000000080e */
[----:B------:R-:W-:-:S08]  /*45c0*/  DFMA R22, R22, R22, R22 ;  /* 0x000000161616722b */ /* 0x000fd00000000016 */
[----:B------:R-:W-:Y:S01]  /*45d0*/  DFMA R22, R20, R22, R20 ;  /* 0x000000161416722b */ /* 0x000fe20000000014 */
[----:B------:R-:W-:Y:S01]  /*45e0*/  SEL R21, R9, 0x63400000, !P3 ;  /* 0x6340000009157807 */ /* 0x000fe20005800000 */
[----:B------:R-:W-:-:S03]  /*45f0*/  IMAD.MOV.U32 R20, RZ, RZ, R18 ;  /* 0x000000ffff147224 */ /* 0x000fc600078e0012 */
[----:B------:R-:W-:-:S03]  /*4600*/  LOP3.LUT R21, R21, 0x800fffff, R19, 0xf8, !PT ;  /* 0x800fffff15157812 */ /* 0x000fc600078ef813 */
[----:B------:R-:W-:-:S03]  /*4610*/  DFMA R26, R22, -R14, 1 ;  /* 0x3ff00000161a742b */ /* 0x000fc6000000080e */
[----:B------:R-:W-:-:S05]  /*4620*/  @!P4 DFMA R20, R20, 2, -R24 ;  /* 0x400000001414c82b */ /* 0x000fca0000000818 */
[----:B------:R-:W-:-:S05]  /*4630*/  DFMA R26, R22, R26, R22 ;  /* 0x0000001a161a722b */ /* 0x000fca0000000016 */
[----:B------:R-:W-:-:S03]  /*4640*/  @!P4 LOP3.LUT R33, R21, 0x7ff00000, RZ, 0xc0, !PT ;  /* 0x7ff000001521c812 */ /* 0x000fc600078ec0ff */
[----:B------:R-:W-:Y:S02]  /*4650*/  DMUL R22, R26, R20 ;  /* 0x000000141a167228 */ /* 0x000fe40000000000 */
[----:B------:R-:W-:-:S05]  /*4660*/  VIADD R24, R33, 0xffffffff ;  /* 0xffffffff21187836 */ /* 0x000fca0000000000 */
[----:B------:R-:W-:Y:S01]  /*4670*/  ISETP.GT.U32.AND P0, PT, R24, 0x7feffffe, PT ;  /* 0x7feffffe1800780c */ /* 0x000fe20003f04070 */
[----:B------:R-:W-:-:S03]  /*4680*/  DFMA R24, R22, -R14, R20 ;  /* 0x8000000e1618722b */ /* 0x000fc60000000014 */
[----:B------:R-:W-:-:S05]  /*4690*/  ISETP.GT.U32.OR P0, PT, R34, 0x7feffffe, P0 ;  /* 0x7feffffe2200780c */ /* 0x000fca0000704470 */
[----:B------:R-:W-:-:S08]  /*46a0*/  DFMA R24, R26, R24, R22 ;  /* 0x000000181a18722b */ /* 0x000fd00000000016 */
[----:B------:R-:W-:Y:S05]  /*46b0*/  @P0 BRA `(.L_x_308) ;  /* 0x00000000006c0947 */ /* 0x000fea0003800000 */
[----:B------:R-:W-:-:S04]  /*46c0*/  LOP3.LUT R22, R17, 0x7ff00000, RZ, 0xc0, !PT ;  /* 0x7ff0000011167812 */ /* 0x000fc800078ec0ff */
[CC--:B------:R-:W-:Y:S02]  /*46d0*/  VIADDMNMX R18, R31.reuse, -R22.reuse, 0xb9600000, !PT ;  /* 0xb96000001f127446 */ /* 0x0c0fe40007800916 */
[----:B------:R-:W-:Y:S02]  /*46e0*/  ISETP.GE.U32.AND P0, PT, R31, R22, PT ;  /* 0x000000161f00720c */ /* 0x000fe40003f06070 */
[----:B------:R-:W-:Y:S02]  /*46f0*/  VIMNMX R18, R18, 0x46a00000, PT ;  /* 0x46a0000012127848 */ /* 0x000fe40003fe0100 */
[----:B------:R-:W-:-:S04]  /*4700*/  SEL R9, R9, 0x63400000, !P0 ;  /* 0x6340000009097807 */ /* 0x000fc80004000000 */
[----:B------:R-:W-:Y:S01]  /*4710*/  IADD3 R9, -R9, R18, RZ ;  /* 0x0000001209097210 */ /* 0x000fe20007ffe1ff */
[----:B------:R-:W-:-:S04]  /*4720*/  IMAD.MOV.U32 R18, RZ, RZ, RZ ;  /* 0x000000ffff127224 */ /* 0x000fc800078e00ff */
        /* <DEDUP_REMOVED lines=10> */
[C---:B------:R-:W-:Y:S01]  /*47d0*/  IADD3 R15, -R9.reuse, RZ, RZ ;  /* 0x000000ff090f7210 */ /* 0x040fe20007ffe1ff */
[----:B------:R-:W-:Y:S01]  /*47e0*/  IMAD.MOV.U32 R14, RZ, RZ, RZ ;  /* 0x000000ffff0e7224 */ /* 0x000fe200078e00ff */
[----:B------:R-:W-:Y:S01]  /*47f0*/  DMUL.RP R18, R24, R18 ;  /* 0x0000001218127228 */ /* 0x000fe20000008000 */
[----:B------:R-:W-:-:S04]  /*4800*/  IADD3 R9, -R9, -0x43300000, RZ ;  /* 0xbcd0000009097810 */ /* 0x000fc80007ffe1ff */
[----:B------:R-:W-:-:S05]  /*4810*/  DFMA R14, R22, -R14, R24 ;  /* 0x8000000e160e722b */ /* 0x000fca0000000018 */
[----:B------:R-:W-:-:S05]  /*4820*/  LOP3.LUT R17, R19, R17, RZ, 0x3c, !PT ;  /* 0x0000001113117212 */ /* 0x000fca00078e3cff */
[----:B------:R-:W-:-:S04]  /*4830*/  FSETP.NEU.AND P0, PT, |R15|, R9, PT ;  /* 0x000000090f00720b */ /* 0x000fc80003f0d200 */
[----:B------:R-:W-:Y:S02]  /*4840*/  FSEL R22, R18, R22, !P0 ;  /* 0x0000001612167208 */ /* 0x000fe40004000000 */
[----:B------:R-:W-:Y:S01]  /*4850*/  FSEL R23, R17, R23, !P0 ;  /* 0x0000001711177208 */ /* 0x000fe20004000000 */
[----:B------:R-:W-:Y:S06]  /*4860*/  BRA `(.L_x_309) ;  /* 0x0000000000547947 */ /* 0x000fec0003800000 */
.L_x_308:
        /* <DEDUP_REMOVED lines=11> */
[----:B------:R-:W-:Y:S02]  /*4920*/  @P0 LOP3.LUT R9, R23, 0x7ff00000, RZ, 0xfc, !PT ;  /* 0x7ff0000017090812 */ /* 0x000fe400078efcff */
[----:B------:R-:W-:Y:S01]  /*4930*/  @!P0 MOV R22, RZ ;  /* 0x000000ff00168202 */ /* 0x000fe20000000f00 */
[----:B------:R-:W-:Y:S02]  /*4940*/  @P0 IMAD.MOV.U32 R22, RZ, RZ, RZ ;  /* 0x000000ffff160224 */ /* 0x000fe400078e00ff */
[----:B------:R-:W-:Y:S01]  /*4950*/  @P0 IMAD.MOV.U32 R23, RZ, RZ, R9 ;  /* 0x000000ffff170224 */ /* 0x000fe200078e0009 */
[----:B------:R-:W-:Y:S06]  /*4960*/  BRA `(.L_x_309) ;  /* 0x0000000000147947 */ /* 0x000fec0003800000 */
.L_x_311:
[----:B------:R-:W-:Y:S01]  /*4970*/  LOP3.LUT R23, R17, 0x80000, RZ, 0xfc, !PT ;  /* 0x0008000011177812 */ /* 0x000fe200078efcff */
[----:B------:R-:W-:Y:S01]  /*4980*/  IMAD.MOV.U32 R22, RZ, RZ, R16 ;  /* 0x000000ffff167224 */ /* 0x000fe200078e0010 */
[----:B------:R-:W-:Y:S06]  /*4990*/  BRA `(.L_x_309) ;  /* 0x0000000000087947 */ /* 0x000fec0003800000 */
.L_x_310:
[----:B------:R-:W-:Y:S02]  /*49a0*/  LOP3.LUT R23, R19, 0x80000, RZ, 0xfc, !PT ;  /* 0x0008000013177812 */ /* 0x000fe400078efcff */
[----:B------:R-:W-:-:S07]  /*49b0*/  MOV R22, R18 ;  /* 0x0000001200167202 */ /* 0x000fce0000000f00 */
.L_x_309:
[----:B------:R-:W-:Y:S05]  /*49c0*/  BSYNC B3 ;  /* 0x0000000000037941 */ /* 0x000fea0003800000 */
.L_x_307:
[----:B------:R-:W-:Y:S02]  /*49d0*/  IMAD.MOV.U32 R14, RZ, RZ, R28 ;  /* 0x000000ffff0e7224 */ /* 0x000fe400078e001c */
[----:B------:R-:W-:-:S04]  /*49e0*/  IMAD.MOV.U32 R15, RZ, RZ, 0x0 ;  /* 0x00000000ff0f7424 */ /* 0x000fc800078e00ff */
[----:B------:R-:W-:Y:S05]  /*49f0*/  RET.REL.NODEC R14 `(_ZN18transformer_engine46fused_topk_with_score_function_backward_kernelIfEEvPKbPKT_S5_iiibfiPS3_) ;  /* 0xffffffb40e807950 */ /* 0x000fea0003c3ffff */
.L_x_312:
        /* <DEDUP_REMOVED lines=16> */
.L_x_2484:


//--------------------- .text._ZN18transformer_engine45fused_topk_with_score_function_forward_kernelI13__nv_bfloat16S1_EEvPKT_iiibiifiPKT0_PS2_PbS8_ --------------------------
	.section	.text._ZN18transformer_engine45fused_topk_with_score_function_forward_kernelI13__nv_bfloat16S1_EEvPKT_iiibiifiPKT0_PS2_PbS8_,"ax",@progbits
	.align	128
        .global         _ZN18transformer_engine45fused_topk_with_score_function_forward_kernelI13__nv_bfloat16S1_EEvPKT_iiibiifiPKT0_PS2_PbS8_
        .type           _ZN18transformer_engine45fused_topk_with_score_function_forward_kernelI13__nv_bfloat16S1_EEvPKT_iiibiifiPKT0_PS2_PbS8_,@function
        .size           _ZN18transformer_engine45fused_topk_with_score_function_forward_kernelI13__nv_bfloat16S1_EEvPKT_iiibiifiPKT0_PS2_PbS8_,(.L_x_2487 - _ZN18transformer_engine45fused_topk_with_score_function_forward_kernelI13__nv_bfloat16S1_EEvPKT_iiibiifiPKT0_PS2_PbS8_)
        .other          _ZN18transformer_engine45fused_topk_with_score_function_forward_kernelI13__nv_bfloat16S1_EEvPKT_iiibiifiPKT0_PS2_PbS8_,@"STO_CUDA_ENTRY STV_DEFAULT"
_ZN18transformer_engine45fused_topk_with_score_function_forward_kernelI13__nv_bfloat16S1_EEvPKT_iiibiifiPKT0_PS2_PbS8_:
.text._ZN18transformer_engine45fused_topk_with_score_function_forward_kernelI13__nv_bfloat16S1_EEvPKT_iiibiifiPKT0_PS2_PbS8_:
[----:B------:R-:W-:Y:S08]  /*0000*/  LDC R1, c[0x0][0x28] ;  /* 0x00000a00ff017b82 */ /* 0x000ff00000000800 */
[----:B------:R-:W0:Y:S08]  /*0010*/  LDC R5, c[0x0][RZ] ;  /* 0x00000000ff057b82 */ /* 0x000e300000000800 */
[----:B------:R-:W1:Y:S08]  /*0020*/  LDC.64 R6, c[0x0][0x218] ;  /* 0x00008600ff067b82 */ /* 0x000e700000000a00 */
[----:B------:R-:W2:Y:S01]  /*0030*/  S2UR UR6, SR_CTAID.X ;  /* 0x00000000000679c3 */ /* 0x000ea20000002500 */
[----:B0-----:R-:W-:-:S07]  /*0040*/  SHF.R.U32.HI R5, RZ, 0x5, R5 ;  /* 0x00000005ff057819 */ /* 0x001fce0000011605 */
[----:B------:R-:W0:Y:S01]  /*0050*/  LDC R12, c[0x0][0x220] ;  /* 0x00008800ff0c7b82 */ /* 0x000e220000000800 */
[-C--:B------:R-:W-:Y:S02]  /*0060*/  IABS R9, R5.reuse ;  /* 0x0000000500097213 */ /* 0x080fe40000000000 */
[----:B------:R-:W-:Y:S02]  /*0070*/  IABS R8, R5 ;  /* 0x0000000500087213 */ /* 0x000fe40000000000 */
[----:B------:R-:W3:Y:S01]  /*0080*/  I2F.RP R0, R9 ;  /* 0x0000000900007306 */ /* 0x000ee20000209400 */
[----:B-1----:R-:W-:Y:S02]  /*0090*/  IADD3 R6, R5, -0x1, R6 ;  /* 0xffffffff05067810 */ /* 0x002fe40007ffe006 */
[----:B------:R-:W-:-:S05]  /*00a0*/  IADD3 R8, RZ, -R8, RZ ;  /* 0x80000008ff087210 */ /* 0x000fca0007ffe0ff */
[----:B---3--:R-:W1:Y:S02]  /*00b0*/  MUFU.RCP R0, R0 ;  /* 0x0000000000007308 */ /* 0x008e640000001000 */
[----:B-1----:R-:W-:Y:S01]  /*00c0*/  VIADD R2, R0, 0xffffffe ;  /* 0x0ffffffe00027836 */ /* 0x002fe20000000000 */
[----:B------:R-:W-:Y:S02]  /*00d0*/  IABS R0, R6 ;  /* 0x0000000600007213 */ /* 0x000fe40000000000 */
[----:B------:R-:W-:-:S03]  /*00e0*/  LOP3.LUT R6, R6, R5, RZ, 0x3c, !PT ;  /* 0x0000000506067212 */ /* 0x000fc600078e3cff */
[----:B------:R1:W3:Y:S01]  /*00f0*/  F2I.FTZ.U32.TRUNC.NTZ R3, R2 ;  /* 0x0000000200037305 */ /* 0x0002e2000021f000 */
[----:B------:R-:W-:Y:S01]  /*0100*/  ISETP.GE.AND P2, PT, R6, RZ, PT ;  /* 0x000000ff0600720c */ /* 0x000fe20003f46270 */
[----:B-1----:R-:W-:Y:S02]  /*0110*/  IMAD.MOV.U32 R2, RZ, RZ, RZ ;  /* 0x000000ffff027224 */ /* 0x002fe400078e00ff */
[----:B---3--:R-:W-:-:S04]  /*0120*/  IMAD.MOV R4, RZ, RZ, -R3 ;  /* 0x000000ffff047224 */ /* 0x008fc800078e0a03 */
[----:B------:R-:W-:Y:S02]  /*0130*/  IMAD R11, R4, R9, RZ ;  /* 0x00000009040b7224 */ /* 0x000fe400078e02ff */
[----:B------:R-:W1:Y:S02]  /*0140*/  S2R R4, SR_CgaCtaId ;  /* 0x0000000000047919 */ /* 0x000e640000008800 */
[----:B------:R-:W-:-:S04]  /*0150*/  IMAD.HI.U32 R3, R3, R11, R2 ;  /* 0x0000000b03037227 */ /* 0x000fc800078e0002 */
[----:B------:R-:W-:Y:S02]  /*0160*/  IMAD.MOV.U32 R11, RZ, RZ, R8 ;  /* 0x000000ffff0b7224 */ /* 0x000fe400078e0008 */
[----:B------:R-:W-:-:S04]  /*0170*/  IMAD.HI.U32 R2, R3, R0, RZ ;  /* 0x0000000003027227 */ /* 0x000fc800078e00ff */
[----:B------:R-:W-:Y:S02]  /*0180*/  IMAD R0, R2, R11, R0 ;  /* 0x0000000b02007224 */ /* 0x000fe400078e0200 */
[----:B------:R-:W3:Y:S03]  /*0190*/  LDC.64 R10, c[0x0][0x228] ;  /* 0x00008a00ff0a7b82 */ /* 0x000ee60000000a00 */
[----:B------:R-:W-:-:S13]  /*01a0*/  ISETP.GT.U32.AND P1, PT, R9, R0, PT ;  /* 0x000000000900720c */ /* 0x000fda0003f24070 */
[-C--:B------:R-:W-:Y:S01]  /*01b0*/  @!P1 IADD3 R0, R0, -R9.reuse, RZ ;  /* 0x8000000900009210 */ /* 0x080fe20007ffe0ff */
[----:B------:R-:W-:Y:S01]  /*01c0*/  @!P1 VIADD R2, R2, 0x1 ;  /* 0x0000000102029836 */ /* 0x000fe20000000000 */
[----:B------:R-:W-:Y:S02]  /*01d0*/  ISETP.NE.AND P1, PT, R5, RZ, PT ;  /* 0x000000ff0500720c */ /* 0x000fe40003f25270 */
[----:B------:R-:W-:-:S13]  /*01e0*/  ISETP.GE.U32.AND P0, PT, R0, R9, PT ;  /* 0x000000090000720c */ /* 0x000fda0003f06070 */
[----:B------:R-:W-:-:S05]  /*01f0*/  @P0 VIADD R2, R2, 0x1 ;  /* 0x0000000102020836 */ /* 0x000fca0000000000 */
[----:B------:R-:W-:Y:S02]  /*0200*/  @!P2 IADD3 R2, -R2, RZ, RZ ;  /* 0x000000ff0202a210 */ /* 0x000fe40007ffe1ff */
[----:B------:R-:W-:-:S04]  /*0210*/  @!P1 LOP3.LUT R2, RZ, R5, RZ, 0x33, !PT ;  /* 0x00000005ff029212 */ /* 0x000fc800078e33ff */
[----:B--2---:R-:W-:-:S13]  /*0220*/  ISETP.LE.AND P0, PT, R2, UR6, PT ;  /* 0x0000000602007c0c */ /* 0x004fda000bf03270 */
[----:B01-3--:R-:W-:Y:S05]  /*0230*/  @P0 EXIT ;  /* 0x000000000000094d */ /* 0x00bfea0003800000 */
[----:B------:R-:W0:Y:S01]  /*0240*/  S2R R6, SR_TID.X ;  /* 0x0000000000067919 */ /* 0x000e220000002100 */
[----:B------:R-:W-:Y:S01]  /*0250*/  ULDC.64 UR10, c[0x0][0x230] ;  /* 0x00008c00000a7ab9 */ /* 0x000fe20000000a00 */
[----:B------:R-:W-:Y:S01]  /*0260*/  ULDC.64 UR4, c[0x0][0x238] ;  /* 0x00008e0000047ab9 */ /* 0x000fe20000000a00 */
[----:B------:R-:W1:Y:S01]  /*0270*/  F2F.F64.F32 R8, UR10 ;  /* 0x0000000a00087d10 */ /* 0x000e620008201800 */
[----:B------:R-:W-:Y:S01]  /*0280*/  MOV R3, 0x400 ;  /* 0x0000040000037802 */ /* 0x000fe20000000f00 */
[C---:B------:R-:W-:Y:S01]  /*0290*/  IMAD R0, R5.reuse, R7, RZ ;  /* 0x0000000705007224 */ /* 0x040fe200078e02ff */
[----:B------:R-:W-:Y:S01]  /*02a0*/  ISETP.NE.U32.AND P0, PT, RZ, UR4, PT ;  /* 0x00000004ff007c0c */ /* 0x000fe2000bf05070 */
[----:B------:R-:W-:Y:S01]  /*02b0*/  ULDC.U8 UR4, c[0x0][0x224] ;  /* 0x0000890000047ab9 */ /* 0x000fe20000000000 */
[----:B------:R-:W-:Y:S01]  /*02c0*/  LEA R3, R4, R3, 0x18 ;  /* 0x0000000304037211 */ /* 0x000fe200078ec0ff */
[----:B------:R-:W-:Y:S01]  /*02d0*/  IMAD R4, R5, R12, R0 ;  /* 0x0000000c05047224 */ /* 0x000fe200078e0200 */
[----:B------:R-:W-:Y:S01]  /*02e0*/  ISETP.GT.AND P6, PT, R11, RZ, PT ;  /* 0x000000ff0b00720c */ /* 0x000fe20003fc4270 */
[----:B------:R-:W-:Y:S01]  /*02f0*/  UPRMT UR4, UR4, 0x8880, URZ ;  /* 0x0000888004047896 */ /* 0x000fe2000800003f */
[----:B------:R-:W-:Y:S01]  /*0300*/  ISETP.NE.AND.EX P0, PT, RZ, UR5, PT, P0 ;  /* 0x00000005ff007c0c */ /* 0x000fe2000bf05300 */
[----:B------:R-:W-:Y:S01]  /*0310*/  IMAD R4, R4, 0x2, R3 ;  /* 0x0000000204047824 */ /* 0x000fe200078e0203 */
[----:B------:R-:W-:-:S02]  /*0320*/  UISETP.NE.AND UP2, UPT, UR11, 0x1, UPT ;  /* 0x000000010b00788c */ /* 0x000fc4000bf45270 */
[----:B------:R-:W-:Y:S01]  /*0330*/  ISETP.EQ.AND P0, PT, RZ, UR11, P0 ;  /* 0x0000000bff007c0c */ /* 0x000fe20008702270 */
[----:B------:R-:W-:Y:S01]  /*0340*/  ULDC.64 UR10, c[0x0][0x208] ;  /* 0x00008200000a7ab9 */ /* 0x000fe20000000a00 */
[----:B-1----:R-:W-:Y:S01]  /*0350*/  R2UR UR8, R8 ;  /* 0x00000000080872ca */ /* 0x002fe200000e0000 */
[----:B------:R-:W-:Y:S01]  /*0360*/  IMAD R8, R0, 0x2, R4 ;  /* 0x0000000200087824 */ /* 0x000fe200078e0204 */
[----:B------:R-:W-:Y:S01]  /*0370*/  R2UR UR9, R9 ;  /* 0x00000000090972ca */ /* 0x000fe200000e0000 */
[----:B------:R-:W-:Y:S01]  /*0380*/  IMAD R9, R5, R10, RZ ;  /* 0x0000000a05097224 */ /* 0x000fe200078e02ff */
[----:B------:R-:W-:Y:S01]  /*0390*/  SEL R5, R4, RZ, P6 ;  /* 0x000000ff04057207 */ /* 0x000fe20003000000 */
[----:B------:R-:W-:Y:S02]  /*03a0*/  UISETP.NE.AND UP0, UPT, UR4, URZ, !UP2 ;  /* 0x0000003f0400728c */ /* 0x000fe4000d705270 */
[----:B------:R-:W-:Y:S01]  /*03b0*/  @P6 IMAD R4, R9, 0x2, R8 ;  /* 0x0000000209046824 */ /* 0x000fe200078e0208 */
[----:B------:R-:W-:Y:S01]  /*03c0*/  SEL R8, R8, RZ, P6 ;  /* 0x000000ff08087207 */ /* 0x000fe20003000000 */
[----:B------:R-:W-:Y:S01]  /*03d0*/  UISETP.EQ.AND UP1, UPT, UR4, URZ, !UP2 ;  /* 0x0000003f0400728c */ /* 0x000fe2000d722270 */
[----:B0-----:R-:W-:-:S02]  /*03e0*/  SHF.R.U32.HI R13, RZ, 0x5, R6 ;  /* 0x00000005ff0d7819 */ /* 0x001fc40000011606 */
[----:B------:R-:W-:-:S03]  /*03f0*/  LOP3.LUT R6, R6, 0x1f, RZ, 0xc0, !PT ;  /* 0x0000001f06067812 */ /* 0x000fc600078ec0ff */
[C---:B------:R-:W-:Y:S01]  /*0400*/  IMAD R9, R13.reuse, R12, RZ ;  /* 0x0000000c0d097224 */ /* 0x040fe200078e02ff */
[CC--:B------:R-:W-:Y:S02]  /*0410*/  ISETP.LT.AND P2, PT, R6.reuse, R7.reuse, P0 ;  /* 0x000000070600720c */ /* 0x0c0fe40000741270 */
[CC--:B------:R-:W-:Y:S01]  /*0420*/  ISETP.GE.AND P1, PT, R6.reuse, R7.reuse, PT ;  /* 0x000000070600720c */ /* 0x0c0fe20003f26270 */
[C---:B------:R-:W-:Y:S01]  /*0430*/  IMAD R7, R13.reuse, R7, RZ ;  /* 0x000000070d077224 */ /* 0x040fe200078e02ff */
[----:B------:R-:W-:Y:S01]  /*0440*/  P2R R34, PR, RZ, 0x4 ;  /* 0x00000004ff227803 */ /* 0x000fe20000000000 */
[----:B------:R-:W-:Y:S01]  /*0450*/  IMAD R13, R13, R10, R6 ;  /* 0x0000000a0d0d7224 */ /* 0x000fe200078e0206 */
[C---:B------:R-:W-:Y:S01]  /*0460*/  ISETP.LT.AND P2, PT, R6.reuse, R12, P0 ;  /* 0x0000000c0600720c */ /* 0x040fe20000741270 */
[C---:B------:R-:W-:Y:S01]  /*0470*/  IMAD.IADD R30, R6.reuse, 0x1, R7 ;  /* 0x00000001061e7824 */ /* 0x040fe200078e0207 */
[----:B------:R-:W-:Y:S01]  /*0480*/  ISETP.GE.AND P0, PT, R6, R10, PT ;  /* 0x0000000a0600720c */ /* 0x000fe20003f06270 */
[----:B------:R-:W-:Y:S01]  /*0490*/  IMAD R13, R13, 0x2, R8 ;  /* 0x000000020d0d7824 */ /* 0x000fe200078e0208 */
[----:B------:R-:W-:Y:S01]  /*04a0*/  P2R R35, PR, RZ, 0x4 ;  /* 0x00000004ff237803 */ /* 0x000fe20000000000 */
[C---:B------:R-:W-:Y:S01]  /*04b0*/  IMAD R15, R30.reuse, 0x2, R3 ;  /* 0x000000021e0f7824 */ /* 0x040fe200078e0203 */
[----:B------:R-:W-:Y:S01]  /*04c0*/  ISETP.GT.AND P2, PT, R11, RZ, !P1 ;  /* 0x000000ff0b00720c */ /* 0x000fe20004f44270 */
[----:B------:R-:W-:Y:S01]  /*04d0*/  IMAD R30, R30, 0x2, R5 ;  /* 0x000000021e1e7824 */ /* 0x000fe200078e0205 */
[----:B------:R-:W-:-:S02]  /*04e0*/  IADD3 R11, R0, R9, RZ ;  /* 0x00000009000b7210 */ /* 0x000fc40007ffe0ff */
[----:B------:R-:W-:Y:S02]  /*04f0*/  P2R R33, PR, RZ, 0x4 ;  /* 0x00000004ff217803 */ /* 0x000fe40000000000 */
[C---:B------:R-:W-:Y:S02]  /*0500*/  IADD3 R0, R6.reuse, R11, RZ ;  /* 0x0000000b06007210 */ /* 0x040fe40007ffe0ff */
[C---:B------:R-:W-:Y:S02]  /*0510*/  LOP3.LUT R10, R6.reuse, 0x20, RZ, 0xfc, !PT ;  /* 0x00000020060a7812 */ /* 0x040fe400078efcff */
[C---:B------:R-:W-:Y:S02]  /*0520*/  SEL R12, R6.reuse, RZ, !P1 ;  /* 0x000000ff060c7207 */ /* 0x040fe40004800000 */
[----:B------:R-:W-:Y:S02]  /*0530*/  SEL R14, R6, RZ, !P0 ;  /* 0x000000ff060e7207 */ /* 0x000fe40004000000 */
[----:B------:R-:W-:-:S07]  /*0540*/  LEA R31, R0, R3, 0x1 ;  /* 0x00000003001f7211 */ /* 0x000fce00078e08ff */
.L_x_532:
[----:B012---:R-:W0:Y:S01]  /*0550*/  S2R R0, SR_TID.X ;  /* 0x0000000000007919 */ /* 0x007e220000002100 */
[----:B---34-:R-:W1:Y:S01]  /*0560*/  LDC R17, c[0x0][RZ] ;  /* 0x00000000ff117b82 */ /* 0x018e620000000800 */
[----:B------:R-:W-:Y:S01]  /*0570*/  ULDC UR4, c[0x0][0x218] ;  /* 0x0000860000047ab9 */ /* 0x000fe20000000800 */
[----:B-1----:R-:W-:Y:S02]  /*0580*/  SHF.R.U32.HI R17, RZ, 0x5, R17 ;  /* 0x00000005ff117819 */ /* 0x002fe40000011611 */
[----:B0-----:R-:W-:-:S05]  /*0590*/  SHF.R.U32.HI R0, RZ, 0x5, R0 ;  /* 0x00000005ff007819 */ /* 0x001fca0000011600 */
[----:B------:R-:W-:-:S05]  /*05a0*/  IMAD R32, R17, UR6, R0 ;  /* 0x0000000611207c24 */ /* 0x000fca000f8e0200 */
[----:B------:R-:W-:-:S13]  /*05b0*/  ISETP.GE.AND P0, PT, R32, UR4, PT ;  /* 0x0000000420007c0c */ /* 0x000fda000bf06270 */
[----:B------:R-:W-:Y:S05]  /*05c0*/  @P0 EXIT ;  /* 0x000000000000094d */ /* 0x000fea0003800000 */
[----:B------:R-:W-:Y:S01]  /*05d0*/  ULDC UR7, c[0x0][0x21c] ;  /* 0x0000870000077ab9 */ /* 0x000fe20000000800 */
[----:B------:R-:W-:Y:S01]  /*05e0*/  ULDC.64 UR4, c[0x0][0x248] ;  /* 0x0000920000047ab9 */ /* 0x000fe20000000a00 */
[----:B------:R-:W-:Y:S01]  /*05f0*/  ISETP.GE.AND P4, PT, R6, UR7, PT ;  /* 0x0000000706007c0c */ /* 0x000fe2000bf86270 */
[----:B------:R-:W-:Y:S01]  /*0600*/  ULDC.64 UR14, c[0x0][0x248] ;  /* 0x00009200000e7ab9 */ /* 0x000fe20000000a00 */
[----:B------:R-:W-:Y:S11]  /*0610*/  BSSY B0, `(.L_x_313) ;  /* 0x00000ed000007945 */ /* 0x000ff60003800000 */
[----:B------:R-:W-:Y:S05]  /*0620*/  @P4 BRA `(.L_x_314) ;  /* 0x0000000c00ac4947 */ /* 0x000fea0003800000 */
[----:B------:R-:W-:Y:S01]  /*0630*/  PLOP3.LUT P0, PT, PT, PT, UP2, 0x40, 0x0 ;  /* 0x000000000000781c */ /* 0x000fe20003f0e828 */
[----:B------:R-:W-:-:S12]  /*0640*/  BSSY B1, `(.L_x_315) ;  /* 0x00000aa000017945 */ /* 0x000fd80003800000 */
[----:B------:R-:W-:Y:S05]  /*0650*/  @P0 BRA `(.L_x_316) ;  /* 0x0000000400280947 */ /* 0x000fea0003800000 */
[----:B------:R-:W-:Y:S01]  /*0660*/  IADD3 R16, -R6, UR7, RZ ;  /* 0x0000000706107c10 */ /* 0x000fe2000fffe1ff */
[----:B------:R-:W-:Y:S01]  /*0670*/  BSSY B2, `(.L_x_317) ;  /* 0x0000027000027945 */ /* 0x000fe20003800000 */
[----:B------:R-:W-:Y:S01]  /*0680*/  PLOP3.LUT P0, PT, PT, PT, PT, 0x80, 0x0 ;  /* 0x000000000000781c */ /* 0x000fe20003f0f070 */
[----:B------:R-:W-:Y:S01]  /*0690*/  IMAD.MOV.U32 R37, RZ, RZ, R6 ;  /* 0x000000ffff257224 */ /* 0x000fe200078e0006 */
[----:B------:R-:W-:-:S13]  /*06a0*/  ISETP.GT.AND P1, PT, R16, 0x60, PT ;  /* 0x000000601000780c */ /* 0x000fda0003f24270 */
[----:B------:R-:W-:Y:S05]  /*06b0*/  @!P1 BRA `(.L_x_318) ;  /* 0x0000000000889947 */ /* 0x000fea0003800000 */
[----:B------:R-:W-:Y:S01]  /*06c0*/  IMAD.U32 R36, RZ, RZ, UR7 ;  /* 0x00000007ff247e24 */ /* 0x000fe2000f8e00ff */
[----:B------:R-:W-:-:S04]  /*06d0*/  PLOP3.LUT P0, PT, PT, PT, PT, 0x8, 0x0 ;  /* 0x000000000000781c */ /* 0x000fc80003f0e170 */
[----:B------:R-:W-:-:S09]  /*06e0*/  IADD3 R36, R36, -0x60, RZ ;  /* 0xffffffa024247810 */ /* 0x000fd20007ffe0ff */
.L_x_319:
[----:B0-----:R-:W0:Y:S01]  /*06f0*/  LDC.64 R16, c[0x0][0x240] ;  /* 0x00009000ff107b82 */ /* 0x001e220000000a00 */
[C---:B------:R-:W-:Y:S01]  /*0700*/  IMAD R19, R32.reuse, UR7, R37 ;  /* 0x0000000720137c24 */ /* 0x040fe2000f8e0225 */
[C---:B------:R-:W-:Y:S01]  /*0710*/  IADD3 R25, R37.reuse, 0x60, RZ ;  /* 0x0000006025197810 */ /* 0x040fe20007ffe0ff */
[C---:B------:R-:W-:Y:S02]  /*0720*/  VIADD R21, R37.reuse, 0x20 ;  /* 0x0000002025157836 */ /* 0x040fe40000000000 */
[----:B------:R-:W-:Y:S01]  /*0730*/  VIADD R23, R37, 0x40 ;  /* 0x0000004025177836 */ /* 0x000fe20000000000 */
[C---:B------:R-:W-:Y:S01]  /*0740*/  IADD3 R26, P1, R19.reuse, UR4, RZ ;  /* 0x00000004131a7c10 */ /* 0x040fe2000ff3e0ff */
[C---:B------:R-:W-:Y:S02]  /*0750*/  IMAD R21, R32.reuse, UR7, R21 ;  /* 0x0000000720157c24 */ /* 0x040fe4000f8e0215 */
[----:B------:R-:W-:Y:S01]  /*0760*/  IMAD R29, R32, UR7, R23 ;  /* 0x00000007201d7c24 */ /* 0x000fe2000f8e0217 */
[----:B------:R-:W-:Y:S01]  /*0770*/  LEA.HI.X.SX32 R27, R19, UR5, 0x1, P1 ;  /* 0x00000005131b7c11 */ /* 0x000fe200088f0eff */
[----:B------:R-:W-:Y:S01]  /*0780*/  VIADD R37, R37, 0x80 ;  /* 0x0000008025257836 */ /* 0x000fe20000000000 */
[----:B------:R-:W-:-:S04]  /*0790*/  IADD3 R22, P1, R21, UR4, RZ ;  /* 0x0000000415167c10 */ /* 0x000fc8000ff3e0ff */
[----:B------:R-:W-:Y:S02]  /*07a0*/  LEA.HI.X.SX32 R23, R21, UR5, 0x1, P1 ;  /* 0x0000000515177c11 */ /* 0x000fe400088f0eff */
[----:B------:R-:W-:Y:S01]  /*07b0*/  IADD3 R20, P1, R29, UR4, RZ ;  /* 0x000000041d147c10 */ /* 0x000fe2000ff3e0ff */
[----:B0-----:R-:W-:-:S04]  /*07c0*/  IMAD.WIDE R38, R19, 0x2, R16 ;  /* 0x0000000213267825 */ /* 0x001fc800078e0210 */
[----:B------:R-:W-:Y:S01]  /*07d0*/  IMAD R19, R32, UR7, R25 ;  /* 0x0000000720137c24 */ /* 0x000fe2000f8e0219 */
[----:B------:R0:W-:Y:S01]  /*07e0*/  STG.E.U16 desc[UR10][R38.64], RZ ;  /* 0x000000ff26007986 */ /* 0x0001e2000c10150a */
[--C-:B------:R-:W-:Y:S01]  /*07f0*/  IMAD.WIDE R24, R21, 0x2, R16.reuse ;  /* 0x0000000215187825 */ /* 0x100fe200078e0210 */
[----:B------:R-:W-:Y:S02]  /*0800*/  LEA.HI.X.SX32 R21, R29, UR5, 0x1, P1 ;  /* 0x000000051d157c11 */ /* 0x000fe400088f0eff */
[----:B------:R-:W-:Y:S01]  /*0810*/  IADD3 R18, P1, R19, UR4, RZ ;  /* 0x0000000413127c10 */ /* 0x000fe2000ff3e0ff */
[--C-:B------:R-:W-:Y:S01]  /*0820*/  IMAD.WIDE R28, R29, 0x2, R16.reuse ;  /* 0x000000021d1c7825 */ /* 0x100fe200078e0210 */
[----:B------:R0:W-:Y:S03]  /*0830*/  STG.E.U8 desc[UR10][R26.64], RZ ;  /* 0x000000ff1a007986 */ /* 0x0001e6000c10110a */
[C---:B------:R-:W-:Y:S01]  /*0840*/  IMAD.WIDE R16, R19.reuse, 0x2, R16 ;  /* 0x0000000213107825 */ /* 0x040fe200078e0210 */
[----:B------:R0:W-:Y:S01]  /*0850*/  STG.E.U16 desc[UR10][R24.64], RZ ;  /* 0x000000ff18007986 */ /* 0x0001e2000c10150a */
[----:B------:R-:W-:-:S02]  /*0860*/  LEA.HI.X.SX32 R19, R19, UR5, 0x1, P1 ;  /* 0x0000000513137c11 */ /* 0x000fc400088f0eff */
[----:B------:R-:W-:Y:S01]  /*0870*/  ISETP.GE.AND P1, PT, R37, R36, PT ;  /* 0x000000242500720c */ /* 0x000fe20003f26270 */
[----:B------:R0:W-:Y:S04]  /*0880*/  STG.E.U8 desc[UR10][R22.64], RZ ;  /* 0x000000ff16007986 */ /* 0x0001e8000c10110a */
[----:B------:R0:W-:Y:S04]  /*0890*/  STG.E.U16 desc[UR10][R28.64], RZ ;  /* 0x000000ff1c007986 */ /* 0x0001e8000c10150a */
[----:B------:R0:W-:Y:S04]  /*08a0*/  STG.E.U8 desc[UR10][R20.64], RZ ;  /* 0x000000ff14007986 */ /* 0x0001e8000c10110a */
[----:B------:R0:W-:Y:S04]  /*08b0*/  STG.E.U16 desc[UR10][R16.64], RZ ;  /* 0x000000ff10007986 */ /* 0x0001e8000c10150a */
[----:B------:R0:W-:Y:S01]  /*08c0*/  STG.E.U8 desc[UR10][R18.64], RZ ;  /* 0x000000ff12007986 */ /* 0x0001e2000c10110a */
[----:B------:R-:W-:Y:S05]  /*08d0*/  @!P1 BRA `(.L_x_319) ;  /* 0xfffffffc00849947 */ /* 0x000fea000383ffff */
.L_x_318:
[----:B------:R-:W-:Y:S05]  /*08e0*/  BSYNC B2 ;  /* 0x0000000000027941 */ /* 0x000fea0003800000 */
.L_x_317:
[----:B0-----:R-:W-:Y:S01]  /*08f0*/  IADD3 R16, -R37, UR7, RZ ;  /* 0x0000000725107c10 */ /* 0x001fe2000fffe1ff */
[----:B------:R-:W-:Y:S03]  /*0900*/  BSSY B2, `(.L_x_320) ;  /* 0x0000014000027945 */ /* 0x000fe60003800000 */
[----:B------:R-:W-:-:S13]  /*0910*/  ISETP.GT.AND P1, PT, R16, 0x20, PT ;  /* 0x000000201000780c */ /* 0x000fda0003f24270 */
[----:B------:R-:W-:Y:S05]  /*0920*/  @!P1 BRA `(.L_x_321) ;  /* 0x0000000000449947 */ /* 0x000fea0003800000 */
[----:B------:R-:W0:Y:S01]  /*0930*/  LDC.64 R16, c[0x0][0x240] ;  /* 0x00009000ff107b82 */ /* 0x000e220000000a00 */
[C---:B------:R-:W-:Y:S01]  /*0940*/  VIADD R21, R37.reuse, 0x20 ;  /* 0x0000002025157836 */ /* 0x040fe20000000000 */
[----:B------:R-:W-:Y:S01]  /*0950*/  ULDC.64 UR12, c[0x0][0x248] ;  /* 0x00009200000c7ab9 */ /* 0x000fe20000000a00 */
[C---:B------:R-:W-:Y:S01]  /*0960*/  IMAD R19, R32.reuse, UR7, R37 ;  /* 0x0000000720137c24 */ /* 0x040fe2000f8e0225 */
[----:B------:R-:W-:Y:S01]  /*0970*/  IADD3 R37, R37, 0x40, RZ ;  /* 0x0000004025257810 */ /* 0x000fe20007ffe0ff */
[----:B------:R-:W-:-:S03]  /*0980*/  IMAD R25, R32, UR7, R21 ;  /* 0x0000000720197c24 */ /* 0x000fc6000f8e0215 */
[----:B------:R-:W-:Y:S02]  /*0990*/  IADD3 R20, P0, R19, UR12, RZ ;  /* 0x0000000c13147c10 */ /* 0x000fe4000ff1e0ff */
[----:B------:R-:W-:Y:S02]  /*09a0*/  IADD3 R18, P1, R25, UR12, RZ ;  /* 0x0000000c19127c10 */ /* 0x000fe4000ff3e0ff */
[C---:B------:R-:W-:Y:S02]  /*09b0*/  LEA.HI.X.SX32 R21, R19.reuse, UR13, 0x1, P0 ;  /* 0x0000000d13157c11 */ /* 0x040fe400080f0eff */
[----:B------:R-:W-:Y:S01]  /*09c0*/  PLOP3.LUT P0, PT, PT, PT, PT, 0x8, 0x0 ;  /* 0x000000000000781c */ /* 0x000fe20003f0e170 */
[----:B0-----:R-:W-:Y:S01]  /*09d0*/  IMAD.WIDE R22, R19, 0x2, R16 ;  /* 0x0000000213167825 */ /* 0x001fe200078e0210 */
[----:B------:R-:W-:-:S03]  /*09e0*/  LEA.HI.X.SX32 R19, R25, UR13, 0x1, P1 ;  /* 0x0000000d19137c11 */ /* 0x000fc600088f0eff */
[----:B------:R-:W-:Y:S01]  /*09f0*/  IMAD.WIDE R16, R25, 0x2, R16 ;  /* 0x0000000219107825 */ /* 0x000fe200078e0210 */
[----:B------:R0:W-:Y:S04]  /*0a00*/  STG.E.U16 desc[UR10][R22.64], RZ ;  /* 0x000000ff16007986 */ /* 0x0001e8000c10150a */
[----:B------:R0:W-:Y:S04]  /*0a10*/  STG.E.U8 desc[UR10][R20.64], RZ ;  /* 0x000000ff14007986 */ /* 0x0001e8000c10110a */
[----:B------:R0:W-:Y:S04]  /*0a20*/  STG.E.U16 desc[UR10][R16.64], RZ ;  /* 0x000000ff10007986 */ /* 0x0001e8000c10150a */
[----:B------:R0:W-:Y:S02]  /*0a30*/  STG.E.U8 desc[UR10][R18.64], RZ ;  /* 0x000000ff12007986 */ /* 0x0001e4000c10110a */
.L_x_321:
[----:B------:R-:W-:Y:S05]  /*0a40*/  BSYNC B2 ;  /* 0x0000000000027941 */ /* 0x000fea0003800000 */
.L_x_320:
[----:B------:R-:W-:-:S13]  /*0a50*/  ISETP.LT.OR P0, PT, R37, UR7, P0 ;  /* 0x0000000725007c0c */ /* 0x000fda0008701670 */
[----:B------:R-:W-:Y:S05]  /*0a60*/  @!P0 BRA `(.L_x_322) ;  /* 0x00000004009c8947 */ /* 0x000fea0003800000 */
[----:B0-----:R-:W0:Y:S01]  /*0a70*/  LDC.64 R16, c[0x0][0x240] ;  /* 0x00009000ff107b82 */ /* 0x001e220000000a00 */
[----:B------:R-:W-:Y:S01]  /*0a80*/  IMAD R19, R32, UR7, R37 ;  /* 0x0000000720137c24 */ /* 0x000fe2000f8e0225 */
[----:B------:R-:W-:-:S04]  /*0a90*/  ULDC.64 UR12, c[0x0][0x248] ;  /* 0x00009200000c7ab9 */ /* 0x000fc80000000a00 */
[C---:B------:R-:W-:Y:S01]  /*0aa0*/  IADD3 R18, P0, R19.reuse, UR12, RZ ;  /* 0x0000000c13127c10 */ /* 0x040fe2000ff1e0ff */
[----:B0-----:R-:W-:-:S03]  /*0ab0*/  IMAD.WIDE R16, R19, 0x2, R16 ;  /* 0x0000000213107825 */ /* 0x001fc600078e0210 */
[----:B------:R-:W-:Y:S02]  /*0ac0*/  LEA.HI.X.SX32 R19, R19, UR13, 0x1, P0 ;  /* 0x0000000d13137c11 */ /* 0x000fe400080f0eff */
[----:B------:R1:W-:Y:S04]  /*0ad0*/  STG.E.U16 desc[UR10][R16.64], RZ ;  /* 0x000000ff10007986 */ /* 0x0003e8000c10150a */
[----:B------:R1:W-:Y:S01]  /*0ae0*/  STG.E.U8 desc[UR10][R18.64], RZ ;  /* 0x000000ff12007986 */ /* 0x0003e2000c10110a */
[----:B------:R-:W-:Y:S05]  /*0af0*/  BRA `(.L_x_322) ;  /* 0x0000000400787947 */ /* 0x000fea0003800000 */
.L_x_316:
        /* <DEDUP_REMOVED lines=9> */
.L_x_325:
[----:B--2---:R-:W0:Y:S01]  /*0b90*/  LDC.64 R22, c[0x0][0x240] ;  /* 0x00009000ff167b82 */ /* 0x004e220000000a00 */
[C---:B------:R-:W-:Y:S02]  /*0ba0*/  IMAD R45, R32.reuse, UR7, R39 ;  /* 0x00000007202d7c24 */ /* 0x040fe4000f8e0227 */
[C---:B------:R-:W-:Y:S02]  /*0bb0*/  VIADD R25, R39.reuse, 0x20 ;  /* 0x0000002027197836 */ /* 0x040fe40000000000 */
[----:B------:R-:W-:Y:S01]  /*0bc0*/  VIADD R27, R39, 0x60 ;  /* 0x00000060271b7836 */ /* 0x000fe20000000000 */
[----:B------:R-:W-:Y:S01]  /*0bd0*/  IADD3 R18, P1, R45, UR14, RZ ;  /* 0x0000000e2d127c10 */ /* 0x000fe2000ff3e0ff */
[C---:B------:R-:W-:Y:S01]  /*0be0*/  IMAD R29, R32.reuse, UR7, R25 ;  /* 0x00000007201d7c24 */ /* 0x040fe2000f8e0219 */
[----:B------:R-:W1:Y:S01]  /*0bf0*/  LDC.64 R16, c[0x0][0x250] ;  /* 0x00009400ff107b82 */ /* 0x000e620000000a00 */
[----:B------:R-:W-:Y:S01]  /*0c00*/  IADD3 R25, R39, 0x40, RZ ;  /* 0x0000004027197810 */ /* 0x000fe20007ffe0ff */
[----:B------:R-:W-:Y:S01]  /*0c10*/  IMAD.MOV.U32 R40, RZ, RZ, 0x8000 ;  /* 0x00008000ff287424 */ /* 0x000fe200078e00ff */
[----:B------:R-:W-:Y:S01]  /*0c20*/  LEA.HI.X.SX32 R19, R45, UR15, 0x1, P1 ;  /* 0x0000000f2d137c11 */ /* 0x000fe200088f0eff */
[----:B------:R-:W-:Y:S01]  /*0c30*/  VIADD R39, R39, 0x80 ;  /* 0x0000008027277836 */ /* 0x000fe20000000000 */
[----:B------:R-:W-:Y:S01]  /*0c40*/  IADD3 R36, P1, R29, UR14, RZ ;  /* 0x0000000e1d247c10 */ /* 0x000fe2000ff3e0ff */
[----:B------:R-:W-:-:S03]  /*0c50*/  IMAD R25, R32, UR7, R25 ;  /* 0x0000000720197c24 */ /* 0x000fc6000f8e0219 */
[----:B------:R-:W-:Y:S01]  /*0c60*/  LEA.HI.X.SX32 R37, R29, UR15, 0x1, P1 ;  /* 0x0000000f1d257c11 */ /* 0x000fe200088f0eff */
[----:B0-----:R-:W-:-:S04]  /*0c70*/  IMAD.WIDE R20, R45, 0x2, R22 ;  /* 0x000000022d147825 */ /* 0x001fc800078e0216 */
[----:B------:R-:W-:Y:S01]  /*0c80*/  IMAD.WIDE R42, R29, 0x2, R22 ;  /* 0x000000021d2a7825 */ /* 0x000fe200078e0216 */
[----:B------:R0:W-:Y:S03]  /*0c90*/  STG.E.U16 desc[UR10][R20.64], RZ ;  /* 0x000000ff14007986 */ /* 0x0001e6000c10150a */
[--C-:B-1----:R-:W-:Y:S01]  /*0ca0*/  IMAD.WIDE R44, R45, 0x2, R16.reuse ;  /* 0x000000022d2c7825 */ /* 0x102fe200078e0210 */
[----:B------:R1:W-:Y:S03]  /*0cb0*/  STG.E.U8 desc[UR10][R18.64], RZ ;  /* 0x000000ff12007986 */ /* 0x0003e6000c10110a */
[----:B------:R-:W-:Y:S01]  /*0cc0*/  IMAD.WIDE R28, R29, 0x2, R16 ;  /* 0x000000021d1c7825 */ /* 0x000fe200078e0210 */
[----:B------:R2:W-:Y:S01]  /*0cd0*/  STG.E.U16 desc[UR10][R44.64], R40 ;  /* 0x000000282c007986 */ /* 0x0005e2000c10150a */
[----:B0-----:R-:W-:-:S03]  /*0ce0*/  IADD3 R20, P1, R25, UR14, RZ ;  /* 0x0000000e19147c10 */ /* 0x001fc6000ff3e0ff */
[----:B------:R2:W-:Y:S01]  /*0cf0*/  STG.E.U16 desc[UR10][R42.64], RZ ;  /* 0x000000ff2a007986 */ /* 0x0005e2000c10150a */
[----:B-1----:R-:W-:Y:S01]  /*0d00*/  IMAD R19, R32, UR7, R27 ;  /* 0x0000000720137c24 */ /* 0x002fe2000f8e021b */
[C---:B------:R-:W-:Y:S01]  /*0d10*/  LEA.HI.X.SX32 R21, R25.reuse, UR15, 0x1, P1 ;  /* 0x0000000f19157c11 */ /* 0x040fe200088f0eff */
[----:B------:R-:W-:Y:S01]  /*0d20*/  IMAD.WIDE R26, R25, 0x2, R22 ;  /* 0x00000002191a7825 */ /* 0x000fe200078e0216 */
[----:B------:R2:W-:Y:S02]  /*0d30*/  STG.E.U8 desc[UR10][R36.64], RZ ;  /* 0x000000ff24007986 */ /* 0x0005e4000c10110a */
[----:B------:R-:W-:Y:S01]  /*0d40*/  IADD3 R18, P1, R19, UR14, RZ ;  /* 0x0000000e13127c10 */ /* 0x000fe2000ff3e0ff */
[----:B------:R-:W-:Y:S01]  /*0d50*/  IMAD.WIDE R24, R25, 0x2, R16 ;  /* 0x0000000219187825 */ /* 0x000fe200078e0210 */
[----:B------:R2:W-:Y:S03]  /*0d60*/  STG.E.U16 desc[UR10][R28.64], R40 ;  /* 0x000000281c007986 */ /* 0x0005e6000c10150a */
[C---:B------:R-:W-:Y:S01]  /*0d70*/  IMAD.WIDE R22, R19.reuse, 0x2, R22 ;  /* 0x0000000213167825 */ /* 0x040fe200078e0216 */
[----:B------:R2:W-:Y:S03]  /*0d80*/  STG.E.U16 desc[UR10][R26.64], RZ ;  /* 0x000000ff1a007986 */ /* 0x0005e6000c10150a */
[C---:B------:R-:W-:Y:S01]  /*0d90*/  IMAD.WIDE R16, R19.reuse, 0x2, R16 ;  /* 0x0000000213107825 */ /* 0x040fe200078e0210 */
[----:B------:R-:W-:Y:S01]  /*0da0*/  LEA.HI.X.SX32 R19, R19, UR15, 0x1, P1 ;  /* 0x0000000f13137c11 */ /* 0x000fe200088f0eff */
[----:B------:R2:W-:Y:S01]  /*0db0*/  STG.E.U8 desc[UR10][R20.64], RZ ;  /* 0x000000ff14007986 */ /* 0x0005e2000c10110a */
[----:B------:R-:W-:-:S03]  /*0dc0*/  ISETP.GE.AND P1, PT, R39, R38, PT ;  /* 0x000000262700720c */ /* 0x000fc60003f26270 */
[----:B------:R2:W-:Y:S04]  /*0dd0*/  STG.E.U16 desc[UR10][R24.64], R40 ;  /* 0x0000002818007986 */ /* 0x0005e8000c10150a */
[----:B------:R2:W-:Y:S04]  /*0de0*/  STG.E.U16 desc[UR10][R22.64], RZ ;  /* 0x000000ff16007986 */ /* 0x0005e8000c10150a */
[----:B------:R2:W-:Y:S04]  /*0df0*/  STG.E.U8 desc[UR10][R18.64], RZ ;  /* 0x000000ff12007986 */ /* 0x0005e8000c10110a */
[----:B------:R2:W-:Y:S01]  /*0e00*/  STG.E.U16 desc[UR10][R16.64], R40 ;  /* 0x0000002810007986 */ /* 0x0005e2000c10150a */
[----:B------:R-:W-:Y:S05]  /*0e10*/  @!P1 BRA `(.L_x_325) ;  /* 0xfffffffc005c9947 */ /* 0x000fea000383ffff */
.L_x_324:
[----:B------:R-:W-:Y:S05]  /*0e20*/  BSYNC B2 ;  /* 0x0000000000027941 */ /* 0x000fea0003800000 */
.L_x_323:
[----:B--2---:R-:W-:Y:S01]  /*0e30*/  IADD3 R16, -R39, UR7, RZ ;  /* 0x0000000727107c10 */ /* 0x004fe2000fffe1ff */
[----:B------:R-:W-:Y:S03]  /*0e40*/  BSSY B2, `(.L_x_326) ;  /* 0x000001b000027945 */ /* 0x000fe60003800000 */
[----:B------:R-:W-:-:S13]  /*0e50*/  ISETP.GT.AND P1, PT, R16, 0x20, PT ;  /* 0x000000201000780c */ /* 0x000fda0003f24270 */
[----:B------:R-:W-:Y:S05]  /*0e60*/  @!P1 BRA `(.L_x_327) ;  /* 0x0000000000609947 */ /* 0x000fea0003800000 */
[----:B------:R-:W0:Y:S01]  /*0e70*/  LDC.64 R18, c[0x0][0x240] ;  /* 0x00009000ff127b82 */ /* 0x000e220000000a00 */
[----:B------:R-:W-:Y:S01]  /*0e80*/  IADD3 R21, R39, 0x20, RZ ;  /* 0x0000002027157810 */ /* 0x000fe20007ffe0ff */
[C---:B------:R-:W-:Y:S01]  /*0e90*/  IMAD R25, R32.reuse, UR7, R39 ;  /* 0x0000000720197c24 */ /* 0x040fe2000f8e0227 */
[----:B------:R-:W-:Y:S01]  /*0ea0*/  ULDC.64 UR12, c[0x0][0x248] ;  /* 0x00009200000c7ab9 */ /* 0x000fe20000000a00 */
[----:B------:R-:W-:Y:S02]  /*0eb0*/  IMAD.MOV.U32 R24, RZ, RZ, 0x8000 ;  /* 0x00008000ff187424 */ /* 0x000fe400078e00ff */
[----:B------:R-:W-:Y:S01]  /*0ec0*/  IMAD R29, R32, UR7, R21 ;  /* 0x00000007201d7c24 */ /* 0x000fe2000f8e0215 */
[----:B------:R-:W-:Y:S01]  /*0ed0*/  IADD3 R22, P0, R25, UR12, RZ ;  /* 0x0000000c19167c10 */ /* 0x000fe2000ff1e0ff */
[----:B------:R-:W1:Y:S01]  /*0ee0*/  LDC.64 R16, c[0x0][0x250] ;  /* 0x00009400ff107b82 */ /* 0x000e620000000a00 */
[----:B------:R-:W-:Y:S02]  /*0ef0*/  VIADD R39, R39, 0x40 ;  /* 0x0000004027277836 */ /* 0x000fe40000000000 */
[----:B------:R-:W-:-:S02]  /*0f00*/  IADD3 R20, P1, R29, UR12, RZ ;  /* 0x0000000c1d147c10 */ /* 0x000fc4000ff3e0ff */
[----:B------:R-:W-:Y:S02]  /*0f10*/  LEA.HI.X.SX32 R23, R25, UR13, 0x1, P0 ;  /* 0x0000000d19177c11 */ /* 0x000fe400080f0eff */
[----:B------:R-:W-:Y:S02]  /*0f20*/  LEA.HI.X.SX32 R21, R29, UR13, 0x1, P1 ;  /* 0x0000000d1d157c11 */ /* 0x000fe400088f0eff */
[----:B------:R-:W-:Y:S01]  /*0f30*/  PLOP3.LUT P0, PT, PT, PT, PT, 0x8, 0x0 ;  /* 0x000000000000781c */ /* 0x000fe20003f0e170 */
[----:B0-----:R-:W-:-:S04]  /*0f40*/  IMAD.WIDE R26, R25, 0x2, R18 ;  /* 0x00000002191a7825 */ /* 0x001fc800078e0212 */
[----:B------:R-:W-:Y:S01]  /*0f50*/  IMAD.WIDE R18, R29, 0x2, R18 ;  /* 0x000000021d127825 */ /* 0x000fe200078e0212 */
[----:B------:R0:W-:Y:S04]  /*0f60*/  STG.E.U16 desc[UR10][R26.64], RZ ;  /* 0x000000ff1a007986 */ /* 0x0001e8000c10150a */
[----:B------:R2:W-:Y:S01]  /*0f70*/  STG.E.U8 desc[UR10][R22.64], RZ ;  /* 0x000000ff16007986 */ /* 0x0005e2000c10110a */
[----:B0-----:R-:W-:Y:S01]  /*0f80*/  PRMT R27, R24, 0x7610, R27 ;  /* 0x00007610181b7816 */ /* 0x001fe2000000001b */
[----:B-1----:R-:W-:-:S04]  /*0f90*/  IMAD.WIDE R24, R25, 0x2, R16 ;  /* 0x0000000219187825 */ /* 0x002fc800078e0210 */
[----:B------:R-:W-:Y:S01]  /*0fa0*/  IMAD.WIDE R16, R29, 0x2, R16 ;  /* 0x000000021d107825 */ /* 0x000fe200078e0210 */
[----:B------:R2:W-:Y:S04]  /*0fb0*/  STG.E.U16 desc[UR10][R24.64], R27 ;  /* 0x0000001b18007986 */ /* 0x0005e8000c10150a */
[----:B------:R2:W-:Y:S04]  /*0fc0*/  STG.E.U16 desc[UR10][R18.64], RZ ;  /* 0x000000ff12007986 */ /* 0x0005e8000c10150a */
[----:B------:R2:W-:Y:S04]  /*0fd0*/  STG.E.U8 desc[UR10][R20.64], RZ ;  /* 0x000000ff14007986 */ /* 0x0005e8000c10110a */
[----:B------:R2:W-:Y:S02]  /*0fe0*/  STG.E.U16 desc[UR10][R16.64], R27 ;  /* 0x0000001b10007986 */ /* 0x0005e4000c10150a */
.L_x_327:
[----:B------:R-:W-:Y:S05]  /*0ff0*/  BSYNC B2 ;  /* 0x0000000000027941 */ /* 0x000fea0003800000 */
.L_x_326:
[----:B------:R-:W-:-:S13]  /*1000*/  ISETP.LT.OR P0, PT, R39, UR7, P0 ;  /* 0x0000000727007c0c */ /* 0x000fda0008701670 */
[----:B------:R-:W-:Y:S05]  /*1010*/  @!P0 BRA `(.L_x_322) ;  /* 0x0000000000308947 */ /* 0x000fea0003800000 */
[----:B--2---:R-:W0:Y:S01]  /*1020*/  LDC.64 R18, c[0x0][0x240] ;  /* 0x00009000ff127b82 */ /* 0x004e220000000a00 */
[----:B------:R-:W-:Y:S01]  /*1030*/  IMAD R23, R32, UR7, R39 ;  /* 0x0000000720177c24 */ /* 0x000fe2000f8e0227 */
[----:B------:R-:W-:Y:S01]  /*1040*/  ULDC.64 UR12, c[0x0][0x248] ;  /* 0x00009200000c7ab9 */ /* 0x000fe20000000a00 */
[----:B------:R-:W-:-:S03]  /*1050*/  HFMA2.MMA R22, -RZ, RZ, 0, -0.0 ;  /* 0x00008000ff167435 */ /* 0x000fc600000001ff */
[C---:B------:R-:W-:Y:S02]  /*1060*/  IADD3 R20, P0, R23.reuse, UR12, RZ ;  /* 0x0000000c17147c10 */ /* 0x040fe4000ff1e0ff */
[----:B------:R-:W1:Y:S02]  /*1070*/  LDC.64 R16, c[0x0][0x250] ;  /* 0x00009400ff107b82 */ /* 0x000e640000000a00 */
[C---:B------:R-:W-:Y:S01]  /*1080*/  LEA.HI.X.SX32 R21, R23.reuse, UR13, 0x1, P0 ;  /* 0x0000000d17157c11 */ /* 0x040fe200080f0eff */
[----:B0-----:R-:W-:-:S05]  /*1090*/  IMAD.WIDE R18, R23, 0x2, R18 ;  /* 0x0000000217127825 */ /* 0x001fca00078e0212 */
[----:B------:R0:W-:Y:S01]  /*10a0*/  STG.E.U16 desc[UR10][R18.64], RZ ;  /* 0x000000ff12007986 */ /* 0x0001e2000c10150a */
[----:B-1----:R-:W-:-:S03]  /*10b0*/  IMAD.WIDE R16, R23, 0x2, R16 ;  /* 0x0000000217107825 */ /* 0x002fc600078e0210 */
[----:B------:R0:W-:Y:S04]  /*10c0*/  STG.E.U8 desc[UR10][R20.64], RZ ;  /* 0x000000ff14007986 */ /* 0x0001e8000c10110a */
[----:B------:R0:W-:Y:S02]  /*10d0*/  STG.E.U16 desc[UR10][R16.64], R22 ;  /* 0x0000001610007986 */ /* 0x0001e4000c10150a */
.L_x_322:
[----:B------:R-:W-:Y:S05]  /*10e0*/  BSYNC B1 ;  /* 0x0000000000017941 */ /* 0x000fea0003800000 */
.L_x_315:
[----:B012---:R-:W-:Y:S01]  /*10f0*/  IADD3 R16, -R6, UR7, RZ ;  /* 0x0000000706107c10 */ /* 0x007fe2000fffe1ff */
        /* <DEDUP_REMOVED lines=8> */
.L_x_330:
[----:B0-----:R-:W0:Y:S01]  /*1180*/  LDC.64 R16, c[0x0][0x210] ;  /* 0x00008400ff107b82 */ /* 0x001e220000000a00 */
[C---:B------:R-:W-:Y:S01]  /*1190*/  VIADD R19, R24.reuse, 0x20 ;  /* 0x0000002018137836 */ /* 0x040fe20000000000 */
[C---:B------:R-:W-:Y:S01]  /*11a0*/  IADD3 R29, R24.reuse, 0x60, RZ ;  /* 0x00000060181d7810 */ /* 0x040fe20007ffe0ff */
[----:B------:R-:W-:Y:S02]  /*11b0*/  VIADD R21, R24, 0x40 ;  /* 0x0000004018157836 */ /* 0x000fe40000000000 */
[C---:B------:R-:W-:Y:S02]  /*11c0*/  IMAD R19, R32.reuse, UR7, R19 ;  /* 0x0000000720137c24 */ /* 0x040fe4000f8e0213 */
[C---:B------:R-:W-:Y:S02]  /*11d0*/  IMAD R23, R32.reuse, UR7, R24 ;  /* 0x0000000720177c24 */ /* 0x040fe4000f8e0218 */
[C---:B------:R-:W-:Y:S02]  /*11e0*/  IMAD R27, R32.reuse, UR7, R21 ;  /* 0x00000007201b7c24 */ /* 0x040fe4000f8e0215 */
[----:B------:R-:W-:-:S02]  /*11f0*/  IMAD R29, R32, UR7, R29 ;  /* 0x00000007201d7c24 */ /* 0x000fc4000f8e021d */
[----:B0-----:R-:W-:-:S04]  /*1200*/  IMAD.WIDE R20, R19, 0x2, R16 ;  /* 0x0000000213147825 */ /* 0x001fc800078e0210 */
[--C-:B------:R-:W-:Y:S02]  /*1210*/  IMAD.WIDE R22, R23, 0x2, R16.reuse ;  /* 0x0000000217167825 */ /* 0x100fe400078e0210 */
[----:B------:R-:W2:Y:S02]  /*1220*/  LDG.E.U16 R20, desc[UR10][R20.64] ;  /* 0x0000000a14147981 */ /* 0x000ea4000c1e1500 */
[--C-:B------:R-:W-:Y:S02]  /*1230*/  IMAD.WIDE R18, R27, 0x2, R16.reuse ;  /* 0x000000021b127825 */ /* 0x100fe400078e0210 */
[----:B------:R-:W3:Y:S02]  /*1240*/  LDG.E.U16 R22, desc[UR10][R22.64] ;  /* 0x0000000a16167981 */ /* 0x000ee4000c1e1500 */
[----:B------:R-:W-:Y:S02]  /*1250*/  IMAD.WIDE R16, R29, 0x2, R16 ;  /* 0x000000021d107825 */ /* 0x000fe400078e0210 */
[----:B------:R-:W4:Y:S04]  /*1260*/  LDG.E.U16 R18, desc[UR10][R18.64] ;  /* 0x0000000a12127981 */ /* 0x000f28000c1e1500 */
[----:B------:R-:W5:Y:S01]  /*1270*/  LDG.E.U16 R16, desc[UR10][R16.64] ;  /* 0x0000000a10107981 */ /* 0x000f62000c1e1500 */
[----:B------:R-:W-:-:S04]  /*1280*/  IMAD.IADD R26, R7, 0x1, R24 ;  /* 0x00000001071a7824 */ /* 0x000fc800078e0218 */
[----:B------:R-:W-:Y:S01]  /*1290*/  IMAD R27, R26, 0x2, R3 ;  /* 0x000000021a1b7824 */ /* 0x000fe200078e0203 */
[----:B------:R-:W-:-:S04]  /*12a0*/  IADD3 R24, R24, 0x80, RZ ;  /* 0x0000008018187810 */ /* 0x000fc80007ffe0ff */
[----:B------:R-:W-:Y:S01]  /*12b0*/  ISETP.GE.AND P1, PT, R24, R25, PT ;  /* 0x000000191800720c */ /* 0x000fe20003f26270 */
[----:B--2---:R0:W-:Y:S04]  /*12c0*/  STS.U16 [R27+0x40], R20 ;  /* 0x000040141b007388 */ /* 0x0041e80000000400 */
[----:B---3--:R0:W-:Y:S04]  /*12d0*/  STS.U16 [R27], R22 ;  /* 0x000000161b007388 */ /* 0x0081e80000000400 */
[----:B----4-:R0:W-:Y:S04]  /*12e0*/  STS.U16 [R27+0x80], R18 ;  /* 0x000080121b007388 */ /* 0x0101e80000000400 */
[----:B-----5:R0:W-:Y:S01]  /*12f0*/  STS.U16 [R27+0xc0], R16 ;  /* 0x0000c0101b007388 */ /* 0x0201e20000000400 */
[----:B------:R-:W-:Y:S05]  /*1300*/  @!P1 BRA `(.L_x_330) ;  /* 0xfffffffc009c9947 */ /* 0x000fea000383ffff */
.L_x_329:
[----:B------:R-:W-:Y:S05]  /*1310*/  BSYNC B1 ;  /* 0x0000000000017941 */ /* 0x000fea0003800000 */
.L_x_328:
[----:B0-----:R-:W-:Y:S01]  /*1320*/  IADD3 R16, -R24, UR7, RZ ;  /* 0x0000000718107c10 */ /* 0x001fe2000fffe1ff */
[----:B------:R-:W-:Y:S03]  /*1330*/  BSSY B1, `(.L_x_331) ;  /* 0x0000011000017945 */ /* 0x000fe60003800000 */
[----:B------:R-:W-:-:S13]  /*1340*/  ISETP.GT.AND P1, PT, R16, 0x20, PT ;  /* 0x000000201000780c */ /* 0x000fda0003f24270 */
[----:B------:R-:W-:Y:S05]  /*1350*/  @!P1 BRA `(.L_x_332) ;  /* 0x0000000000389947 */ /* 0x000fea0003800000 */
[----:B------:R-:W0:Y:S01]  /*1360*/  LDC.64 R16, c[0x0][0x210] ;  /* 0x00008400ff107b82 */ /* 0x000e220000000a00 */
[----:B------:R-:W-:Y:S02]  /*1370*/  VIADD R21, R24, 0x20 ;  /* 0x0000002018157836 */ /* 0x000fe40000000000 */
[C---:B------:R-:W-:Y:S02]  /*1380*/  IMAD R19, R32.reuse, UR7, R24 ;  /* 0x0000000720137c24 */ /* 0x040fe4000f8e0218 */
[----:B------:R-:W-:Y:S02]  /*1390*/  IMAD R21, R32, UR7, R21 ;  /* 0x0000000720157c24 */ /* 0x000fe4000f8e0215 */
[----:B0-----:R-:W-:-:S04]  /*13a0*/  IMAD.WIDE R18, R19, 0x2, R16 ;  /* 0x0000000213127825 */ /* 0x001fc800078e0210 */
[----:B------:R-:W-:Y:S02]  /*13b0*/  IMAD.WIDE R16, R21, 0x2, R16 ;  /* 0x0000000215107825 */ /* 0x000fe400078e0210 */
[----:B------:R-:W2:Y:S04]  /*13c0*/  LDG.E.U16 R18, desc[UR10][R18.64] ;  /* 0x0000000a12127981 */ /* 0x000ea8000c1e1500 */
[----:B------:R-:W3:Y:S01]  /*13d0*/  LDG.E.U16 R16, desc[UR10][R16.64] ;  /* 0x0000000a10107981 */ /* 0x000ee2000c1e1500 */
[----:B------:R-:W-:Y:S01]  /*13e0*/  IMAD.IADD R20, R7, 0x1, R24 ;  /* 0x0000000107147824 */ /* 0x000fe200078e0218 */
[----:B------:R-:W-:Y:S01]  /*13f0*/  PLOP3.LUT P0, PT, PT, PT, PT, 0x8, 0x0 ;  /* 0x000000000000781c */ /* 0x000fe20003f0e170 */
[----:B------:R-:W-:-:S03]  /*1400*/  VIADD R24, R24, 0x40 ;  /* 0x0000004018187836 */ /* 0x000fc60000000000 */
[----:B------:R-:W-:-:S05]  /*1410*/  LEA R21, R20, R3, 0x1 ;  /* 0x0000000314157211 */ /* 0x000fca00078e08ff */
[----:B--2---:R0:W-:Y:S04]  /*1420*/  STS.U16 [R21], R18 ;  /* 0x0000001215007388 */ /* 0x0041e80000000400 */
[----:B---3--:R0:W-:Y:S02]  /*1430*/  STS.U16 [R21+0x40], R16 ;  /* 0x0000401015007388 */ /* 0x0081e40000000400 */
.L_x_332:
[----:B------:R-:W-:Y:S05]  /*1440*/  BSYNC B1 ;  /* 0x0000000000017941 */ /* 0x000fea0003800000 */
.L_x_331:
[----:B------:R-:W-:-:S13]  /*1450*/  ISETP.LT.OR P0, PT, R24, UR7, P0 ;  /* 0x0000000718007c0c */ /* 0x000fda0008701670 */
[----:B------:R-:W-:Y:S05]  /*1460*/  @!P0 BRA `(.L_x_314) ;  /* 0x00000000001c8947 */ /* 0x000fea0003800000 */
[----:B0-----:R-:W0:Y:S01]  /*1470*/  LDC.64 R16, c[0x0][0x210] ;  /* 0x00008400ff107b82 */ /* 0x001e220000000a00 */
[----:B------:R-:W-:-:S04]  /*1480*/  IMAD R19, R32, UR7, R24 ;  /* 0x0000000720137c24 */ /* 0x000fc8000f8e0218 */
[----:B0-----:R-:W-:-:S06]  /*1490*/  IMAD.WIDE R16, R19, 0x2, R16 ;  /* 0x0000000213107825 */ /* 0x001fcc00078e0210 */
[----:B------:R-:W2:Y:S01]  /*14a0*/  LDG.E.U16 R16, desc[UR10][R16.64] ;  /* 0x0000000a10107981 */ /* 0x000ea2000c1e1500 */
[----:B------:R-:W-:-:S05]  /*14b0*/  IMAD.IADD R18, R7, 0x1, R24 ;  /* 0x0000000107127824 */ /* 0x000fca00078e0218 */
[----:B------:R-:W-:-:S05]  /*14c0*/  LEA R19, R18, R3, 0x1 ;  /* 0x0000000312137211 */ /* 0x000fca00078e08ff */
[----:B--2---:R1:W-:Y:S02]  /*14d0*/  STS.U16 [R19], R16 ;  /* 0x0000001013007388 */ /* 0x0043e40000000400 */
.L_x_314:
[----:B------:R-:W-:Y:S05]  /*14e0*/  BSYNC B0 ;  /* 0x0000000000007941 */ /* 0x000fea0003800000 */
.L_x_313:
[----:B------:R-:W-:Y:S01]  /*14f0*/  ISETP.NE.AND P0, PT, R33, RZ, PT ;  /* 0x000000ff2100720c */ /* 0x000fe20003f05270 */
[----:B------:R-:W-:-:S12]  /*1500*/  BSSY B0, `(.L_x_333) ;  /* 0x0000024000007945 */ /* 0x000fd80003800000 */
[----:B------:R-:W-:Y:S05]  /*1510*/  @!P0 BRA `(.L_x_334) ;  /* 0x0000000000888947 */ /* 0x000fea0003800000 */
[----:B01----:R-:W-:Y:S01]  /*1520*/  IADD3 R16, -R6, UR7, RZ ;  /* 0x0000000706107c10 */ /* 0x003fe2000fffe1ff */
[----:B------:R-:W-:Y:S01]  /*1530*/  BSSY B1, `(.L_x_335) ;  /* 0x0000012000017945 */ /* 0x000fe20003800000 */
[----:B------:R-:W-:Y:S02]  /*1540*/  PLOP3.LUT P0, PT, PT, PT, PT, 0x80, 0x0 ;  /* 0x000000000000781c */ /* 0x000fe40003f0f070 */
[----:B------:R-:W-:Y:S01]  /*1550*/  ISETP.GT.AND P1, PT, R16, 0x60, PT ;  /* 0x000000601000780c */ /* 0x000fe20003f24270 */
[----:B------:R-:W-:-:S12]  /*1560*/  IMAD.MOV.U32 R16, RZ, RZ, R6 ;  /* 0x000000ffff107224 */ /* 0x000fd800078e0006 */
[----:B------:R-:W-:Y:S05]  /*1570*/  @!P1 BRA `(.L_x_336) ;  /* 0x0000000000349947 */ /* 0x000fea0003800000 */
[----:B------:R-:W-:Y:S01]  /*1580*/  MOV R17, UR7 ;  /* 0x0000000700117c02 */ /* 0x000fe20008000f00 */
[----:B------:R-:W-:Y:S01]  /*1590*/  IMAD.MOV.U32 R19, RZ, RZ, 0x8000 ;  /* 0x00008000ff137424 */ /* 0x000fe200078e00ff */
[----:B------:R-:W-:-:S03]  /*15a0*/  PLOP3.LUT P0, PT, PT, PT, PT, 0x8, 0x0 ;  /* 0x000000000000781c */ /* 0x000fc60003f0e170 */
[----:B------:R-:W-:-:S10]  /*15b0*/  VIADD R17, R17, 0xffffffa0 ;  /* 0xffffffa011117836 */ /* 0x000fd40000000000 */
.L_x_337:
[----:B0-----:R-:W-:Y:S02]  /*15c0*/  IMAD.IADD R18, R7, 0x1, R16 ;  /* 0x0000000107127824 */ /* 0x001fe400078e0210 */
[----:B------:R-:W-:-:S03]  /*15d0*/  VIADD R16, R16, 0x80 ;  /* 0x0000008010107836 */ /* 0x000fc60000000000 */
[----:B------:R-:W-:Y:S02]  /*15e0*/  LEA R18, R18, R5, 0x1 ;  /* 0x0000000512127211 */ /* 0x000fe400078e08ff */
[----:B------:R-:W-:-:S03]  /*15f0*/  ISETP.GE.AND P1, PT, R16, R17, PT ;  /* 0x000000111000720c */ /* 0x000fc60003f26270 */
[----:B------:R0:W-:Y:S04]  /*1600*/  STS.U16 [R18], R19 ;  /* 0x0000001312007388 */ /* 0x0001e80000000400 */
[----:B------:R0:W-:Y:S04]  /*1610*/  STS.U16 [R18+0x40], R19 ;  /* 0x0000401312007388 */ /* 0x0001e80000000400 */
[----:B------:R0:W-:Y:S04]  /*1620*/  STS.U16 [R18+0x80], R19 ;  /* 0x0000801312007388 */ /* 0x0001e80000000400 */
[----:B------:R0:W-:Y:S01]  /*1630*/  STS.U16 [R18+0xc0], R19 ;  /* 0x0000c01312007388 */ /* 0x0001e20000000400 */
[----:B------:R-:W-:Y:S05]  /*1640*/  @!P1 BRA `(.L_x_337) ;  /* 0xfffffffc00dc9947 */ /* 0x000fea000383ffff */
.L_x_336:
[----:B------:R-:W-:Y:S05]  /*1650*/  BSYNC B1 ;  /* 0x0000000000017941 */ /* 0x000fea0003800000 */
.L_x_335:
[----:B------:R-:W-:Y:S01]  /*1660*/  IADD3 R17, -R16, UR7, RZ ;  /* 0x0000000710117c10 */ /* 0x000fe2000fffe1ff */
[----:B0-----:R-:W-:-:S03]  /*1670*/  IMAD.MOV.U32 R19, RZ, RZ, 0x8000 ;  /* 0x00008000ff137424 */ /* 0x001fc600078e00ff */
[----:B------:R-:W-:Y:S01]  /*1680*/  ISETP.GT.AND P1, PT, R17, 0x20, PT ;  /* 0x000000201100780c */ /* 0x000fe20003f24270 */
[----:B------:R-:W-:-:S12]  /*1690*/  IMAD.MOV.U32 R17, RZ, RZ, 0x8000 ;  /* 0x00008000ff117424 */ /* 0x000fd800078e00ff */
[----:B------:R-:W-:Y:S01]  /*16a0*/  @P1 IMAD.IADD R18, R7, 0x1, R16 ;  /* 0x0000000107121824 */ /* 0x000fe200078e0210 */
[----:B------:R-:W-:Y:S02]  /*16b0*/  @P1 PLOP3.LUT P0, PT, PT, PT, PT, 0x8, 0x0 ;  /* 0x000000000000181c */ /* 0x000fe40003f0e170 */
[----:B------:R-:W-:Y:S01]  /*16c0*/  @P1 IADD3 R16, R16, 0x40, RZ ;  /* 0x0000004010101810 */ /* 0x000fe20007ffe0ff */
[----:B------:R-:W-:-:S03]  /*16d0*/  @P1 IMAD R18, R18, 0x2, R5 ;  /* 0x0000000212121824 */ /* 0x000fc600078e0205 */
[----:B------:R-:W-:Y:S02]  /*16e0*/  ISETP.LT.OR P0, PT, R16, UR7, P0 ;  /* 0x0000000710007c0c */ /* 0x000fe40008701670 */
[----:B------:R2:W-:Y:S04]  /*16f0*/  @P1 STS.U16 [R18], R17 ;  /* 0x0000001112001388 */ /* 0x0005e80000000400 */
[----:B------:R2:W-:Y:S07]  /*1700*/  @P1 STS.U16 [R18+0x40], R17 ;  /* 0x0000401112001388 */ /* 0x0005ee0000000400 */
[----:B------:R-:W-:-:S05]  /*1710*/  @P0 IADD3 R16, R7, R16, RZ ;  /* 0x0000001007100210 */ /* 0x000fca0007ffe0ff */
[----:B------:R-:W-:-:S05]  /*1720*/  @P0 IMAD R16, R16, 0x2, R5 ;  /* 0x0000000210100824 */ /* 0x000fca00078e0205 */
[----:B------:R2:W-:Y:S02]  /*1730*/  @P0 STS.U16 [R16], R19 ;  /* 0x0000001310000388 */ /* 0x0005e40000000400 */
.L_x_334:
[----:B------:R-:W-:Y:S05]  /*1740*/  BSYNC B0 ;  /* 0x0000000000007941 */ /* 0x000fea0003800000 */
.L_x_333:
[----:B------:R-:W-:Y:S01]  /*1750*/  PLOP3.LUT P0, PT, PT, PT, UP0, 0x40, 0x0 ;  /* 0x000000000000781c */ /* 0x000fe20003f0e808 */
[----:B------:R3:W-:Y:S06]  /*1760*/  MEMBAR.SC.CTA ;  /* 0x0000000000007992 */ /* 0x0007ec0000000000 */
[----:B---3--:R-:W-:-:S06]  /*1770*/  NOP ;  /* 0x0000000000007918 */ /* 0x008fcc0000000000 */
[----:B------:R-:W-:Y:S05]  /*1780*/  @P0 BRA `(.L_x_338) ;  /* 0x00000014009c0947 */ /* 0x000fea0003800000 */
[----:B0-2---:R-:W0:Y:S01]  /*1790*/  @!P4 LDS.U16 R18, [R15] ;  /* 0x000000000f12c984 */ /* 0x005e220000000400 */
[----:B-1----:R-:W-:Y:S01]  /*17a0*/  HFMA2.MMA R16, -RZ, RZ, 0, 0 ;  /* 0x00000000ff107435 */ /* 0x002fe200000001ff */
[----:B------:R-:W-:Y:S01]  /*17b0*/  IMAD.MOV.U32 R17, RZ, RZ, -0x100000 ;  /* 0xfff00000ff117424 */ /* 0x000fe200078e00ff */
[----:B------:R-:W-:Y:S01]  /*17c0*/  ISETP.GE.AND P1, PT, R10, UR7, PT ;  /* 0x000000070a007c0c */ /* 0x000fe2000bf26270 */
[----:B------:R-:W-:Y:S01]  /*17d0*/  BSSY B0, `(.L_x_339) ;  /* 0x000004d000007945 */ /* 0x000fe20003800000 */
[----:B0-----:R-:W-:-:S06]  /*17e0*/  @!P4 IMAD.U32 R18, R18, 0x10000, RZ ;  /* 0x000100001212c824 */ /* 0x001fcc00078e00ff */
[----:B------:R-:W0:Y:S08]  /*17f0*/  @!P4 F2F.F64.F32 R16, R18 ;  /* 0x000000120010c310 */ /* 0x000e300000201800 */
[----:B0-----:R0:W1:Y:S01]  /*1800*/  F2F.BF16.F64 R24, R16 ;  /* 0x0000001000187310 */ /* 0x0010620000302000 */
[----:B------:R-:W-:Y:S05]  /*1810*/  @P1 BRA `(.L_x_340) ;  /* 0x0000000400201947 */ /* 0x000fea0003800000 */
[----:B------:R-:W-:Y:S01]  /*1820*/  IADD3 R18, -R10, UR7, RZ ;  /* 0x000000070a127c10 */ /* 0x000fe2000fffe1ff */
[----:B------:R-:W-:Y:S01]  /*1830*/  BSSY B1, `(.L_x_341) ;  /* 0x0000027000017945 */ /* 0x000fe20003800000 */
[----:B------:R-:W-:Y:S02]  /*1840*/  PLOP3.LUT P0, PT, PT, PT, PT, 0x80, 0x0 ;  /* 0x000000000000781c */ /* 0x000fe40003f0f070 */
[----:B------:R-:W-:Y:S02]  /*1850*/  ISETP.GT.AND P2, PT, R18, 0x60, PT ;  /* 0x000000601200780c */ /* 0x000fe40003f44270 */
[----:B------:R-:W-:-:S11]  /*1860*/  MOV R22, R10 ;  /* 0x0000000a00167202 */ /* 0x000fd60000000f00 */
[----:B------:R-:W-:Y:S05]  /*1870*/  @!P2 BRA `(.L_x_342) ;  /* 0x000000000088a947 */ /* 0x000fea0003800000 */
[----:B------:R-:W-:Y:S01]  /*1880*/  IMAD.U32 R23, RZ, RZ, UR7 ;  /* 0x00000007ff177e24 */ /* 0x000fe2000f8e00ff */
[----:B------:R-:W-:Y:S01]  /*1890*/  BSSY B2, `(.L_x_342) ;  /* 0x0000020000027945 */ /* 0x000fe20003800000 */
[----:B------:R-:W-:Y:S02]  /*18a0*/  PLOP3.LUT P0, PT, PT, PT, PT, 0x8, 0x0 ;  /* 0x000000000000781c */ /* 0x000fe40003f0e170 */
[----:B------:R-:W-:-:S11]  /*18b0*/  VIADD R23, R23, 0xffffffa0 ;  /* 0xffffffa017177836 */ /* 0x000fd60000000000 */
.L_x_343:
[----:B0-2---:R-:W-:Y:S02]  /*18c0*/  IADD3 R16, R7, R22, RZ ;  /* 0x0000001607107210 */ /* 0x005fe40007ffe0ff */
[----:B------:R-:W-:-:S03]  /*18d0*/  IADD3 R22, R22, 0x80, RZ ;  /* 0x0000008016167810 */ /* 0x000fc60007ffe0ff */
[----:B------:R-:W-:-:S05]  /*18e0*/  IMAD R25, R16, 0x2, R3 ;  /* 0x0000000210197824 */ /* 0x000fca00078e0203 */
[----:B------:R-:W1:Y:S04]  /*18f0*/  LDS.U16 R17, [R25] ;  /* 0x0000000019117984 */ /* 0x000e680000000400 */
[----:B------:R-:W0:Y:S04]  /*1900*/  LDS.U16 R19, [R25+0x40] ;  /* 0x0000400019137984 */ /* 0x000e280000000400 */
[----:B------:R-:W2:Y:S04]  /*1910*/  LDS.U16 R21, [R25+0x80] ;  /* 0x0000800019157984 */ /* 0x000ea80000000400 */
[----:B---3--:R-:W3:Y:S01]  /*1920*/  LDS.U16 R27, [R25+0xc0] ;  /* 0x0000c000191b7984 */ /* 0x008ee20000000400 */
[----:B-1----:R-:W-:-:S05]  /*1930*/  HSETP2.BF16_V2.GT.AND P2, PT, R24.H0_H0, R17.H0_H0, PT ;  /* 0x2000001118007234 */ /* 0x002fca0003f44802 */
[----:B------:R-:W-:-:S05]  /*1940*/  SEL R17, R17, R24, !P2 ;  /* 0x0000001811117207 */ /* 0x000fca0005000000 */
[----:B------:R-:W-:-:S06]  /*1950*/  IMAD.U32 R17, R17, 0x10000, RZ ;  /* 0x0001000011117824 */ /* 0x000fcc00078e00ff */
[----:B------:R-:W1:Y:S08]  /*1960*/  F2F.F64.F32 R16, R17 ;  /* 0x0000001100107310 */ /* 0x000e700000201800 */
[----:B-1----:R-:W0:Y:S02]  /*1970*/  F2F.BF16.F64 R16, R16 ;  /* 0x0000001000107310 */ /* 0x002e240000302000 */
[----:B0-----:R-:W-:-:S05]  /*1980*/  HSETP2.BF16_V2.GT.AND P2, PT, R16.H0_H0, R19.H0_H0, PT ;  /* 0x2000001310007234 */ /* 0x001fca0003f44802 */
[----:B------:R-:W-:-:S04]  /*1990*/  SEL R19, R19, R16, !P2 ;  /* 0x0000001013137207 */ /* 0x000fc80005000000 */
[----:B------:R-:W-:-:S06]  /*19a0*/  SHF.L.U32 R19, R19, 0x10, RZ ;  /* 0x0000001013137819 */ /* 0x000fcc00000006ff */
[----:B------:R-:W0:Y:S08]  /*19b0*/  F2F.F64.F32 R18, R19 ;  /* 0x0000001300127310 */ /* 0x000e300000201800 */
[----:B0-----:R-:W2:Y:S02]  /*19c0*/  F2F.BF16.F64 R18, R18 ;  /* 0x0000001200127310 */ /* 0x001ea40000302000 */
[----:B--2---:R-:W-:-:S05]  /*19d0*/  HSETP2.BF16_V2.GT.AND P2, PT, R18.H0_H0, R21.H0_H0, PT ;  /* 0x2000001512007234 */ /* 0x004fca0003f44802 */
[----:B------:R-:W-:-:S05]  /*19e0*/  SEL R21, R21, R18, !P2 ;  /* 0x0000001215157207 */ /* 0x000fca0005000000 */
[----:B------:R-:W-:-:S06]  /*19f0*/  IMAD.U32 R21, R21, 0x10000, RZ ;  /* 0x0001000015157824 */ /* 0x000fcc00078e00ff */
[----:B------:R-:W0:Y:S08]  /*1a00*/  F2F.F64.F32 R20, R21 ;  /* 0x0000001500147310 */ /* 0x000e300000201800 */
[----:B0-----:R-:W3:Y:S02]  /*1a10*/  F2F.BF16.F64 R20, R20 ;  /* 0x0000001400147310 */ /* 0x001ee40000302000 */
[----:B---3--:R-:W-:-:S05]  /*1a20*/  HSETP2.BF16_V2.GT.AND P2, PT, R20.H0_H0, R27.H0_H0, PT ;  /* 0x2000001b14007234 */ /* 0x008fca0003f44802 */
[----:B------:R-:W-:Y:S02]  /*1a30*/  SEL R27, R27, R20, !P2 ;  /* 0x000000141b1b7207 */ /* 0x000fe40005000000 */
[----:B------:R-:W-:-:S03]  /*1a40*/  ISETP.GE.AND P2, PT, R22, R23, PT ;  /* 0x000000171600720c */ /* 0x000fc60003f46270 */
[----:B------:R-:W-:-:S06]  /*1a50*/  IMAD.U32 R16, R27, 0x10000, RZ ;  /* 0x000100001b107824 */ /* 0x000fcc00078e00ff */
[----:B------:R-:W0:Y:S08]  /*1a60*/  F2F.F64.F32 R16, R16 ;  /* 0x0000001000107310 */ /* 0x000e300000201800 */
[----:B0-----:R2:W3:Y:S01]  /*1a70*/  F2F.BF16.F64 R24, R16 ;  /* 0x0000001000187310 */ /* 0x0014e20000302000 */
[----:B------:R-:W-:Y:S05]  /*1a80*/  @!P2 BRA `(.L_x_343) ;  /* 0xfffffffc008ca947 */ /* 0x000fea000383ffff */
[----:B------:R-:W-:Y:S05]  /*1a90*/  BSYNC B2 ;  /* 0x0000000000027941 */ /* 0x000fea0003800000 */
.L_x_342:
[----:B------:R-:W-:Y:S05]  /*1aa0*/  BSYNC B1 ;  /* 0x0000000000017941 */ /* 0x000fea0003800000 */
.L_x_341:
[----:B------:R-:W-:Y:S01]  /*1ab0*/  IADD3 R18, -R22, UR7, RZ ;  /* 0x0000000716127c10 */ /* 0x000fe2000fffe1ff */
[----:B------:R-:W-:Y:S03]  /*1ac0*/  BSSY B1, `(.L_x_344) ;  /* 0x0000013000017945 */ /* 0x000fe60003800000 */
[----:B------:R-:W-:-:S13]  /*1ad0*/  ISETP.GT.AND P2, PT, R18, 0x20, PT ;  /* 0x000000201200780c */ /* 0x000fda0003f44270 */
[----:B------:R-:W-:Y:S05]  /*1ae0*/  @!P2 BRA `(.L_x_345) ;  /* 0x000000000040a947 */ /* 0x000fea0003800000 */
[----:B0-2---:R-:W-:Y:S02]  /*1af0*/  IMAD.IADD R16, R7, 0x1, R22 ;  /* 0x0000000107107824 */ /* 0x005fe400078e0216 */
[----:B------:R-:W-:Y:S02]  /*1b00*/  VIADD R22, R22, 0x40 ;  /* 0x0000004016167836 */ /* 0x000fe40000000000 */
[----:B------:R-:W-:-:S05]  /*1b10*/  IMAD R20, R16, 0x2, R3 ;  /* 0x0000000210147824 */ /* 0x000fca00078e0203 */
[----:B------:R-:W1:Y:S04]  /*1b20*/  LDS.U16 R17, [R20] ;  /* 0x0000000014117984 */ /* 0x000e680000000400 */
[----:B------:R-:W0:Y:S01]  /*1b30*/  LDS.U16 R16, [R20+0x40] ;  /* 0x0000400014107984 */ /* 0x000e220000000400 */
[----:B-1-3--:R-:W-:-:S05]  /*1b40*/  HSETP2.BF16_V2.GT.AND P0, PT, R24.H0_H0, R17.H0_H0, PT ;  /* 0x2000001118007234 */ /* 0x00afca0003f04802 */
[----:B------:R-:W-:-:S04]  /*1b50*/  SEL R17, R17, R24, !P0 ;  /* 0x0000001811117207 */ /* 0x000fc80004000000 */
[----:B------:R-:W-:-:S06]  /*1b60*/  SHF.L.U32 R18, R17, 0x10, RZ ;  /* 0x0000001011127819 */ /* 0x000fcc00000006ff */
[----:B------:R-:W1:Y:S08]  /*1b70*/  F2F.F64.F32 R18, R18 ;  /* 0x0000001200127310 */ /* 0x000e700000201800 */
[----:B-1----:R-:W0:Y:S02]  /*1b80*/  F2F.BF16.F64 R19, R18 ;  /* 0x0000001200137310 */ /* 0x002e240000302000 */
[----:B0-----:R-:W-:-:S05]  /*1b90*/  HSETP2.BF16_V2.GT.AND P0, PT, R19.H0_H0, R16.H0_H0, PT ;  /* 0x2000001013007234 */ /* 0x001fca0003f04802 */
[----:B------:R-:W-:Y:S02]  /*1ba0*/  SEL R16, R16, R19, !P0 ;  /* 0x0000001310107207 */ /* 0x000fe40004000000 */
[----:B------:R-:W-:-:S03]  /*1bb0*/  PLOP3.LUT P0, PT, PT, PT, PT, 0x8, 0x0 ;  /* 0x000000000000781c */ /* 0x000fc60003f0e170 */
[----:B------:R-:W-:-:S06]  /*1bc0*/  IMAD.U32 R16, R16, 0x10000, RZ ;  /* 0x0001000010107824 */ /* 0x000fcc00078e00ff */
[----:B------:R-:W0:Y:S08]  /*1bd0*/  F2F.F64.F32 R16, R16 ;  /* 0x0000001000107310 */ /* 0x000e300000201800 */
[----:B0-----:R4:W0:Y:S02]  /*1be0*/  F2F.BF16.F64 R24, R16 ;  /* 0x0000001000187310 */ /* 0x0018240000302000 */
.L_x_345:
[----:B------:R-:W-:Y:S05]  /*1bf0*/  BSYNC B1 ;  /* 0x0000000000017941 */ /* 0x000fea0003800000 */
.L_x_344:
[----:B------:R-:W-:-:S13]  /*1c00*/  ISETP.LT.OR P0, PT, R22, UR7, P0 ;  /* 0x0000000716007c0c */ /* 0x000fda0008701670 */
[----:B------:R-:W-:-:S05]  /*1c10*/  @P0 IADD3 R18, R7, R22, RZ ;  /* 0x0000001607120210 */ /* 0x000fca0007ffe0ff */
[----:B------:R-:W-:-:S05]  /*1c20*/  @P0 IMAD R18, R18, 0x2, R3 ;  /* 0x0000000212120824 */ /* 0x000fca00078e0203 */
[----:B------:R-:W0:Y:S02]  /*1c30*/  @P0 LDS.U16 R19, [R18] ;  /* 0x0000000012130984 */ /* 0x000e240000000400 */
[----:B01-3--:R-:W-:-:S05]  /*1c40*/  @P0 HSETP2.BF16_V2.GT.AND P2, PT, R24.H0_H0, R19.H0_H0, PT ;  /* 0x2000001318000234 */ /* 0x00bfca0003f44802 */
[----:B------:R-:W-:-:S05]  /*1c50*/  @P0 SEL R19, R19, R24, !P2 ;  /* 0x0000001813130207 */ /* 0x000fca0005000000 */
[----:B------:R-:W-:-:S04]  /*1c60*/  @P0 IMAD.U32 R19, R19, 0x10000, RZ ;  /* 0x0001000013130824 */ /* 0x000fc800078e00ff */
[----:B--2-4-:R-:W0:Y:S08]  /*1c70*/  @P0 F2F.F64.F32 R16, R19 ;  /* 0x0000001300100310 */ /* 0x014e300000201800 */
[----:B0-----:R-:W0:Y:S02]  /*1c80*/  @P0 F2F.BF16.F64 R20, R16 ;  /* 0x0000001000140310 */ /* 0x001e240000302000 */
[----:B0-----:R-:W-:-:S07]  /*1c90*/  @P0 PRMT R24, R20, 0x7610, R24 ;  /* 0x0000761014180816 */ /* 0x001fce0000000018 */
.L_x_340:
[----:B------:R-:W-:Y:S05]  /*1ca0*/  BSYNC B0 ;  /* 0x0000000000007941 */ /* 0x000fea0003800000 */
.L_x_339:
[----:B------:R-:W-:Y:S01]  /*1cb0*/  SHFL.BFLY PT, R19, R17, 0x10, 0x1f ;  /* 0x0e001f0011137f89 */ /* 0x000fe200000e0000 */
[----:B------:R-:W-:-:S03]  /*1cc0*/  NOP ;  /* 0x0000000000007918 */ /* 0x000fc60000000000 */
[----:B------:R-:W2:Y:S01]  /*1cd0*/  SHFL.BFLY PT, R18, R16, 0x10, 0x1f ;  /* 0x0e001f0010127f89 */ /* 0x000ea200000e0000 */
[----:B------:R-:W-:Y:S01]  /*1ce0*/  BSSY B0, `(.L_x_346) ;  /* 0x000003e000007945 */ /* 0x000fe20003800000 */
[----:B--2---:R-:W1:Y:S02]  /*1cf0*/  F2F.BF16.F64 R19, R18 ;  /* 0x0000001200137310 */ /* 0x004e640000302000 */
[----:B-1----:R-:W-:-:S05]  /*1d00*/  HSETP2.BF16_V2.GT.AND P0, PT, R24.H0_H0, R19.H0_H0, PT ;  /* 0x2000001318007234 */ /* 0x002fca0003f04802 */
[----:B------:R-:W-:-:S04]  /*1d10*/  SEL R24, R19, R24, !P0 ;  /* 0x0000001813187207 */ /* 0x000fc80004000000 */
[----:B------:R-:W-:-:S06]  /*1d20*/  SHF.L.U32 R22, R24, 0x10, RZ ;  /* 0x0000001018167819 */ /* 0x000fcc00000006ff */
[----:B------:R-:W1:Y:S02]  /*1d30*/  F2F.F64.F32 R22, R22 ;  /* 0x0000001600167310 */ /* 0x000e640000201800 */
[----:B-1----:R-:W-:Y:S06]  /*1d40*/  SHFL.BFLY PT, R21, R23, 0x8, 0x1f ;  /* 0x0d001f0017157f89 */ /* 0x002fec00000e0000 */
[----:B------:R-:W-:Y:S01]  /*1d50*/  F2F.BF16.F64 R24, R22 ;  /* 0x0000001600187310 */ /* 0x000fe20000302000 */
[----:B------:R-:W1:Y:S07]  /*1d60*/  SHFL.BFLY PT, R20, R22, 0x8, 0x1f ;  /* 0x0d001f0016147f89 */ /* 0x000e6e00000e0000 */
[----:B-1----:R-:W1:Y:S02]  /*1d70*/  F2F.BF16.F64 R21, R20 ;  /* 0x0000001400157310 */ /* 0x002e640000302000 */
[----:B-1----:R-:W-:-:S05]  /*1d80*/  HSETP2.BF16_V2.GT.AND P0, PT, R24.H0_H0, R21.H0_H0, PT ;  /* 0x2000001518007234 */ /* 0x002fca0003f04802 */
[----:B------:R-:W-:-:S05]  /*1d90*/  SEL R24, R21, R24, !P0 ;  /* 0x0000001815187207 */ /* 0x000fca0004000000 */
[----:B------:R-:W-:-:S06]  /*1da0*/  IMAD.U32 R18, R24, 0x10000, RZ ;  /* 0x0001000018127824 */ /* 0x000fcc00078e00ff */
[----:B------:R-:W0:Y:S02]  /*1db0*/  F2F.F64.F32 R18, R18 ;  /* 0x0000001200127310 */ /* 0x000e240000201800 */
[----:B0-----:R-:W-:Y:S06]  /*1dc0*/  SHFL.BFLY PT, R17, R19, 0x4, 0x1f ;  /* 0x0c801f0013117f89 */ /* 0x001fec00000e0000 */
[----:B------:R-:W-:Y:S01]  /*1dd0*/  F2F.BF16.F64 R24, R18 ;  /* 0x0000001200187310 */ /* 0x000fe20000302000 */
[----:B------:R-:W0:Y:S07]  /*1de0*/  SHFL.BFLY PT, R16, R18, 0x4, 0x1f ;  /* 0x0c801f0012107f89 */ /* 0x000e2e00000e0000 */
[----:B0-----:R-:W0:Y:S02]  /*1df0*/  F2F.BF16.F64 R17, R16 ;  /* 0x0000001000117310 */ /* 0x001e240000302000 */
[----:B0-----:R-:W-:-:S05]  /*1e00*/  HSETP2.BF16_V2.GT.AND P0, PT, R24.H0_H0, R17.H0_H0, PT ;  /* 0x2000001118007234 */ /* 0x001fca0003f04802 */
        /* <DEDUP_REMOVED lines=8> */
[----:B------:R-:W-:-:S04]  /*1e90*/  SEL R24, R21, R24, !P0 ;  /* 0x0000001815187207 */ /* 0x000fc80004000000 */
[----:B------:R-:W-:-:S06]  /*1ea0*/  SHF.L.U32 R18, R24, 0x10, RZ ;  /* 0x0000001018127819 */ /* 0x000fcc00000006ff */
[----:B------:R-:W0:Y:S02]  /*1eb0*/  F2F.F64.F32 R18, R18 ;  /* 0x0000001200127310 */ /* 0x000e240000201800 */
[----:B0-----:R-:W-:Y:S06]  /*1ec0*/  SHFL.BFLY PT, R17, R19, 0x1, 0x1f ;  /* 0x0c201f0013117f89 */ /* 0x001fec00000e0000 */
[----:B------:R-:W-:Y:S01]  /*1ed0*/  F2F.BF16.F64 R24, R18 ;  /* 0x0000001200187310 */ /* 0x000fe20000302000 */
[----:B------:R-:W0:Y:S07]  /*1ee0*/  SHFL.BFLY PT, R16, R18, 0x1, 0x1f ;  /* 0x0c201f0012107f89 */ /* 0x000e2e00000e0000 */
[----:B0-----:R-:W0:Y:S02]  /*1ef0*/  F2F.BF16.F64 R17, R16 ;  /* 0x0000001000117310 */ /* 0x001e240000302000 */
[----:B0-----:R-:W-:-:S05]  /*1f00*/  HSETP2.BF16_V2.GT.AND P0, PT, R24.H0_H0, R17.H0_H0, PT ;  /* 0x2000001118007234 */ /* 0x001fca0003f04802 */
[----:B------:R-:W-:Y:S01]  /*1f10*/  SEL R24, R17, R24, !P0 ;  /* 0x0000001811187207 */ /* 0x000fe20004000000 */
[----:B------:R-:W-:Y:S07]  /*1f20*/  @P4 BRA `(.L_x_347) ;  /* 0x0000000000644947 */ /* 0x000fee0003800000 */
[----:B------:R-:W-:Y:S01]  /*1f30*/  IMAD.U32 R16, R24, 0x10000, RZ ;  /* 0x0001000018107824 */ /* 0x000fe200078e00ff */
[----:B------:R-:W-:Y:S01]  /*1f40*/  HFMA2.MMA R22, -RZ, RZ, 0.96630859375, -0.0022525787353515625 ;  /* 0x3bbb989dff167435 */ /* 0x000fe200000001ff */
[----:B------:R-:W-:Y:S02]  /*1f50*/  IMAD.MOV.U32 R18, RZ, RZ, R6 ;  /* 0x000000ffff127224 */ /* 0x000fe400078e0006 */
[----:B------:R-:W-:Y:S02]  /*1f60*/  IMAD.MOV.U32 R24, RZ, RZ, 0x437c0000 ;  /* 0x437c0000ff187424 */ /* 0x000fe400078e00ff */
[----:B------:R-:W0:Y:S08]  /*1f70*/  F2F.F64.F32 R16, R16 ;  /* 0x0000001000107310 */ /* 0x000e300000201800 */
[----:B0-----:R-:W0:Y:S02]  /*1f80*/  F2F.BF16.F64 R17, R16 ;  /* 0x0000001000117310 */ /* 0x001e240000302000 */
[----:B0-----:R-:W-:-:S07]  /*1f90*/  IMAD.U32 R26, R17, 0x10000, RZ ;  /* 0x00010000111a7824 */ /* 0x001fce00078e00ff */
.L_x_348:
[----:B0-----:R-:W-:Y:S01]  /*1fa0*/  IADD3 R16, R7, R18, RZ ;  /* 0x0000001207107210 */ /* 0x001fe20007ffe0ff */
[----:B------:R-:W-:-:S04]  /*1fb0*/  VIADD R18, R18, 0x20 ;  /* 0x0000002012127836 */ /* 0x000fc80000000000 */
[----:B------:R-:W-:Y:S01]  /*1fc0*/  IMAD R16, R16, 0x2, R3 ;  /* 0x0000000210107824 */ /* 0x000fe200078e0203 */
[----:B------:R-:W-:-:S04]  /*1fd0*/  ISETP.GE.AND P0, PT, R18, UR7, PT ;  /* 0x0000000712007c0c */ /* 0x000fc8000bf06270 */
[----:B------:R-:W0:Y:S02]  /*1fe0*/  LDS.U16 R17, [R16] ;  /* 0x0000000010117984 */ /* 0x000e240000000400 */
[----:B0-----:R-:W-:-:S04]  /*1ff0*/  IMAD.U32 R17, R17, 0x10000, RZ ;  /* 0x0001000011117824 */ /* 0x001fc800078e00ff */
[----:B------:R-:W-:-:S04]  /*2000*/  FADD R17, -R26, R17 ;  /* 0x000000111a117221 */ /* 0x000fc80000000100 */
[----:B------:R-:W-:-:S04]  /*2010*/  FFMA.SAT R19, R17, R22, 0.5 ;  /* 0x3f00000011137423 */ /* 0x000fc80000002016 */
[----:B------:R-:W-:-:S04]  /*2020*/  FFMA.RM R19, R19, R24, 12582913 ;  /* 0x4b40000113137423 */ /* 0x000fc80000004018 */
[C---:B------:R-:W-:Y:S01]  /*2030*/  FADD R20, R19.reuse, -12583039 ;  /* 0xcb40007f13147421 */ /* 0x040fe20000000000 */
[----:B------:R-:W-:-:S03]  /*2040*/  SHF.L.U32 R19, R19, 0x17, RZ ;  /* 0x0000001713137819 */ /* 0x000fc600000006ff */
[----:B------:R-:W-:-:S04]  /*2050*/  FFMA R20, R17, 1.4426950216293334961, -R20 ;  /* 0x3fb8aa3b11147823 */ /* 0x000fc80000000814 */
[----:B------:R-:W-:-:S06]  /*2060*/  FFMA R20, R17, 1.925963033500011079e-08, R20 ;  /* 0x32a5706011147823 */ /* 0x000fcc0000000014 */
[----:B------:R-:W0:Y:S02]  /*2070*/  MUFU.EX2 R20, R20 ;  /* 0x0000001400147308 */ /* 0x000e240000000800 */
[----:B0-----:R-:W-:-:S05]  /*2080*/  FMUL R19, R19, R20 ;  /* 0x0000001413137220 */ /* 0x001fca0000400000 */
[----:B------:R-:W-:-:S05]  /*2090*/  F2FP.BF16.F32.PACK_AB R19, RZ, R19 ;  /* 0x00000013ff13723e */ /* 0x000fca00000010ff */
[----:B------:R0:W-:Y:S01]  /*20a0*/  STS.U16 [R16], R19 ;  /* 0x0000001310007388 */ /* 0x0001e20000000400 */
[----:B------:R-:W-:Y:S05]  /*20b0*/  @!P0 BRA `(.L_x_348) ;  /* 0xfffffffc00b88947 */ /* 0x000fea000383ffff */
.L_x_347:
[----:B------:R-:W-:Y:S05]  /*20c0*/  BSYNC B0 ;  /* 0x0000000000007941 */ /* 0x000fea0003800000 */
.L_x_346:
[----:B------:R-:W-:Y:S01]  /*20d0*/  NOP ;  /* 0x0000000000007918 */ /* 0x000fe20000000000 */
[----:B------:R-:W1:Y:S01]  /*20e0*/  @!P4 LDS.U16 R18, [R15] ;  /* 0x000000000f12c984 */ /* 0x000e620000000400 */
[----:B0-----:R-:W-:Y:S01]  /*20f0*/  CS2R R16, SRZ ;  /* 0x0000000000107805 */ /* 0x001fe2000001ff00 */
[----:B------:R-:W-:Y:S01]  /*2100*/  BSSY B0, `(.L_x_349) ;  /* 0x0000047000007945 */ /* 0x000fe20003800000 */
[----:B-1----:R-:W-:-:S04]  /*2110*/  @!P4 IMAD.U32 R18, R18, 0x10000, RZ ;  /* 0x000100001212c824 */ /* 0x002fc800078e00ff */
        /* <DEDUP_REMOVED lines=13> */
.L_x_353:
[----:B0-----:R-:W-:Y:S02]  /*21f0*/  IADD3 R16, R7, R22, RZ ;  /* 0x0000001607107210 */ /* 0x001fe40007ffe0ff */
[----:B------:R-:W-:-:S03]  /*2200*/  IADD3 R22, R22, 0x80, RZ ;  /* 0x0000008016167810 */ /* 0x000fc60007ffe0ff */
[----:B------:R-:W-:Y:S01]  /*2210*/  IMAD R24, R16, 0x2, R3 ;  /* 0x0000000210187824 */ /* 0x000fe200078e0203 */
[----:B------:R-:W-:-:S04]  /*2220*/  ISETP.GE.AND P1, PT, R22, R23, PT ;  /* 0x000000171600720c */ /* 0x000fc80003f26270 */
[----:B------:R-:W1:Y:S04]  /*2230*/  LDS.U16 R16, [R24] ;  /* 0x0000000018107984 */ /* 0x000e680000000400 */
[----:B------:R-:W0:Y:S04]  /*2240*/  LDS.U16 R18, [R24+0x40] ;  /* 0x0000400018127984 */ /* 0x000e280000000400 */
[----:B------:R-:W2:Y:S04]  /*2250*/  LDS.U16 R20, [R24+0x80] ;  /* 0x0000800018147984 */ /* 0x000ea80000000400 */
[----:B------:R-:W3:Y:S01]  /*2260*/  LDS.U16 R26, [R24+0xc0] ;  /* 0x0000c000181a7984 */ /* 0x000ee20000000400 */
[----:B-1----:R-:W-:-:S05]  /*2270*/  HADD2.BF16_V2 R16, R21.H0_H0, R16.H0_H0 ;  /* 0x2000001015107230 */ /* 0x002fca0000200800 */
[----:B------:R-:W-:-:S06]  /*2280*/  IMAD.U32 R16, R16, 0x10000, RZ ;  /* 0x0001000010107824 */ /* 0x000fcc00078e00ff */
[----:B------:R-:W1:Y:S08]  /*2290*/  F2F.F64.F32 R16, R16 ;  /* 0x0000001000107310 */ /* 0x000e700000201800 */
[----:B-1----:R-:W0:Y:S02]  /*22a0*/  F2F.BF16.F64 R17, R16 ;  /* 0x0000001000117310 */ /* 0x002e240000302000 */
[----:B0-----:R-:W-:-:S05]  /*22b0*/  HADD2.BF16_V2 R18, R17.H0_H0, R18.H0_H0 ;  /* 0x2000001211127230 */ /* 0x001fca0000200800 */
[----:B------:R-:W-:-:S06]  /*22c0*/  SHF.L.U32 R18, R18, 0x10, RZ ;  /* 0x0000001012127819 */ /* 0x000fcc00000006ff */
[----:B------:R-:W0:Y:S08]  /*22d0*/  F2F.F64.F32 R18, R18 ;  /* 0x0000001200127310 */ /* 0x000e300000201800 */
[----:B0-----:R-:W2:Y:S02]  /*22e0*/  F2F.BF16.F64 R19, R18 ;  /* 0x0000001200137310 */ /* 0x001ea40000302000 */
[----:B--2---:R-:W-:-:S05]  /*22f0*/  HADD2.BF16_V2 R20, R19.H0_H0, R20.H0_H0 ;  /* 0x2000001413147230 */ /* 0x004fca0000200800 */
[----:B------:R-:W-:-:S06]  /*2300*/  IMAD.U32 R20, R20, 0x10000, RZ ;  /* 0x0001000014147824 */ /* 0x000fcc00078e00ff */
[----:B------:R-:W0:Y:S08]  /*2310*/  F2F.F64.F32 R20, R20 ;  /* 0x0000001400147310 */ /* 0x000e300000201800 */
[----:B0-----:R-:W3:Y:S02]  /*2320*/  F2F.BF16.F64 R21, R20 ;  /* 0x0000001400157310 */ /* 0x001ee40000302000 */
[----:B---3--:R-:W-:-:S05]  /*2330*/  HADD2.BF16_V2 R16, R21.H0_H0, R26.H0_H0 ;  /* 0x2000001a15107230 */ /* 0x008fca0000200800 */
[----:B------:R-:W-:-:S06]  /*2340*/  IMAD.U32 R16, R16, 0x10000, RZ ;  /* 0x0001000010107824 */ /* 0x000fcc00078e00ff */
[----:B------:R-:W0:Y:S08]  /*2350*/  F2F.F64.F32 R16, R16 ;  /* 0x0000001000107310 */ /* 0x000e300000201800 */
[----:B0-----:R-:W0:Y:S02]  /*2360*/  F2F.BF16.F64 R18, R16 ;  /* 0x0000001000127310 */ /* 0x001e240000302000 */
[----:B0-----:R-:W-:Y:S01]  /*2370*/  PRMT R21, R18, 0x7610, R21 ;  /* 0x0000761012157816 */ /* 0x001fe20000000015 */
[----:B------:R-:W-:Y:S06]  /*2380*/  @!P1 BRA `(.L_x_353) ;  /* 0xfffffffc00989947 */ /* 0x000fec000383ffff */
[----:B------:R-:W-:Y:S05]  /*2390*/  BSYNC B2 ;  /* 0x0000000000027941 */ /* 0x000fea0003800000 */
.L_x_352:
[----:B------:R-:W-:Y:S05]  /*23a0*/  BSYNC B1 ;  /* 0x0000000000017941 */ /* 0x000fea0003800000 */
.L_x_351:
[----:B------:R-:W-:Y:S01]  /*23b0*/  IADD3 R18, -R22, UR7, RZ ;  /* 0x0000000716127c10 */ /* 0x000fe2000fffe1ff */
[----:B------:R-:W-:Y:S03]  /*23c0*/  BSSY B1, `(.L_x_354) ;  /* 0x0000011000017945 */ /* 0x000fe60003800000 */
[----:B------:R-:W-:-:S13]  /*23d0*/  ISETP.GT.AND P1, PT, R18, 0x20, PT ;  /* 0x000000201200780c */ /* 0x000fda0003f24270 */
[----:B------:R-:W-:Y:S05]  /*23e0*/  @!P1 BRA `(.L_x_355) ;  /* 0x0000000000389947 */ /* 0x000fea0003800000 */
[----:B0-----:R-:W-:Y:S01]  /*23f0*/  IMAD.IADD R16, R7, 0x1, R22 ;  /* 0x0000000107107824 */ /* 0x001fe200078e0216 */
[----:B------:R-:W-:Y:S01]  /*2400*/  PLOP3.LUT P0, PT, PT, PT, PT, 0x8, 0x0 ;  /* 0x000000000000781c */ /* 0x000fe20003f0e170 */
[----:B------:R-:W-:Y:S02]  /*2410*/  VIADD R22, R22, 0x40 ;  /* 0x0000004016167836 */ /* 0x000fe40000000000 */
[----:B------:R-:W-:-:S05]  /*2420*/  IMAD R20, R16, 0x2, R3 ;  /* 0x0000000210147824 */ /* 0x000fca00078e0203 */
[----:B------:R-:W1:Y:S04]  /*2430*/  LDS.U16 R16, [R20] ;  /* 0x0000000014107984 */ /* 0x000e680000000400 */
[----:B------:R-:W0:Y:S01]  /*2440*/  LDS.U16 R24, [R20+0x40] ;  /* 0x0000400014187984 */ /* 0x000e220000000400 */
[----:B-1----:R-:W-:-:S05]  /*2450*/  HADD2.BF16_V2 R16, R21.H0_H0, R16.H0_H0 ;  /* 0x2000001015107230 */ /* 0x002fca0000200800 */
[----:B------:R-:W-:-:S06]  /*2460*/  SHF.L.U32 R18, R16, 0x10, RZ ;  /* 0x0000001010127819 */ /* 0x000fcc00000006ff */
[----:B------:R-:W1:Y:S08]  /*2470*/  F2F.F64.F32 R18, R18 ;  /* 0x0000001200127310 */ /* 0x000e700000201800 */
[----:B-1----:R-:W0:Y:S02]  /*2480*/  F2F.BF16.F64 R19, R18 ;  /* 0x0000001200137310 */ /* 0x002e240000302000 */
[----:B0-----:R-:W-:-:S05]  /*2490*/  HADD2.BF16_V2 R16, R19.H0_H0, R24.H0_H0 ;  /* 0x2000001813107230 */ /* 0x001fca0000200800 */
[----:B------:R-:W-:-:S06]  /*24a0*/  IMAD.U32 R16, R16, 0x10000, RZ ;  /* 0x0001000010107824 */ /* 0x000fcc00078e00ff */
[----:B------:R-:W0:Y:S08]  /*24b0*/  F2F.F64.F32 R16, R16 ;  /* 0x0000001000107310 */ /* 0x000e300000201800 */
[----:B0-----:R2:W3:Y:S02]  /*24c0*/  F2F.BF16.F64 R21, R16 ;  /* 0x0000001000157310 */ /* 0x0014e40000302000 */
.L_x_355:
[----:B------:R-:W-:Y:S05]  /*24d0*/  BSYNC B1 ;  /* 0x0000000000017941 */ /* 0x000fea0003800000 */
.L_x_354:
[----:B------:R-:W-:-:S13]  /*24e0*/  ISETP.LT.OR P0, PT, R22, UR7, P0 ;  /* 0x0000000716007c0c */ /* 0x000fda0008701670 */
[----:B------:R-:W-:-:S05]  /*24f0*/  @P0 IADD3 R18, R7, R22, RZ ;  /* 0x0000001607120210 */ /* 0x000fca0007ffe0ff */
[----:B------:R-:W-:-:S06]  /*2500*/  @P0 IMAD R18, R18, 0x2, R3 ;  /* 0x0000000212120824 */ /* 0x000fcc00078e0203 */
[----:B------:R-:W1:Y:S02]  /*2510*/  @P0 LDS.U16 R18, [R18] ;  /* 0x0000000012120984 */ /* 0x000e640000000400 */
[----:B-1-3--:R-:W-:-:S05]  /*2520*/  @P0 HADD2.BF16_V2 R19, R21.H0_H0, R18.H0_H0 ;  /* 0x2000001215130230 */ /* 0x00afca0000200800 */
[----:B------:R-:W-:-:S04]  /*2530*/  @P0 IMAD.U32 R19, R19, 0x10000, RZ ;  /* 0x0001000013130824 */ /* 0x000fc800078e00ff */
[----:B0-2---:R-:W0:Y:S08]  /*2540*/  @P0 F2F.F64.F32 R16, R19 ;  /* 0x0000001300100310 */ /* 0x005e300000201800 */
[----:B0-----:R-:W0:Y:S02]  /*2550*/  @P0 F2F.BF16.F64 R20, R16 ;  /* 0x0000001000140310 */ /* 0x001e240000302000 */
[----:B0-----:R-:W-:-:S07]  /*2560*/  @P0 PRMT R21, R20, 0x7610, R21 ;  /* 0x0000761014150816 */ /* 0x001fce0000000015 */
.L_x_350:
[----:B------:R-:W-:Y:S05]  /*2570*/  BSYNC B0 ;  /* 0x0000000000007941 */ /* 0x000fea0003800000 */
.L_x_349:
[----:B------:R-:W-:Y:S01]  /*2580*/  SHFL.BFLY PT, R19, R17, 0x10, 0x1f ;  /* 0x0e001f0011137f89 */ /* 0x000fe200000e0000 */
[----:B------:R-:W-:-:S03]  /*2590*/  NOP ;  /* 0x0000000000007918 */ /* 0x000fc60000000000 */
[----:B------:R-:W2:Y:S01]  /*25a0*/  SHFL.BFLY PT, R18, R16, 0x10, 0x1f ;  /* 0x0e001f0010127f89 */ /* 0x000ea200000e0000 */
[----:B------:R-:W-:Y:S01]  /*25b0*/  ULDC UR4, c[0x0][0x21c] ;  /* 0x0000870000047ab9 */ /* 0x000fe20000000800 */
[----:B------:R-:W-:Y:S01]  /*25c0*/  BSSY B0, `(.L_x_356) ;  /* 0x0000040000007945 */ /* 0x000fe20003800000 */
[----:B--2---:R-:W1:Y:S02]  /*25d0*/  F2F.BF16.F64 R18, R18 ;  /* 0x0000001200127310 */ /* 0x004e640000302000 */
[----:B-1----:R-:W-:-:S05]  /*25e0*/  HADD2.BF16_V2 R20, R21.H0_H0, R18.H0_H0 ;  /* 0x2000001215147230 */ /* 0x002fca0000200800 */
[----:B------:R-:W-:-:S06]  /*25f0*/  SHF.L.U32 R22, R20, 0x10, RZ ;  /* 0x0000001014167819 */ /* 0x000fcc00000006ff */
        /* <DEDUP_REMOVED lines=32> */
[----:B------:R-:W-:Y:S02]  /*2800*/  IMAD.U32 R16, R22, 0x10000, RZ ;  /* 0x0001000016107824 */ /* 0x000fe400078e00ff */
[----:B------:R-:W-:-:S04]  /*2810*/  IMAD.MOV.U32 R18, RZ, RZ, R6 ;  /* 0x000000ffff127224 */ /* 0x000fc800078e0006 */
[----:B------:R-:W0:Y:S08]  /*2820*/  F2F.F64.F32 R16, R16 ;  /* 0x0000001000107310 */ /* 0x000e300000201800 */
[----:B0-----:R-:W0:Y:S02]  /*2830*/  F2F.BF16.F64 R17, R16 ;  /* 0x0000001000117310 */ /* 0x001e240000302000 */
[----:B0-----:R-:W-:-:S07]  /*2840*/  SHF.L.U32 R19, R17, 0x10, RZ ;  /* 0x0000001011137819 */ /* 0x001fce00000006ff */
.L_x_360:
[----:B0-----:R-:W-:Y:S01]  /*2850*/  IMAD.IADD R20, R7, 0x1, R18 ;  /* 0x0000000107147824 */ /* 0x001fe200078e0212 */
[----:B------:R-:W0:Y:S01]  /*2860*/  MUFU.RCP R22, R19 ;  /* 0x0000001300167308 */ /* 0x000e220000001000 */
[----:B------:R-:W-:Y:S01]  /*2870*/  VIADD R18, R18, 0x20 ;  /* 0x0000002012127836 */ /* 0x000fe20000000000 */
[----:B------:R-:W-:Y:S01]  /*2880*/  BSSY B1, `(.L_x_358) ;  /* 0x0000010000017945 */ /* 0x000fe20003800000 */
[----:B------:R-:W-:-:S03]  /*2890*/  IMAD R20, R20, 0x2, R3 ;  /* 0x0000000214147824 */ /* 0x000fc600078e0203 */
[----:B------:R-:W-:Y:S02]  /*28a0*/  ISETP.GE.AND P5, PT, R18, UR4, PT ;  /* 0x0000000412007c0c */ /* 0x000fe4000bfa6270 */
[----:B------:R-:W1:Y:S01]  /*28b0*/  LDS.U16 R16, [R20] ;  /* 0x0000000014107984 */ /* 0x000e620000000400 */
[----:B0-----:R-:W-:-:S04]  /*28c0*/  FFMA R17, -R19, R22, 1 ;  /* 0x3f80000013117423 */ /* 0x001fc80000000116 */
[----:B------:R-:W-:Y:S01]  /*28d0*/  FFMA R17, R22, R17, R22 ;  /* 0x0000001116117223 */ /* 0x000fe20000000016 */
[----:B-1----:R-:W-:-:S04]  /*28e0*/  SHF.L.U32 R16, R16, 0x10, RZ ;  /* 0x0000001010107819 */ /* 0x002fc800000006ff */
[----:B------:R-:W0:Y:S01]  /*28f0*/  FCHK P0, R16, R19 ;  /* 0x0000001310007302 */ /* 0x000e220000000000 */
[----:B------:R-:W-:-:S04]  /*2900*/  FFMA R22, R16, R17, RZ ;  /* 0x0000001110167223 */ /* 0x000fc800000000ff */
[----:B------:R-:W-:-:S04]  /*2910*/  FFMA R21, -R19, R22, R16 ;  /* 0x0000001613157223 */ /* 0x000fc80000000110 */
[----:B------:R-:W-:Y:S01]  /*2920*/  FFMA R17, R17, R21, R22 ;  /* 0x0000001511117223 */ /* 0x000fe20000000016 */
[----:B0-----:R-:W-:Y:S06]  /*2930*/  @!P0 BRA `(.L_x_359) ;  /* 0x0000000000108947 */ /* 0x001fec0003800000 */
[----:B------:R-:W-:Y:S01]  /*2940*/  IMAD.MOV.U32 R17, RZ, RZ, R19 ;  /* 0x000000ffff117224 */ /* 0x000fe200078e0013 */
[----:B------:R-:W-:-:S07]  /*2950*/  MOV R21, 0x2970 ;  /* 0x0000297000157802 */ /* 0x000fce0000000f00 */
[----:B------:R-:W-:Y:S05]  /*2960*/  CALL.REL.NOINC `($__internal_5_$__cuda_sm3x_div_rn_noftz_f32_slowpath) ;  /* 0x0000008800d87944 */ /* 0x000fea0003c00000 */
[----:B------:R-:W-:-:S07]  /*2970*/  MOV R17, R22 ;  /* 0x0000001600117202 */ /* 0x000fce0000000f00 */
.L_x_359:
[----:B------:R-:W-:Y:S05]  /*2980*/  BSYNC B1 ;  /* 0x0000000000017941 */ /* 0x000fea0003800000 */
.L_x_358:
[----:B------:R-:W-:-:S05]  /*2990*/  F2FP.BF16.F32.PACK_AB R17, RZ, R17 ;  /* 0x00000011ff11723e */ /* 0x000fca00000010ff */
[----:B------:R0:W-:Y:S01]  /*29a0*/  STS.U16 [R20], R17 ;  /* 0x0000001114007388 */ /* 0x0001e20000000400 */
[----:B------:R-:W-:Y:S05]  /*29b0*/  @!P5 BRA `(.L_x_360) ;  /* 0xfffffffc00a4d947 */ /* 0x000fea000383ffff */
.L_x_357:
[----:B------:R-:W-:Y:S05]  /*29c0*/  BSYNC B0 ;  /* 0x0000000000007941 */ /* 0x000fea0003800000 */
.L_x_356:
[----:B------:R-:W-:Y:S01]  /*29d0*/  NOP ;  /* 0x0000000000007918 */ /* 0x000fe20000000000 */
[----:B------:R-:W-:Y:S01]  /*29e0*/  NOP ;  /* 0x0000000000007918 */ /* 0x000fe20000000000 */
[----:B------:R-:W-:Y:S04]  /*29f0*/  BSSY B0, `(.L_x_338) ;  /* 0x0000040000007945 */ /* 0x000fe80003800000 */
[----:B------:R-:W-:Y:S05]  /*2a00*/  @P4 BRA `(.L_x_361) ;  /* 0x0000000000f84947 */ /* 0x000fea0003800000 */
[----:B------:R-:W1:Y:S01]  /*2a10*/  LDC R25, c[0x0][0x21c] ;  /* 0x00008700ff197b82 */ /* 0x000e620000000800 */
[----:B------:R-:W-:Y:S01]  /*2a20*/  BSSY B1, `(.L_x_362) ;  /* 0x0000021000017945 */ /* 0x000fe20003800000 */
[----:B------:R-:W-:Y:S01]  /*2a30*/  PLOP3.LUT P0, PT, PT, PT, PT, 0x80, 0x0 ;  /* 0x000000000000781c */ /* 0x000fe20003f0f070 */
[--C-:B------:R-:W-:Y:S02]  /*2a40*/  IMAD.MOV.U32 R24, RZ, RZ, R6.reuse ;  /* 0x000000ffff187224 */ /* 0x100fe400078e0006 */
[----:B-1----:R-:W-:-:S05]  /*2a50*/  IMAD.IADD R16, R25, 0x1, -R6 ;  /* 0x0000000119107824 */ /* 0x002fca00078e0a06 */
[----:B------:R-:W-:-:S13]  /*2a60*/  ISETP.GT.AND P1, PT, R16, 0x60, PT ;  /* 0x000000601000780c */ /* 0x000fda0003f24270 */
[----:B------:R-:W-:Y:S05]  /*2a70*/  @!P1 BRA `(.L_x_363) ;  /* 0x00000000006c9947 */ /* 0x000fea0003800000 */
[----:B------:R-:W-:Y:S02]  /*2a80*/  PLOP3.LUT P0, PT, PT, PT, PT, 0x8, 0x0 ;  /* 0x000000000000781c */ /* 0x000fe40003f0e170 */
[----:B------:R-:W-:-:S11]  /*2a90*/  IADD3 R27, R25, -0x60, RZ ;  /* 0xffffffa0191b7810 */ /* 0x000fd60007ffe0ff */
.L_x_364:
[--C-:B-1----:R-:W-:Y:S01]  /*2aa0*/  IMAD.IADD R16, R7, 0x1, R24.reuse ;  /* 0x0000000107107824 */ /* 0x102fe200078e0218 */
[C---:B------:R-:W-:Y:S01]  /*2ab0*/  IADD3 R19, R24.reuse, 0x20, RZ ;  /* 0x0000002018137810 */ /* 0x040fe20007ffe0ff */
[----:B0-----:R-:W-:Y:S02]  /*2ac0*/  VIADD R20, R24, 0x40 ;  /* 0x0000004018147836 */ /* 0x001fe40000000000 */
[----:B------:R-:W-:Y:S02]  /*2ad0*/  IMAD R18, R16, 0x2, R3 ;  /* 0x0000000210127824 */ /* 0x000fe400078e0203 */
[----:B------:R-:W0:Y:S01]  /*2ae0*/  LDC.64 R16, c[0x0][0x250] ;  /* 0x00009400ff107b82 */ /* 0x000e220000000a00 */
[----:B------:R-:W-:Y:S02]  /*2af0*/  VIADD R21, R24, 0x60 ;  /* 0x0000006018157836 */ /* 0x000fe40000000000 */
[----:B------:R-:W1:Y:S01]  /*2b00*/  LDS.U16 R29, [R18] ;  /* 0x00000000121d7984 */ /* 0x000e620000000400 */
[-C--:B------:R-:W-:Y:S01]  /*2b10*/  IMAD R23, R32, R25.reuse, R24 ;  /* 0x0000001920177224 */ /* 0x080fe200078e0218 */
[----:B------:R-:W-:Y:S01]  /*2b20*/  IADD3 R24, R24, 0x80, RZ ;  /* 0x0000008018187810 */ /* 0x000fe20007ffe0ff */
[CC--:B------:R-:W-:Y:S01]  /*2b30*/  IMAD R19, R32.reuse, R25.reuse, R19 ;  /* 0x0000001920137224 */ /* 0x0c0fe200078e0213 */
[----:B------:R-:W2:Y:S01]  /*2b40*/  LDS.U16 R39, [R18+0x40] ;  /* 0x0000400012277984 */ /* 0x000ea20000000400 */
[----:B------:R-:W-:Y:S01]  /*2b50*/  IMAD R41, R32, R25, R20 ;  /* 0x0000001920297224 */ /* 0x000fe200078e0214 */
[----:B------:R-:W-:Y:S01]  /*2b60*/  ISETP.GE.AND P1, PT, R24, R27, PT ;  /* 0x0000001b1800720c */ /* 0x000fe20003f26270 */
[----:B------:R-:W-:Y:S01]  /*2b70*/  IMAD R43, R32, R25, R21 ;  /* 0x00000019202b7224 */ /* 0x000fe200078e0215 */
[----:B------:R-:W3:Y:S04]  /*2b80*/  LDS.U16 R37, [R18+0x80] ;  /* 0x0000800012257984 */ /* 0x000ee80000000400 */
[----:B------:R4:W5:Y:S01]  /*2b90*/  LDS.U16 R45, [R18+0xc0] ;  /* 0x0000c000122d7984 */ /* 0x0009620000000400 */
[----:B0-----:R-:W-:-:S04]  /*2ba0*/  IMAD.WIDE R22, R23, 0x2, R16 ;  /* 0x0000000217167825 */ /* 0x001fc800078e0210 */
[----:B------:R-:W-:-:S04]  /*2bb0*/  IMAD.WIDE R20, R19, 0x2, R16 ;  /* 0x0000000213147825 */ /* 0x000fc800078e0210 */
[----:B----4-:R-:W-:-:S04]  /*2bc0*/  IMAD.WIDE R18, R41, 0x2, R16 ;  /* 0x0000000229127825 */ /* 0x010fc800078e0210 */
[----:B------:R-:W-:Y:S01]  /*2bd0*/  IMAD.WIDE R16, R43, 0x2, R16 ;  /* 0x000000022b107825 */ /* 0x000fe200078e0210 */
[----:B-1----:R1:W-:Y:S04]  /*2be0*/  STG.E.U16 desc[UR10][R22.64], R29 ;  /* 0x0000001d16007986 */ /* 0x0023e8000c10150a */
[----:B--2---:R1:W-:Y:S04]  /*2bf0*/  STG.E.U16 desc[UR10][R20.64], R39 ;  /* 0x0000002714007986 */ /* 0x0043e8000c10150a */
[----:B---3--:R1:W-:Y:S04]  /*2c00*/  STG.E.U16 desc[UR10][R18.64], R37 ;  /* 0x0000002512007986 */ /* 0x0083e8000c10150a */
[----:B-----5:R1:W-:Y:S01]  /*2c10*/  STG.E.U16 desc[UR10][R16.64], R45 ;  /* 0x0000002d10007986 */ /* 0x0203e2000c10150a */
[----:B------:R-:W-:Y:S05]  /*2c20*/  @!P1 BRA `(.L_x_364) ;  /* 0xfffffffc009c9947 */ /* 0x000fea000383ffff */
.L_x_363:
[----:B------:R-:W-:Y:S05]  /*2c30*/  BSYNC B1 ;  /* 0x0000000000017941 */ /* 0x000fea0003800000 */
.L_x_362:
[----:B-1----:R-:W-:Y:S01]  /*2c40*/  IMAD.IADD R16, R25, 0x1, -R24 ;  /* 0x0000000119107824 */ /* 0x002fe200078e0a18 */
[----:B------:R-:W-:Y:S04]  /*2c50*/  BSSY B1, `(.L_x_365) ;  /* 0x0000011000017945 */ /* 0x000fe80003800000 */
[----:B------:R-:W-:-:S13]  /*2c60*/  ISETP.GT.AND P1, PT, R16, 0x20, PT ;  /* 0x000000201000780c */ /* 0x000fda0003f24270 */
[----:B------:R-:W-:Y:S05]  /*2c70*/  @!P1 BRA `(.L_x_366) ;  /* 0x0000000000389947 */ /* 0x000fea0003800000 */
[--C-:B------:R-:W-:Y:S01]  /*2c80*/  IMAD.IADD R16, R7, 0x1, R24.reuse ;  /* 0x0000000107107824 */ /* 0x100fe200078e0218 */
[----:B------:R-:W-:Y:S01]  /*2c90*/  PLOP3.LUT P0, PT, PT, PT, PT, 0x8, 0x0 ;  /* 0x000000000000781c */ /* 0x000fe20003f0e170 */
[----:B------:R-:W-:Y:S02]  /*2ca0*/  VIADD R18, R24, 0x20 ;  /* 0x0000002018127836 */ /* 0x000fe40000000000 */
[----:B------:R-:W-:Y:S01]  /*2cb0*/  IMAD R19, R32, R25, R24 ;  /* 0x0000001920137224 */ /* 0x000fe200078e0218 */
[----:B0-----:R-:W-:Y:S01]  /*2cc0*/  LEA R20, R16, R3, 0x1 ;  /* 0x0000000310147211 */ /* 0x001fe200078e08ff */
[----:B------:R-:W-:Y:S01]  /*2cd0*/  IMAD R23, R32, R25, R18 ;  /* 0x0000001920177224 */ /* 0x000fe200078e0212 */
[----:B------:R-:W0:Y:S01]  /*2ce0*/  LDC.64 R16, c[0x0][0x250] ;  /* 0x00009400ff107b82 */ /* 0x000e220000000a00 */
[----:B------:R-:W-:Y:S02]  /*2cf0*/  VIADD R24, R24, 0x40 ;  /* 0x0000004018187836 */ /* 0x000fe40000000000 */
[----:B------:R-:W1:Y:S04]  /*2d00*/  LDS.U16 R21, [R20] ;  /* 0x0000000014157984 */ /* 0x000e680000000400 */
[----:B------:R-:W2:Y:S01]  /*2d10*/  LDS.U16 R27, [R20+0x40] ;  /* 0x00004000141b7984 */ /* 0x000ea20000000400 */
[----:B0-----:R-:W-:-:S04]  /*2d20*/  IMAD.WIDE R18, R19, 0x2, R16 ;  /* 0x0000000213127825 */ /* 0x001fc800078e0210 */
[----:B------:R-:W-:Y:S01]  /*2d30*/  IMAD.WIDE R16, R23, 0x2, R16 ;  /* 0x0000000217107825 */ /* 0x000fe200078e0210 */
[----:B-1----:R1:W-:Y:S04]  /*2d40*/  STG.E.U16 desc[UR10][R18.64], R21 ;  /* 0x0000001512007986 */ /* 0x0023e8000c10150a */
[----:B--2---:R1:W-:Y:S02]  /*2d50*/  STG.E.U16 desc[UR10][R16.64], R27 ;  /* 0x0000001b10007986 */ /* 0x0043e4000c10150a */
.L_x_366:
[----:B------:R-:W-:Y:S05]  /*2d60*/  BSYNC B1 ;  /* 0x0000000000017941 */ /* 0x000fea0003800000 */
.L_x_365:
[----:B------:R-:W-:-:S13]  /*2d70*/  ISETP.LT.OR P0, PT, R24, R25, P0 ;  /* 0x000000191800720c */ /* 0x000fda0000701670 */
[----:B-1----:R-:W-:Y:S01]  /*2d80*/  @P0 IADD3 R16, R7, R24, RZ ;  /* 0x0000001807100210 */ /* 0x002fe20007ffe0ff */
[----:B------:R-:W-:-:S04]  /*2d90*/  @P0 IMAD R25, R32, R25, R24 ;  /* 0x0000001920190224 */ /* 0x000fc800078e0218 */
[----:B------:R-:W-:Y:S02]  /*2da0*/  @P0 IMAD R18, R16, 0x2, R3 ;  /* 0x0000000210120824 */ /* 0x000fe400078e0203 */
[----:B0-----:R-:W0:Y:S03]  /*2db0*/  @P0 LDC.64 R16, c[0x0][0x250] ;  /* 0x00009400ff100b82 */ /* 0x001e260000000a00 */
[----:B------:R-:W1:Y:S01]  /*2dc0*/  @P0 LDS.U16 R19, [R18] ;  /* 0x0000000012130984 */ /* 0x000e620000000400 */
[----:B0-----:R-:W-:-:S05]  /*2dd0*/  @P0 IMAD.WIDE R16, R25, 0x2, R16 ;  /* 0x0000000219100825 */ /* 0x001fca00078e0210 */
[----:B-1----:R1:W-:Y:S02]  /*2de0*/  @P0 STG.E.U16 desc[UR10][R16.64], R19 ;  /* 0x0000001310000986 */ /* 0x0023e4000c10150a */
.L_x_361:
[----:B------:R-:W-:Y:S05]  /*2df0*/  BSYNC B0 ;  /* 0x0000000000007941 */ /* 0x000fea0003800000 */
.L_x_338:
[----:B------:R-:W-:Y:S02]  /*2e00*/  ULDC UR4, c[0x0][0x234] ;  /* 0x00008d0000047ab9 */ /* 0x000fe40000000800 */
[----:B------:R-:W-:-:S13]  /*2e10*/  ISETP.NE.AND P0, PT, RZ, UR4, PT ;  /* 0x00000004ff007c0c */ /* 0x000fda000bf05270 */
[----:B------:R-:W-:Y:S05]  /*2e20*/  @P0 BRA `(.L_x_367) ;  /* 0x0000000400a00947 */ /* 0x000fea0003800000 */
[----:B------:R-:W-:Y:S01]  /*2e30*/  ULDC UR4, c[0x0][0x21c] ;  /* 0x0000870000047ab9 */ /* 0x000fe20000000800 */
[----:B------:R-:W-:Y:S04]  /*2e40*/  BSSY B0, `(.L_x_368) ;  /* 0x0000024000007945 */ /* 0x000fe80003800000 */
[----:B------:R-:W-:Y:S05]  /*2e50*/  @P4 BRA `(.L_x_369) ;  /* 0x0000000000884947 */ /* 0x000fea0003800000 */
[----:B0-2---:R-:W-:-:S07]  /*2e60*/  IMAD.MOV.U32 R18, RZ, RZ, R6 ;  /* 0x000000ffff127224 */ /* 0x005fce00078e0006 */
.L_x_373:
[----:B-1-3--:R-:W-:Y:S01]  /*2e70*/  IADD3 R16, R7, R18, RZ ;  /* 0x0000001207107210 */ /* 0x00afe20007ffe0ff */
[----:B------:R-:W-:Y:S01]  /*2e80*/  IMAD.MOV.U32 R17, RZ, RZ, 0x3bbb989d ;  /* 0x3bbb989dff117424 */ /* 0x000fe200078e00ff */
[----:B------:R-:W-:Y:S01]  /*2e90*/  BSSY B1, `(.L_x_370) ;  /* 0x000001b000017945 */ /* 0x000fe20003800000 */
[----:B------:R-:W-:Y:S02]  /*2ea0*/  IMAD.MOV.U32 R20, RZ, RZ, 0x437c0000 ;  /* 0x437c0000ff147424 */ /* 0x000fe400078e00ff */
[----:B------:R-:W-:Y:S02]  /*2eb0*/  IMAD R19, R16, 0x2, R3 ;  /* 0x0000000210137824 */ /* 0x000fe400078e0203 */
[----:B------:R-:W-:-:S03]  /*2ec0*/  VIADD R18, R18, 0x20 ;  /* 0x0000002012127836 */ /* 0x000fc60000000000 */
[----:B------:R-:W0:Y:S02]  /*2ed0*/  LDS.U16 R16, [R19] ;  /* 0x0000000013107984 */ /* 0x000e240000000400 */
[----:B------:R-:W-:Y:S02]  /*2ee0*/  ISETP.GE.AND P0, PT, R18, UR4, PT ;  /* 0x0000000412007c0c */ /* 0x000fe4000bf06270 */
[----:B0-----:R-:W-:-:S05]  /*2ef0*/  SHF.L.U32 R16, R16, 0x10, RZ ;  /* 0x0000001010107819 */ /* 0x001fca00000006ff */
[----:B------:R-:W-:-:S04]  /*2f00*/  FFMA.SAT R17, -R16, R17, 0.5 ;  /* 0x3f00000010117423 */ /* 0x000fc80000002111 */
[----:B------:R-:W-:-:S04]  /*2f10*/  FFMA.RM R17, R17, R20, 12582913 ;  /* 0x4b40000111117423 */ /* 0x000fc80000004014 */
[C---:B------:R-:W-:Y:S01]  /*2f20*/  FADD R21, R17.reuse, -12583039 ;  /* 0xcb40007f11157421 */ /* 0x040fe20000000000 */
[----:B------:R-:W-:-:S03]  /*2f30*/  IMAD.SHL.U32 R17, R17, 0x800000, RZ ;  /* 0x0080000011117824 */ /* 0x000fc600078e00ff */
[----:B------:R-:W-:-:S04]  /*2f40*/  FFMA R21, -R16, 1.4426950216293334961, -R21 ;  /* 0x3fb8aa3b10157823 */ /* 0x000fc80000000915 */
[----:B------:R-:W-:-:S04]  /*2f50*/  FFMA R21, -R16, 1.925963033500011079e-08, R21 ;  /* 0x32a5706010157823 */ /* 0x000fc80000000115 */
[----:B------:R-:W0:Y:S02]  /*2f60*/  MUFU.EX2 R16, R21 ;  /* 0x0000001500107308 */ /* 0x000e240000000800 */
[----:B0-----:R-:W-:-:S05]  /*2f70*/  FFMA R23, R17, R16, 1 ;  /* 0x3f80000011177423 */ /* 0x001fca0000000010 */
[----:B------:R-:W-:-:S04]  /*2f80*/  IADD3 R16, R23, 0x1800000, RZ ;  /* 0x0180000017107810 */ /* 0x000fc80007ffe0ff */
[----:B------:R-:W-:-:S04]  /*2f90*/  LOP3.LUT R16, R16, 0x7f800000, RZ, 0xc0, !PT ;  /* 0x7f80000010107812 */ /* 0x000fc800078ec0ff */
[----:B------:R-:W-:-:S13]  /*2fa0*/  ISETP.GT.U32.AND P1, PT, R16, 0x1ffffff, PT ;  /* 0x01ffffff1000780c */ /* 0x000fda0003f24070 */
[----:B------:R-:W-:Y:S05]  /*2fb0*/  @P1 BRA `(.L_x_371) ;  /* 0x0000000000101947 */ /* 0x000fea0003800000 */
[----:B------:R-:W-:-:S07]  /*2fc0*/  MOV R20, 0x2fe0 ;  /* 0x00002fe000147802 */ /* 0x000fce0000000f00 */
[----:B------:R-:W-:Y:S05]  /*2fd0*/  CALL.REL.NOINC `($__internal_4_$__cuda_sm20_rcp_rn_f32_slowpath) ;  /* 0x0000008000647944 */ /* 0x000fea0003c00000 */
[----:B------:R-:W-:Y:S01]  /*2fe0*/  IMAD.MOV.U32 R16, RZ, RZ, R21 ;  /* 0x000000ffff107224 */ /* 0x000fe200078e0015 */
[----:B------:R-:W-:Y:S06]  /*2ff0*/  BRA `(.L_x_372) ;  /* 0x0000000000107947 */ /* 0x000fec0003800000 */
.L_x_371:
[----:B------:R-:W0:Y:S02]  /*3000*/  MUFU.RCP R16, R23 ;  /* 0x0000001700107308 */ /* 0x000e240000001000 */
[----:B0-----:R-:W-:-:S04]  /*3010*/  FFMA R17, R23, R16, -1 ;  /* 0xbf80000017117423 */ /* 0x001fc80000000010 */
[----:B------:R-:W-:-:S04]  /*3020*/  FADD.FTZ R17, -R17, -RZ ;  /* 0x800000ff11117221 */ /* 0x000fc80000010100 */
[----:B------:R-:W-:-:S07]  /*3030*/  FFMA R16, R16, R17, R16 ;  /* 0x0000001110107223 */ /* 0x000fce0000000010 */
.L_x_372:
[----:B------:R-:W-:Y:S05]  /*3040*/  BSYNC B1 ;  /* 0x0000000000017941 */ /* 0x000fea0003800000 */
.L_x_370:
[----:B------:R-:W-:-:S05]  /*3050*/  F2FP.BF16.F32.PACK_AB R16, RZ, R16 ;  /* 0x00000010ff10723e */ /* 0x000fca00000010ff */
[----:B------:R3:W-:Y:S01]  /*3060*/  STS.U16 [R19], R16 ;  /* 0x0000001013007388 */ /* 0x0007e20000000400 */
[----:B------:R-:W-:Y:S05]  /*3070*/  @!P0 BRA `(.L_x_373) ;  /* 0xfffffffc007c8947 */ /* 0x000fea000383ffff */
.L_x_369:
[----:B------:R-:W-:Y:S05]  /*3080*/  BSYNC B0 ;  /* 0x0000000000007941 */ /* 0x000fea0003800000 */
.L_x_368:
[----:B------:R-:W-:Y:S01]  /*3090*/  NOP ;  /* 0x0000000000007918 */ /* 0x000fe20000000000 */
[----:B------:R-:W-:Y:S04]  /*30a0*/  BSSY B0, `(.L_x_367) ;  /* 0x0000040000007945 */ /* 0x000fe80003800000 */
[----:B------:R-:W-:Y:S05]  /*30b0*/  @P4 BRA `(.L_x_374) ;  /* 0x0000000000f84947 */ /* 0x000fea0003800000 */
[----:B------:R-:W0:Y:S01]  /*30c0*/  LDC R25, c[0x0][0x21c] ;  /* 0x00008700ff197b82 */ /* 0x000e220000000800 */
[----:B------:R-:W-:Y:S01]  /*30d0*/  BSSY B1, `(.L_x_375) ;  /* 0x0000021000017945 */ /* 0x000fe20003800000 */
[----:B------:R-:W-:Y:S01]  /*30e0*/  PLOP3.LUT P0, PT, PT, PT, PT, 0x80, 0x0 ;  /* 0x000000000000781c */ /* 0x000fe20003f0f070 */
[----:B------:R-:W-:Y:S01]  /*30f0*/  IMAD.MOV.U32 R24, RZ, RZ, R6 ;  /* 0x000000ffff187224 */ /* 0x000fe200078e0006 */
[----:B0123--:R-:W-:-:S04]  /*3100*/  IADD3 R16, -R6, R25, RZ ;  /* 0x0000001906107210 */ /* 0x00ffc80007ffe1ff */
[----:B------:R-:W-:-:S13]  /*3110*/  ISETP.GT.AND P1, PT, R16, 0x60, PT ;  /* 0x000000601000780c */ /* 0x000fda0003f24270 */
[----:B------:R-:W-:Y:S05]  /*3120*/  @!P1 BRA `(.L_x_376) ;  /* 0x00000000006c9947 */ /* 0x000fea0003800000 */
[----:B------:R-:W-:Y:S01]  /*3130*/  PLOP3.LUT P0, PT, PT, PT, PT, 0x8, 0x0 ;  /* 0x000000000000781c */ /* 0x000fe20003f0e170 */
[----:B------:R-:W-:-:S12]  /*3140*/  VIADD R27, R25, 0xffffffa0 ;  /* 0xffffffa0191b7836 */ /* 0x000fd80000000000 */
.L_x_377:
[----:B0-----:R-:W-:Y:S01]  /*3150*/  IADD3 R16, R7, R24, RZ ;  /* 0x0000001807107210 */ /* 0x001fe20007ffe0ff */
[C---:B------:R-:W-:Y:S01]  /*3160*/  VIADD R19, R24.reuse, 0x20 ;  /* 0x0000002018137836 */ /* 0x040fe20000000000 */
[C---:B------:R-:W-:Y:S01]  /*3170*/  IADD3 R20, R24.reuse, 0x40, RZ ;  /* 0x0000004018147810 */ /* 0x040fe20007ffe0ff */
[----:B------:R-:W-:Y:S02]  /*3180*/  VIADD R21, R24, 0x60 ;  /* 0x0000006018157836 */ /* 0x000fe40000000000 */
[----:B------:R-:W-:Y:S02]  /*3190*/  IMAD R18, R16, 0x2, R3 ;  /* 0x0000000210127824 */ /* 0x000fe400078e0203 */
[----:B------:R-:W0:Y:S01]  /*31a0*/  LDC.64 R16, c[0x0][0x250] ;  /* 0x00009400ff107b82 */ /* 0x000e220000000a00 */
[CC--:B------:R-:W-:Y:S02]  /*31b0*/  IMAD R23, R32.reuse, R25.reuse, R24 ;  /* 0x0000001920177224 */ /* 0x0c0fe400078e0218 */
[----:B------:R-:W1:Y:S01]  /*31c0*/  LDS.U16 R29, [R18] ;  /* 0x00000000121d7984 */ /* 0x000e620000000400 */
[----:B------:R-:W-:-:S02]  /*31d0*/  IMAD R19, R32, R25, R19 ;  /* 0x0000001920137224 */ /* 0x000fc400078e0213 */
[CC--:B------:R-:W-:Y:S01]  /*31e0*/  IMAD R41, R32.reuse, R25.reuse, R20 ;  /* 0x0000001920297224 */ /* 0x0c0fe200078e0214 */
[----:B------:R-:W2:Y:S01]  /*31f0*/  LDS.U16 R39, [R18+0x40] ;  /* 0x0000400012277984 */ /* 0x000ea20000000400 */
[----:B------:R-:W-:Y:S02]  /*3200*/  IMAD R43, R32, R25, R21 ;  /* 0x00000019202b7224 */ /* 0x000fe400078e0215 */
[----:B------:R-:W-:Y:S01]  /*3210*/  VIADD R24, R24, 0x80 ;  /* 0x0000008018187836 */ /* 0x000fe20000000000 */
[----:B------:R-:W3:Y:S04]  /*3220*/  LDS.U16 R37, [R18+0x80] ;  /* 0x0000800012257984 */ /* 0x000ee80000000400 */
[----:B------:R4:W5:Y:S01]  /*3230*/  LDS.U16 R45, [R18+0xc0] ;  /* 0x0000c000122d7984 */ /* 0x0009620000000400 */
[----:B------:R-:W-:Y:S01]  /*3240*/  ISETP.GE.AND P1, PT, R24, R27, PT ;  /* 0x0000001b1800720c */ /* 0x000fe20003f26270 */
        /* <DEDUP_REMOVED lines=9> */
.L_x_376:
[----:B------:R-:W-:Y:S05]  /*32e0*/  BSYNC B1 ;  /* 0x0000000000017941 */ /* 0x000fea0003800000 */
.L_x_375:
[----:B0-----:R-:W-:Y:S01]  /*32f0*/  IADD3 R16, -R24, R25, RZ ;  /* 0x0000001918107210 */ /* 0x001fe20007ffe1ff */
[----:B------:R-:W-:Y:S03]  /*3300*/  BSSY B1, `(.L_x_378) ;  /* 0x0000011000017945 */ /* 0x000fe60003800000 */
[----:B------:R-:W-:-:S13]  /*3310*/  ISETP.GT.AND P1, PT, R16, 0x20, PT ;  /* 0x000000201000780c */ /* 0x000fda0003f24270 */
[----:B------:R-:W-:Y:S05]  /*3320*/  @!P1 BRA `(.L_x_379) ;  /* 0x0000000000389947 */ /* 0x000fea0003800000 */
[--C-:B------:R-:W-:Y:S01]  /*3330*/  IMAD.IADD R16, R7, 0x1, R24.reuse ;  /* 0x0000000107107824 */ /* 0x100fe200078e0218 */
[----:B------:R-:W-:Y:S01]  /*3340*/  IADD3 R18, R24, 0x20, RZ ;  /* 0x0000002018127810 */ /* 0x000fe20007ffe0ff */
[-C--:B------:R-:W-:Y:S01]  /*3350*/  IMAD R19, R32, R25.reuse, R24 ;  /* 0x0000001920137224 */ /* 0x080fe200078e0218 */
[----:B------:R-:W-:Y:S01]  /*3360*/  PLOP3.LUT P0, PT, PT, PT, PT, 0x8, 0x0 ;  /* 0x000000000000781c */ /* 0x000fe20003f0e170 */
[----:B------:R-:W-:Y:S02]  /*3370*/  IMAD R20, R16, 0x2, R3 ;  /* 0x0000000210147824 */ /* 0x000fe400078e0203 */
[----:B------:R-:W0:Y:S01]  /*3380*/  LDC.64 R16, c[0x0][0x250] ;  /* 0x00009400ff107b82 */ /* 0x000e220000000a00 */
[----:B------:R-:W-:Y:S02]  /*3390*/  IMAD R23, R32, R25, R18 ;  /* 0x0000001920177224 */ /* 0x000fe400078e0212 */
[----:B------:R-:W1:Y:S01]  /*33a0*/  LDS.U16 R21, [R20] ;  /* 0x0000000014157984 */ /* 0x000e620000000400 */
[----:B------:R-:W-:-:S03]  /*33b0*/  VIADD R24, R24, 0x40 ;  /* 0x0000004018187836 */ /* 0x000fc60000000000 */
[----:B------:R-:W2:Y:S01]  /*33c0*/  LDS.U16 R27, [R20+0x40] ;  /* 0x00004000141b7984 */ /* 0x000ea20000000400 */
[----:B0-----:R-:W-:-:S04]  /*33d0*/  IMAD.WIDE R18, R19, 0x2, R16 ;  /* 0x0000000213127825 */ /* 0x001fc800078e0210 */
[----:B------:R-:W-:Y:S01]  /*33e0*/  IMAD.WIDE R16, R23, 0x2, R16 ;  /* 0x0000000217107825 */ /* 0x000fe200078e0210 */
[----:B-1----:R0:W-:Y:S04]  /*33f0*/  STG.E.U16 desc[UR10][R18.64], R21 ;  /* 0x0000001512007986 */ /* 0x0021e8000c10150a */
[----:B--2---:R0:W-:Y:S02]  /*3400*/  STG.E.U16 desc[UR10][R16.64], R27 ;  /* 0x0000001b10007986 */ /* 0x0041e4000c10150a */
.L_x_379:
[----:B------:R-:W-:Y:S05]  /*3410*/  BSYNC B1 ;  /* 0x0000000000017941 */ /* 0x000fea0003800000 */
.L_x_378:
[----:B------:R-:W-:-:S13]  /*3420*/  ISETP.LT.OR P0, PT, R24, R25, P0 ;  /* 0x000000191800720c */ /* 0x000fda0000701670 */
[--C-:B0-----:R-:W-:Y:S02]  /*3430*/  @P0 IMAD.IADD R16, R7, 0x1, R24.reuse ;  /* 0x0000000107100824 */ /* 0x101fe400078e0218 */
[----:B------:R-:W-:-:S03]  /*3440*/  @P0 IMAD R25, R32, R25, R24 ;  /* 0x0000001920190224 */ /* 0x000fc600078e0218 */
[----:B------:R-:W-:Y:S02]  /*3450*/  @P0 LEA R18, R16, R3, 0x1 ;  /* 0x0000000310120211 */ /* 0x000fe400078e08ff */
[----:B------:R-:W0:Y:S03]  /*3460*/  @P0 LDC.64 R16, c[0x0][0x250] ;  /* 0x00009400ff100b82 */ /* 0x000e260000000a00 */
[----:B------:R-:W1:Y:S01]  /*3470*/  @P0 LDS.U16 R19, [R18] ;  /* 0x0000000012130984 */ /* 0x000e620000000400 */
[----:B0-----:R-:W-:-:S05]  /*3480*/  @P0 IMAD.WIDE R16, R25, 0x2, R16 ;  /* 0x0000000219100825 */ /* 0x001fca00078e0210 */
[----:B-1----:R4:W-:Y:S02]  /*3490*/  @P0 STG.E.U16 desc[UR10][R16.64], R19 ;  /* 0x0000001310000986 */ /* 0x0029e4000c10150a */
.L_x_374:
[----:B------:R-:W-:Y:S05]  /*34a0*/  BSYNC B0 ;  /* 0x0000000000007941 */ /* 0x000fea0003800000 */
.L_x_367:
[----:B------:R-:W-:Y:S01]  /*34b0*/  ISETP.NE.AND P0, PT, R34, RZ, PT ;  /* 0x000000ff2200720c */ /* 0x000fe20003f05270 */
[----:B------:R-:W-:Y:S01]  /*34c0*/  NOP ;  /* 0x0000000000007918 */ /* 0x000fe20000000000 */
[----:B------:R-:W-:Y:S11]  /*34d0*/  BSSY B0, `(.L_x_380) ;  /* 0x000006b000007945 */ /* 0x000ff60003800000 */
[----:B------:R-:W-:Y:S05]  /*34e0*/  @!P0 BRA `(.L_x_381) ;  /* 0x0000000400a48947 */ /* 0x000fea0003800000 */
[----:B------:R-:W0:Y:S01]  /*34f0*/  LDC R29, c[0x0][0x21c] ;  /* 0x00008700ff1d7b82 */ /* 0x000e220000000800 */
[----:B------:R-:W-:Y:S01]  /*3500*/  BSSY B1, `(.L_x_382) ;  /* 0x0000039000017945 */ /* 0x000fe20003800000 */
[----:B------:R-:W-:Y:S01]  /*3510*/  PLOP3.LUT P0, PT, PT, PT, PT, 0x80, 0x0 ;  /* 0x000000000000781c */ /* 0x000fe20003f0f070 */
[--C-:B------:R-:W-:Y:S02]  /*3520*/  IMAD.MOV.U32 R28, RZ, RZ, R6.reuse ;  /* 0x000000ffff1c7224 */ /* 0x100fe400078e0006 */
[----:B01234-:R-:W-:-:S05]  /*3530*/  IMAD.IADD R16, R29, 0x1, -R6 ;  /* 0x000000011d107824 */ /* 0x01ffca00078e0a06 */
[----:B------:R-:W-:-:S13]  /*3540*/  ISETP.GT.AND P1, PT, R16, 0x60, PT ;  /* 0x000000601000780c */ /* 0x000fda0003f24270 */
[----:B------:R-:W-:Y:S05]  /*3550*/  @!P1 BRA `(.L_x_383) ;  /* 0x0000000000cc9947 */ /* 0x000fea0003800000 */
[----:B------:R-:W-:Y:S02]  /*3560*/  PLOP3.LUT P0, PT, PT, PT, PT, 0x8, 0x0 ;  /* 0x000000000000781c */ /* 0x000fe40003f0e170 */
[----:B------:R-:W-:-:S11]  /*3570*/  IADD3 R37, R29, -0x60, RZ ;  /* 0xffffffa01d257810 */ /* 0x000fd60007ffe0ff */
.L_x_384:
[----:B0-----:R-:W0:Y:S02]  /*3580*/  LDC.64 R16, c[0x0][0x238] ;  /* 0x00008e00ff107b82 */ /* 0x001e240000000a00 */
[----:B0-----:R-:W-:-:S06]  /*3590*/  IMAD.WIDE R22, R28, 0x2, R16 ;  /* 0x000000021c167825 */ /* 0x001fcc00078e0210 */
[----:B------:R0:W2:Y:S01]  /*35a0*/  LDG.E.U16 R23, desc[UR10][R22.64] ;  /* 0x0000000a16177981 */ /* 0x0000a2000c1e1500 */
[C---:B------:R-:W-:Y:S01]  /*35b0*/  VIADD R21, R28.reuse, 0x20 ;  /* 0x000000201c157836 */ /* 0x040fe20000000000 */
[C---:B------:R-:W-:Y:S01]  /*35c0*/  IADD3 R25, R28.reuse, 0x60, RZ ;  /* 0x000000601c197810 */ /* 0x040fe20007ffe0ff */
[----:B------:R-:W-:Y:S02]  /*35d0*/  VIADD R19, R28, 0x40 ;  /* 0x000000401c137836 */ /* 0x000fe40000000000 */
[----:B------:R-:W-:-:S04]  /*35e0*/  IMAD.WIDE R20, R21, 0x2, R16 ;  /* 0x0000000215147825 */ /* 0x000fc800078e0210 */
[--C-:B------:R-:W-:Y:S02]  /*35f0*/  IMAD.WIDE R18, R19, 0x2, R16.reuse ;  /* 0x0000000213127825 */ /* 0x100fe400078e0210 */
[----:B------:R-:W3:Y:S02]  /*3600*/  LDG.E.U16 R20, desc[UR10][R20.64] ;  /* 0x0000000a14147981 */ /* 0x000ee4000c1e1500 */
[----:B------:R-:W-:Y:S02]  /*3610*/  IMAD.WIDE R24, R25, 0x2, R16 ;  /* 0x0000000219187825 */ /* 0x000fe400078e0210 */
[----:B------:R1:W4:Y:S04]  /*3620*/  LDG.E.U16 R41, desc[UR10][R18.64] ;  /* 0x0000000a12297981 */ /* 0x000328000c1e1500 */
[----:B------:R3:W5:Y:S01]  /*3630*/  LDG.E.U16 R40, desc[UR10][R24.64] ;  /* 0x0000000a18287981 */ /* 0x000762000c1e1500 */
[----:B------:R-:W-:-:S02]  /*3640*/  IMAD.IADD R36, R7, 0x1, R28 ;  /* 0x0000000107247824 */ /* 0x000fc400078e021c */
[----:B------:R-:W-:Y:S02]  /*3650*/  VIADD R28, R28, 0x80 ;  /* 0x000000801c1c7836 */ /* 0x000fe40000000000 */
[----:B------:R-:W-:-:S03]  /*3660*/  IMAD R36, R36, 0x2, R3 ;  /* 0x0000000224247824 */ /* 0x000fc600078e0203 */
[----:B------:R-:W-:Y:S02]  /*3670*/  ISETP.GE.AND P1, PT, R28, R37, PT ;  /* 0x000000251c00720c */ /* 0x000fe40003f26270 */
[----:B0-----:R-:W-:Y:S04]  /*3680*/  LDS.U16 R22, [R36] ;  /* 0x0000000024167984 */ /* 0x001fe80000000400 */
[----:B------:R-:W0:Y:S04]  /*3690*/  LDS.U16 R26, [R36+0x40] ;  /* 0x00004000241a7984 */ /* 0x000e280000000400 */
[----:B------:R-:W-:Y:S01]  /*36a0*/  LDS.U16 R38, [R36+0xc0] ;  /* 0x0000c00024267984 */ /* 0x000fe20000000400 */
[----:B0-----:R-:W-:-:S06]  /*36b0*/  SHF.L.U32 R26, R26, 0x10, RZ ;  /* 0x000000101a1a7819 */ /* 0x001fcc00000006ff */
[----:B------:R-:W-:Y:S01]  /*36c0*/  F2F.F64.F32 R26, R26 ;  /* 0x0000001a001a7310 */ /* 0x000fe20000201800 */
[----:B--2---:R-:W-:Y:S01]  /*36d0*/  SHF.L.U32 R16, R23, 0x10, RZ ;  /* 0x0000001017107819 */ /* 0x004fe200000006ff */
[----:B------:R-:W-:Y:S02]  /*36e0*/  IMAD.U32 R23, R22, 0x10000, RZ ;  /* 0x0001000016177824 */ /* 0x000fe400078e00ff */
[----:B------:R-:W0:Y:S04]  /*36f0*/  LDS.U16 R22, [R36+0x80] ;  /* 0x0000800024167984 */ /* 0x000e280000000400 */
[----:B-1----:R-:W-:Y:S01]  /*3700*/  F2F.F64.F32 R18, R23 ;  /* 0x0000001700127310 */ /* 0x002fe20000201800 */
[----:B---3--:R-:W-:-:S07]  /*3710*/  IMAD.U32 R24, R20, 0x10000, RZ ;  /* 0x0001000014187824 */ /* 0x008fce00078e00ff */
[----:B------:R-:W1:Y:S01]  /*3720*/  F2F.F64.F32 R16, R16 ;  /* 0x0000001000107310 */ /* 0x000e620000201800 */
[----:B----4-:R-:W-:Y:S01]  /*3730*/  IMAD.U32 R41, R41, 0x10000, RZ ;  /* 0x0001000029297824 */ /* 0x010fe200078e00ff */
[----:B-----5:R-:W-:-:S06]  /*3740*/  SHF.L.U32 R40, R40, 0x10, RZ ;  /* 0x0000001028287819 */ /* 0x020fcc00000006ff */
[----:B------:R-:W2:Y:S01]  /*3750*/  F2F.F64.F32 R24, R24 ;  /* 0x0000001800187310 */ /* 0x000ea20000201800 */
[----:B-1----:R-:W-:-:S07]  /*3760*/  DADD R18, R18, R16 ;  /* 0x0000000012127229 */ /* 0x002fce0000000010 */
[----:B------:R-:W-:Y:S01]  /*3770*/  F2F.F64.F32 R20, R41 ;  /* 0x0000002900147310 */ /* 0x000fe20000201800 */
[----:B--2---:R-:W-:-:S07]  /*3780*/  DADD R24, R26, R24 ;  /* 0x000000001a187229 */ /* 0x004fce0000000018 */
[----:B------:R1:W2:Y:S01]  /*3790*/  F2F.BF16.F64 R39, R18 ;  /* 0x0000001200277310 */ /* 0x0002a20000302000 */
[----:B0-----:R-:W-:-:S07]  /*37a0*/  IMAD.U32 R22, R22, 0x10000, RZ ;  /* 0x0001000016167824 */ /* 0x001fce00078e00ff */
[----:B------:R-:W-:Y:S01]  /*37b0*/  F2F.F64.F32 R16, R40 ;  /* 0x0000002800107310 */ /* 0x000fe20000201800 */
[----:B-1----:R-:W-:Y:S01]  /*37c0*/  IMAD.U32 R18, R38, 0x10000, RZ ;  /* 0x0001000026127824 */ /* 0x002fe200078e00ff */
[----:B--2---:R0:W-:Y:S06]  /*37d0*/  STS.U16 [R36], R39 ;  /* 0x0000002724007388 */ /* 0x0041ec0000000400 */
[----:B------:R-:W1:Y:S08]  /*37e0*/  F2F.F64.F32 R22, R22 ;  /* 0x0000001600167310 */ /* 0x000e700000201800 */
[----:B------:R-:W2:Y:S01]  /*37f0*/  F2F.F64.F32 R18, R18 ;  /* 0x0000001200127310 */ /* 0x000ea20000201800 */
[----:B-1----:R-:W-:-:S07]  /*3800*/  DADD R20, R22, R20 ;  /* 0x0000000016147229 */ /* 0x002fce0000000014 */
[----:B------:R-:W1:Y:S01]  /*3810*/  F2F.BF16.F64 R25, R24 ;  /* 0x0000001800197310 */ /* 0x000e620000302000 */
[----:B--2---:R-:W-:-:S07]  /*3820*/  DADD R16, R18, R16 ;  /* 0x0000000012107229 */ /* 0x004fce0000000010 */
[----:B------:R-:W2:Y:S01]  /*3830*/  F2F.BF16.F64 R21, R20 ;  /* 0x0000001400157310 */ /* 0x000ea20000302000 */
[----:B-1----:R0:W-:Y:S07]  /*3840*/  STS.U16 [R36+0x40], R25 ;  /* 0x0000401924007388 */ /* 0x0021ee0000000400 */
[----:B------:R-:W1:Y:S01]  /*3850*/  F2F.BF16.F64 R17, R16 ;  /* 0x0000001000117310 */ /* 0x000e620000302000 */
[----:B--2---:R0:W-:Y:S04]  /*3860*/  STS.U16 [R36+0x80], R21 ;  /* 0x0000801524007388 */ /* 0x0041e80000000400 */
[----:B-1----:R0:W-:Y:S01]  /*3870*/  STS.U16 [R36+0xc0], R17 ;  /* 0x0000c01124007388 */ /* 0x0021e20000000400 */
[----:B------:R-:W-:Y:S05]  /*3880*/  @!P1 BRA `(.L_x_384) ;  /* 0xfffffffc003c9947 */ /* 0x000fea000383ffff */
.L_x_383:
[----:B------:R-:W-:Y:S05]  /*3890*/  BSYNC B1 ;  /* 0x0000000000017941 */ /* 0x000fea0003800000 */
.L_x_382:
[----:B------:R-:W-:Y:S01]  /*38a0*/  IADD3 R16, -R28, R29, RZ ;  /* 0x0000001d1c107210 */ /* 0x000fe20007ffe1ff */
[----:B------:R-:W-:Y:S03]  /*38b0*/  BSSY B1, `(.L_x_385) ;  /* 0x000001d000017945 */ /* 0x000fe60003800000 */
[----:B------:R-:W-:-:S13]  /*38c0*/  ISETP.GT.AND P1, PT, R16, 0x20, PT ;  /* 0x000000201000780c */ /* 0x000fda0003f24270 */
[----:B------:R-:W-:Y:S05]  /*38d0*/  @!P1 BRA `(.L_x_386) ;  /* 0x0000000000689947 */ /* 0x000fea0003800000 */
[----:B0-----:R-:W0:Y:S01]  /*38e0*/  LDC.64 R16, c[0x0][0x238] ;  /* 0x00008e00ff107b82 */ /* 0x001e220000000a00 */
[C---:B------:R-:W-:Y:S02]  /*38f0*/  VIADD R25, R28.reuse, 0x20 ;  /* 0x000000201c197836 */ /* 0x040fe40000000000 */
        /* <DEDUP_REMOVED lines=8> */
[----:B------:R-:W0:Y:S04]  /*3980*/  LDS.U16 R22, [R26] ;  /* 0x000000001a167984 */ /* 0x000e280000000400 */
[----:B------:R-:W1:Y:S01]  /*3990*/  LDS.U16 R36, [R26+0x40] ;  /* 0x000040001a247984 */ /* 0x000e620000000400 */
[----:B0-----:R-:W-:-:S06]  /*39a0*/  SHF.L.U32 R22, R22, 0x10, RZ ;  /* 0x0000001016167819 */ /* 0x001fcc00000006ff */
[----:B------:R-:W-:Y:S01]  /*39b0*/  F2F.F64.F32 R22, R22 ;  /* 0x0000001600167310 */ /* 0x000fe20000201800 */
[----:B--2---:R-:W-:Y:S02]  /*39c0*/  IMAD.U32 R27, R18, 0x10000, RZ ;  /* 0x00010000121b7824 */ /* 0x004fe400078e00ff */
[----:B-1----:R-:W-:Y:S02]  /*39d0*/  IMAD.U32 R18, R36, 0x10000, RZ ;  /* 0x0001000024127824 */ /* 0x002fe400078e00ff */
[----:B---3--:R-:W-:-:S03]  /*39e0*/  IMAD.U32 R37, R24, 0x10000, RZ ;  /* 0x0001000018257824 */ /* 0x008fc600078e00ff */
[----:B------:R-:W0:Y:S08]  /*39f0*/  F2F.F64.F32 R20, R27 ;  /* 0x0000001b00147310 */ /* 0x000e300000201800 */
[----:B------:R-:W-:Y:S01]  /*3a00*/  F2F.F64.F32 R16, R37 ;  /* 0x0000002500107310 */ /* 0x000fe20000201800 */
[----:B0-----:R-:W-:-:S07]  /*3a10*/  DADD R20, R22, R20 ;  /* 0x0000000016147229 */ /* 0x001fce0000000014 */
[----:B------:R-:W0:Y:S08]  /*3a20*/  F2F.F64.F32 R18, R18 ;  /* 0x0000001200127310 */ /* 0x000e300000201800 */
[----:B------:R-:W1:Y:S01]  /*3a30*/  F2F.BF16.F64 R21, R20 ;  /* 0x0000001400157310 */ /* 0x000e620000302000 */
[----:B0-----:R-:W-:Y:S01]  /*3a40*/  DADD R16, R18, R16 ;  /* 0x0000000012107229 */ /* 0x001fe20000000010 */
[----:B-1----:R1:W-:Y:S09]  /*3a50*/  STS.U16 [R26], R21 ;  /* 0x000000151a007388 */ /* 0x0023f20000000400 */
[----:B------:R-:W0:Y:S02]  /*3a60*/  F2F.BF16.F64 R17, R16 ;  /* 0x0000001000117310 */ /* 0x000e240000302000 */
[----:B0-----:R1:W-:Y:S02]  /*3a70*/  STS.U16 [R26+0x40], R17 ;  /* 0x000040111a007388 */ /* 0x0013e40000000400 */
.L_x_386:
[----:B------:R-:W-:Y:S05]  /*3a80*/  BSYNC B1 ;  /* 0x0000000000017941 */ /* 0x000fea0003800000 */
.L_x_385:
[----:B------:R-:W-:-:S13]  /*3a90*/  ISETP.LT.OR P0, PT, R28, R29, P0 ;  /* 0x0000001d1c00720c */ /* 0x000fda0000701670 */
[----:B------:R-:W-:Y:S05]  /*3aa0*/  @!P0 BRA `(.L_x_381) ;  /* 0x0000000000348947 */ /* 0x000fea0003800000 */
[----:B01----:R-:W0:Y:S02]  /*3ab0*/  LDC.64 R16, c[0x0][0x238] ;  /* 0x00008e00ff107b82 */ /* 0x003e240000000a00 */
[----:B0-----:R-:W-:-:S06]  /*3ac0*/  IMAD.WIDE R16, R28, 0x2, R16 ;  /* 0x000000021c107825 */ /* 0x001fcc00078e0210 */
[----:B------:R-:W2:Y:S01]  /*3ad0*/  LDG.E.U16 R16, desc[UR10][R16.64] ;  /* 0x0000000a10107981 */ /* 0x000ea2000c1e1500 */
[----:B------:R-:W-:-:S05]  /*3ae0*/  IADD3 R18, R7, R28, RZ ;  /* 0x0000001c07127210 */ /* 0x000fca0007ffe0ff */
[----:B------:R-:W-:-:S05]  /*3af0*/  IMAD R22, R18, 0x2, R3 ;  /* 0x0000000212167824 */ /* 0x000fca00078e0203 */
[----:B------:R-:W0:Y:S02]  /*3b00*/  LDS.U16 R20, [R22] ;  /* 0x0000000016147984 */ /* 0x000e240000000400 */
[----:B0-----:R-:W-:-:S06]  /*3b10*/  SHF.L.U32 R20, R20, 0x10, RZ ;  /* 0x0000001014147819 */ /* 0x001fcc00000006ff */
[----:B------:R-:W-:Y:S01]  /*3b20*/  F2F.F64.F32 R20, R20 ;  /* 0x0000001400147310 */ /* 0x000fe20000201800 */
[----:B--2---:R-:W-:-:S07]  /*3b30*/  IMAD.U32 R23, R16, 0x10000, RZ ;  /* 0x0001000010177824 */ /* 0x004fce00078e00ff */
[----:B------:R-:W0:Y:S02]  /*3b40*/  F2F.F64.F32 R18, R23 ;  /* 0x0000001700127310 */ /* 0x000e240000201800 */
[----:B0-----:R-:W-:-:S10]  /*3b50*/  DADD R18, R20, R18 ;  /* 0x0000000014127229 */ /* 0x001fd40000000012 */
[----:B------:R-:W0:Y:S02]  /*3b60*/  F2F.BF16.F64 R19, R18 ;  /* 0x0000001200137310 */ /* 0x000e240000302000 */
[----:B0-----:R0:W-:Y:S02]  /*3b70*/  STS.U16 [R22], R19 ;  /* 0x0000001316007388 */ /* 0x0011e40000000400 */
.L_x_381:
[----:B------:R-:W-:Y:S05]  /*3b80*/  BSYNC B0 ;  /* 0x0000000000007941 */ /* 0x000fea0003800000 */
.L_x_380:
[----:B------:R-:W-:Y:S01]  /*3b90*/  NOP ;  /* 0x0000000000007918 */ /* 0x000fe20000000000 */
[----:B------:R-:W-:Y:S05]  /*3ba0*/  @P6 BRA `(.L_x_387) ;  /* 0x0000000c00286947 */ /* 0x000fea0003800000 */
[----:B------:R-:W-:Y:S02]  /*3bb0*/  ULDC UR4, c[0x0][0x220] ;  /* 0x0000880000047ab9 */ /* 0x000fe40000000800 */
[----:B------:R-:W-:-:S05]  /*3bc0*/  IMAD.U32 R27, RZ, RZ, UR4 ;  /* 0x00000004ff1b7e24 */ /* 0x000fca000f8e00ff */
[----:B------:R-:W-:-:S13]  /*3bd0*/  ISETP.GE.AND P0, PT, R27, 0x1, PT ;  /* 0x000000011b00780c */ /* 0x000fda0003f06270 */
[----:B------:R-:W-:Y:S05]  /*3be0*/  @!P0 BRA `(.L_x_388) ;  /* 0x0000003c009c8947 */ /* 0x000fea0003800000 */
[----:B------:R-:W-:-:S05]  /*3bf0*/  UMOV UR4, URZ ;  /* 0x0000003f00047c82 */ /* 0x000fca0008000000 */
.L_x_406:
[----:B------:R-:W-:Y:S01]  /*3c00*/  BSSY B0, `(.L_x_389) ;  /* 0x0000012000007945 */ /* 0x000fe20003800000 */
[----:B0-----:R-:W-:Y:S01]  /*3c10*/  IMAD.MOV.U32 R20, RZ, RZ, 0x0 ;  /* 0x00000000ff147424 */ /* 0x001fe200078e00ff */
[----:B-1----:R-:W-:Y:S02]  /*3c20*/  MOV R21, 0xfff00000 ;  /* 0xfff0000000157802 */ /* 0x002fe40000000f00 */
[----:B------:R-:W-:Y:S05]  /*3c30*/  @P4 BRA `(.L_x_390) ;  /* 0x0000000000384947 */ /* 0x000fea0003800000 */
[----:B------:R-:W-:-:S13]  /*3c40*/  ISETP.NE.AND P0, PT, RZ, UR4, PT ;  /* 0x00000004ff007c0c */ /* 0x000fda000bf05270 */
[----:B------:R-:W-:Y:S05]  /*3c50*/  @!P0 BRA `(.L_x_391) ;  /* 0x0000000000248947 */ /* 0x000fea0003800000 */
[----:B------:R-:W-:Y:S02]  /*3c60*/  IMAD R0, R9, 0x4, R4 ;  /* 0x0000000409007824 */ /* 0x000fe400078e0204 */
[----:B--234-:R-:W-:-:S07]  /*3c70*/  IMAD.MOV.U32 R16, RZ, RZ, RZ ;  /* 0x000000ffff107224 */ /* 0x01cfce00078e00ff */
.L_x_392:
[----:B------:R-:W0:Y:S02]  /*3c80*/  LDS R17, [R0] ;  /* 0x0000000000117984 */ /* 0x000e240000000800 */
[----:B0-----:R-:W-:-:S13]  /*3c90*/  ISETP.NE.AND P0, PT, R17, R6, PT ;  /* 0x000000061100720c */ /* 0x001fda0003f05270 */
[----:B------:R-:W-:Y:S05]  /*3ca0*/  @!P0 BRA `(.L_x_390) ;  /* 0x00000000001c8947 */ /* 0x000fea0003800000 */
[----:B------:R-:W-:Y:S01]  /*3cb0*/  IADD3 R16, R16, 0x1, RZ ;  /* 0x0000000110107810 */ /* 0x000fe20007ffe0ff */
[----:B------:R-:W-:-:S03]  /*3cc0*/  VIADD R0, R0, 0x4 ;  /* 0x0000000400007836 */ /* 0x000fc60000000000 */
[----:B------:R-:W-:-:S13]  /*3cd0*/  ISETP.GE.U32.AND P0, PT, R16, UR4, PT ;  /* 0x0000000410007c0c */ /* 0x000fda000bf06070 */
[----:B------:R-:W-:Y:S05]  /*3ce0*/  @!P0 BRA `(.L_x_392) ;  /* 0xfffffffc00e48947 */ /* 0x000fea000383ffff */
.L_x_391:
[----:B------:R-:W0:Y:S02]  /*3cf0*/  LDS.U16 R0, [R15] ;  /* 0x000000000f007984 */ /* 0x000e240000000400 */
[----:B0-----:R-:W-:-:S04]  /*3d00*/  IMAD.U32 R0, R0, 0x10000, RZ ;  /* 0x0001000000007824 */ /* 0x001fc800078e00ff */
[----:B------:R0:W1:Y:S03]  /*3d10*/  F2F.F64.F32 R20, R0 ;  /* 0x0000000000147310 */ /* 0x0000660000201800 */
.L_x_390:
[----:B------:R-:W-:Y:S05]  /*3d20*/  BSYNC B0 ;  /* 0x0000000000007941 */ /* 0x000fea0003800000 */
.L_x_389:
[----:B------:R-:W5:Y:S01]  /*3d30*/  LDC R25, c[0x0][0x21c] ;  /* 0x00008700ff197b82 */ /* 0x000f620000000800 */
[----:B------:R-:W-:Y:S01]  /*3d40*/  BSSY B0, `(.L_x_393) ;  /* 0x000007e000007945 */ /* 0x000fe20003800000 */
[----:B0-----:R-:W-:Y:S02]  /*3d50*/  MOV R0, R12 ;  /* 0x0000000c00007202 */ /* 0x001fe40000000f00 */
[----:B-----5:R-:W-:-:S13]  /*3d60*/  ISETP.GE.AND P0, PT, R10, R25, PT ;  /* 0x000000190a00720c */ /* 0x020fda0003f06270 */
[----:B------:R-:W-:Y:S05]  /*3d70*/  @P0 BRA `(.L_x_394) ;  /* 0x0000000400e80947 */ /* 0x000fea0003800000 */
[----:B------:R-:W-:-:S13]  /*3d80*/  ISETP.NE.AND P0, PT, RZ, UR4, PT ;  /* 0x00000004ff007c0c */ /* 0x000fda000bf05270 */
[----:B------:R-:W-:Y:S05]  /*3d90*/  @!P0 BRA `(.L_x_395) ;  /* 0x00000000007c8947 */ /* 0x000fea0003800000 */
[----:B--2---:R-:W-:-:S07]  /*3da0*/  IMAD.MOV.U32 R18, RZ, RZ, R10 ;  /* 0x000000ffff127224 */ /* 0x004fce00078e000a */
.L_x_400:
[----:B------:R-:W-:Y:S04]  /*3db0*/  BSSY B1, `(.L_x_396) ;  /* 0x0000014000017945 */ /* 0x000fe80003800000 */
[----:B------:R-:W-:Y:S01]  /*3dc0*/  BSSY B2, `(.L_x_397) ;  /* 0x000000d000027945 */ /* 0x000fe20003800000 */
[----:B------:R-:W-:-:S07]  /*3dd0*/  IMAD.MOV.U32 R22, RZ, RZ, RZ ;  /* 0x000000ffff167224 */ /* 0x000fce00078e00ff */
.L_x_399:
[----:B----4-:R-:W-:Y:S01]  /*3de0*/  IADD3 R17, R9, R22, RZ ;  /* 0x0000001609117210 */ /* 0x010fe20007ffe0ff */
[----:B---3--:R-:W-:-:S04]  /*3df0*/  IMAD.MOV.U32 R16, RZ, RZ, 0x0 ;  /* 0x00000000ff107424 */ /* 0x008fc800078e00ff */
[----:B------:R-:W-:Y:S01]  /*3e00*/  IMAD R19, R17, 0x4, R4 ;  /* 0x0000000411137824 */ /* 0x000fe200078e0204 */
[----:B------:R-:W-:-:S05]  /*3e10*/  MOV R17, 0xfff00000 ;  /* 0xfff0000000117802 */ /* 0x000fca0000000f00 */
[----:B------:R-:W0:Y:S02]  /*3e20*/  LDS R19, [R19] ;  /* 0x0000000013137984 */ /* 0x000e240000000800 */
[----:B0-----:R-:W-:-:S13]  /*3e30*/  ISETP.NE.AND P0, PT, R19, R18, PT ;  /* 0x000000121300720c */ /* 0x001fda0003f05270 */
[----:B------:R-:W-:Y:S05]  /*3e40*/  @!P0 BREAK B2 ;  /* 0x0000000000028942 */ /* 0x000fea0003800000 */
[----:B------:R-:W-:Y:S05]  /*3e50*/  @!P0 BRA `(.L_x_398) ;  /* 0x0000000000248947 */ /* 0x000fea0003800000 */
[----:B------:R-:W-:-:S05]  /*3e60*/  VIADD R22, R22, 0x1 ;  /* 0x0000000116167836 */ /* 0x000fca0000000000 */
[----:B------:R-:W-:-:S13]  /*3e70*/  ISETP.GE.U32.AND P0, PT, R22, UR4, PT ;  /* 0x0000000416007c0c */ /* 0x000fda000bf06070 */
[----:B------:R-:W-:Y:S05]  /*3e80*/  @!P0 BRA `(.L_x_399) ;  /* 0xfffffffc00d48947 */ /* 0x000fea000383ffff */
[----:B------:R-:W-:Y:S05]  /*3e90*/  BSYNC B2 ;  /* 0x0000000000027941 */ /* 0x000fea0003800000 */
.L_x_397:
[----:B------:R-:W-:-:S05]  /*3ea0*/  IMAD.IADD R16, R7, 0x1, R18 ;  /* 0x0000000107107824 */ /* 0x000fca00078e0212 */
[----:B------:R-:W-:-:S06]  /*3eb0*/  LEA R19, R16, R3, 0x1 ;  /* 0x0000000310137211 */ /* 0x000fcc00078e08ff */
[----:B------:R-:W0:Y:S02]  /*3ec0*/  LDS.U16 R19, [R19] ;  /* 0x0000000013137984 */ /* 0x000e240000000400 */
[----:B0-----:R-:W-:-:S06]  /*3ed0*/  IMAD.U32 R16, R19, 0x10000, RZ ;  /* 0x0001000013107824 */ /* 0x001fcc00078e00ff */
[----:B------:R-:W0:Y:S02]  /*3ee0*/  F2F.F64.F32 R16, R16 ;  /* 0x0000001000107310 */ /* 0x000e240000201800 */
.L_x_398:
[----:B------:R-:W-:Y:S05]  /*3ef0*/  BSYNC B1 ;  /* 0x0000000000017941 */ /* 0x000fea0003800000 */
.L_x_396:
[----:B01----:R-:W-:Y:S01]  /*3f00*/  DSETP.GT.AND P0, PT, R16, R20, PT ;  /* 0x000000141000722a */ /* 0x003fe20003f04000 */
[----:B------:R-:W-:-:S13]  /*3f10*/  ULDC UR5, c[0x0][0x21c] ;  /* 0x0000870000057ab9 */ /* 0x000fda0000000800 */
[----:B------:R-:W-:Y:S01]  /*3f20*/  @P0 IMAD.MOV.U32 R0, RZ, RZ, R18 ;  /* 0x000000ffff000224 */ /* 0x000fe200078e0012 */
[----:B------:R-:W-:Y:S01]  /*3f30*/  IADD3 R18, R18, 0x20, RZ ;  /* 0x0000002012127810 */ /* 0x000fe20007ffe0ff */
[----:B------:R-:W-:Y:S02]  /*3f40*/  @P0 IMAD.MOV.U32 R20, RZ, RZ, R16 ;  /* 0x000000ffff140224 */ /* 0x000fe400078e0010 */
[----:B------:R-:W-:Y:S01]  /*3f50*/  @P0 IMAD.MOV.U32 R21, RZ, RZ, R17 ;  /* 0x000000ffff150224 */ /* 0x000fe200078e0011 */
[----:B------:R-:W-:-:S13]  /*3f60*/  ISETP.GE.AND P1, PT, R18, UR5, PT ;  /* 0x0000000512007c0c */ /* 0x000fda000bf26270 */
[----:B------:R-:W-:Y:S05]  /*3f70*/  @!P1 BRA `(.L_x_400) ;  /* 0xfffffffc008c9947 */ /* 0x000fea000383ffff */
[----:B------:R-:W-:Y:S05]  /*3f80*/  BRA `(.L_x_394) ;  /* 0x0000000400647947 */ /* 0x000fea0003800000 */
.L_x_395:
[----:B------:R-:W0:Y:S01]  /*3f90*/  LDC R23, c[0x0][0x21c] ;  /* 0x00008700ff177b82 */ /* 0x000e220000000800 */
[----:B--234-:R-:W-:Y:S01]  /*3fa0*/  IADD3 R16, -R10, R25, RZ ;  /* 0x000000190a107210 */ /* 0x01cfe20007ffe1ff */
[----:B------:R-:W-:Y:S01]  /*3fb0*/  BSSY B1, `(.L_x_401) ;  /* 0x0000031000017945 */ /* 0x000fe20003800000 */
[----:B------:R-:W-:Y:S01]  /*3fc0*/  PLOP3.LUT P0, PT, PT, PT, PT, 0x80, 0x0 ;  /* 0x000000000000781c */ /* 0x000fe20003f0f070 */
[----:B------:R-:W-:Y:S01]  /*3fd0*/  IMAD.MOV.U32 R22, RZ, RZ, R10 ;  /* 0x000000ffff167224 */ /* 0x000fe200078e000a */
[----:B------:R-:W-:-:S13]  /*3fe0*/  ISETP.GT.AND P1, PT, R16, 0x60, PT ;  /* 0x000000601000780c */ /* 0x000fda0003f24270 */
[----:B------:R-:W-:Y:S05]  /*3ff0*/  @!P1 BRA `(.L_x_402) ;  /* 0x0000000000b09947 */ /* 0x000fea0003800000 */
[----:B------:R-:W-:Y:S01]  /*4000*/  PLOP3.LUT P0, PT, PT, PT, PT, 0x8, 0x0 ;  /* 0x000000000000781c */ /* 0x000fe20003f0e170 */
[----:B------:R-:W-:-:S12]  /*4010*/  VIADD R25, R25, 0xffffffa0 ;  /* 0xffffffa019197836 */ /* 0x000fd80000000000 */
.L_x_403:
[C---:B------:R-:W-:Y:S01]  /*4020*/  IADD3 R16, R7.reuse, R22, RZ ;  /* 0x0000001607107210 */ /* 0x040fe20007ffe0ff */
[C---:B------:R-:W-:Y:S01]  /*4030*/  VIADD R26, R22.reuse, 0x20 ;  /* 0x00000020161a7836 */ /* 0x040fe20000000000 */
[C---:B------:R-:W-:Y:S01]  /*4040*/  IADD3 R36, R22.reuse, 0x60, RZ ;  /* 0x0000006016247810 */ /* 0x040fe20007ffe0ff */
[----:B------:R-:W-:Y:S02]  /*4050*/  VIADD R24, R22, 0x40 ;  /* 0x0000004016187836 */ /* 0x000fe40000000000 */
[----:B------:R-:W-:Y:S01]  /*4060*/  IMAD R16, R16, 0x2, R3 ;  /* 0x0000000210107824 */ /* 0x000fe200078e0203 */
[----:B------:R-:W-:-:S05]  /*4070*/  IADD3 R18, R7, R26, RZ ;  /* 0x0000001a07127210 */ /* 0x000fca0007ffe0ff */
[----:B------:R-:W2:Y:S01]  /*4080*/  LDS.U16 R16, [R16] ;  /* 0x0000000010107984 */ /* 0x000ea20000000400 */
[----:B------:R-:W-:Y:S01]  /*4090*/  IMAD R17, R18, 0x2, R3 ;  /* 0x0000000212117824 */ /* 0x000fe200078e0203 */
[----:B------:R-:W-:-:S05]  /*40a0*/  IADD3 R18, R7, R24, RZ ;  /* 0x0000001807127210 */ /* 0x000fca0007ffe0ff */
[----:B------:R-:W3:Y:S01]  /*40b0*/  LDS.U16 R17, [R17] ;  /* 0x0000000011117984 */ /* 0x000ee20000000400 */
[----:B------:R-:W-:-:S06]  /*40c0*/  IMAD R28, R18, 0x2, R3 ;  /* 0x00000002121c7824 */ /* 0x000fcc00078e0203 */
[----:B------:R-:W4:Y:S01]  /*40d0*/  LDS.U16 R28, [R28] ;  /* 0x000000001c1c7984 */ /* 0x000f220000000400 */
[----:B--2---:R-:W-:Y:S02]  /*40e0*/  IMAD.U32 R18, R16, 0x10000, RZ ;  /* 0x0001000010127824 */ /* 0x004fe400078e00ff */
[----:B------:R-:W-:-:S04]  /*40f0*/  IMAD.IADD R16, R7, 0x1, R36 ;  /* 0x0000000107107824 */ /* 0x000fc800078e0224 */
[----:B------:R-:W1:Y:S01]  /*4100*/  F2F.F64.F32 R18, R18 ;  /* 0x0000001200127310 */ /* 0x000e620000201800 */
[----:B------:R-:W-:Y:S01]  /*4110*/  IMAD R29, R16, 0x2, R3 ;  /* 0x00000002101d7824 */ /* 0x000fe200078e0203 */
[----:B---3--:R-:W-:-:S05]  /*4120*/  SHF.L.U32 R27, R17, 0x10, RZ ;  /* 0x00000010111b7819 */ /* 0x008fca00000006ff */
[----:B------:R-:W2:Y:S01]  /*4130*/  LDS.U16 R29, [R29] ;  /* 0x000000001d1d7984 */ /* 0x000ea20000000400 */
[----:B------:R-:W3:Y:S01]  /*4140*/  F2F.F64.F32 R16, R27 ;  /* 0x0000001b00107310 */ /* 0x000ee20000201800 */
[----:B-1----:R-:W-:-:S14]  /*4150*/  DSETP.GT.AND P1, PT, R18, R20, PT ;  /* 0x000000141200722a */ /* 0x002fdc0003f24000 */
[----:B------:R-:W-:Y:S01]  /*4160*/  @P1 IMAD.MOV.U32 R20, RZ, RZ, R18 ;  /* 0x000000ffff141224 */ /* 0x000fe200078e0012 */
[----:B------:R-:W-:Y:S01]  /*4170*/  @P1 MOV R0, R22 ;  /* 0x0000001600001202 */ /* 0x000fe20000000f00 */
[----:B------:R-:W-:Y:S01]  /*4180*/  @P1 IMAD.MOV.U32 R21, RZ, RZ, R19 ;  /* 0x000000ffff151224 */ /* 0x000fe200078e0013 */
[----:B------:R-:W-:Y:S01]  /*4190*/  IADD3 R22, R22, 0x80, RZ ;  /* 0x0000008016167810 */ /* 0x000fe20007ffe0ff */
[----:B----4-:R-:W-:-:S04]  /*41a0*/  IMAD.U32 R18, R28, 0x10000, RZ ;  /* 0x000100001c127824 */ /* 0x010fc800078e00ff */
[----:B---3--:R-:W-:Y:S02]  /*41b0*/  DSETP.GT.AND P1, PT, R16, R20, PT ;  /* 0x000000141000722a */ /* 0x008fe40003f24000 */
[----:B------:R-:W1:-:S12]  /*41c0*/  F2F.F64.F32 R18, R18 ;  /* 0x0000001200127310 */ /* 0x000e580000201800 */
[----:B------:R-:W-:Y:S01]  /*41d0*/  @P1 IMAD.MOV.U32 R20, RZ, RZ, R16 ;  /* 0x000000ffff141224 */ /* 0x000fe200078e0010 */
[----:B------:R-:W-:Y:S01]  /*41e0*/  @P1 MOV R21, R17 ;  /* 0x0000001100151202 */ /* 0x000fe20000000f00 */
[----:B------:R-:W-:Y:S02]  /*41f0*/  @P1 IMAD.MOV.U32 R0, RZ, RZ, R26 ;  /* 0x000000ffff001224 */ /* 0x000fe400078e001a */
[----:B--2---:R-:W-:-:S03]  /*4200*/  IMAD.U32 R16, R29, 0x10000, RZ ;  /* 0x000100001d107824 */ /* 0x004fc600078e00ff */
[----:B-1----:R-:W-:-:S03]  /*4210*/  DSETP.GT.AND P1, PT, R18, R20, PT ;  /* 0x000000141200722a */ /* 0x002fc60003f24000 */
[----:B------:R-:W1:Y:S11]  /*4220*/  F2F.F64.F32 R16, R16 ;  /* 0x0000001000107310 */ /* 0x000e760000201800 */
[----:B------:R-:W-:Y:S01]  /*4230*/  @P1 MOV R20, R18 ;  /* 0x0000001200141202 */ /* 0x000fe20000000f00 */
[----:B------:R-:W-:-:S02]  /*4240*/  @P1 IMAD.MOV.U32 R21, RZ, RZ, R19 ;  /* 0x000000ffff151224 */ /* 0x000fc400078e0013 */
[----:B------:R-:W-:-:S04]  /*4250*/  @P1 IMAD.MOV.U32 R0, RZ, RZ, R24 ;  /* 0x000000ffff001224 */ /* 0x000fc800078e0018 */
[----:B-1----:R-:W-:-:S14]  /*4260*/  DSETP.GT.AND P1, PT, R16, R20, PT ;  /* 0x000000141000722a */ /* 0x002fdc0003f24000 */
[----:B------:R-:W-:Y:S01]  /*4270*/  @P1 IMAD.MOV.U32 R20, RZ, RZ, R16 ;  /* 0x000000ffff141224 */ /* 0x000fe200078e0010 */
[----:B------:R-:W-:Y:S01]  /*4280*/  @P1 MOV R0, R36 ;  /* 0x0000002400001202 */ /* 0x000fe20000000f00 */
[----:B------:R-:W-:Y:S01]  /*4290*/  @P1 IMAD.MOV.U32 R21, RZ, RZ, R17 ;  /* 0x000000ffff151224 */ /* 0x000fe200078e0011 */
[----:B------:R-:W-:-:S13]  /*42a0*/  ISETP.GE.AND P1, PT, R22, R25, PT ;  /* 0x000000191600720c */ /* 0x000fda0003f26270 */
[----:B------:R-:W-:Y:S05]  /*42b0*/  @!P1 BRA `(.L_x_403) ;  /* 0xfffffffc00589947 */ /* 0x000fea000383ffff */
.L_x_402:
[----:B------:R-:W-:Y:S05]  /*42c0*/  BSYNC B1 ;  /* 0x0000000000017941 */ /* 0x000fea0003800000 */
.L_x_401:
[----:B0-----:R-:W-:Y:S01]  /*42d0*/  IMAD.IADD R16, R23, 0x1, -R22 ;  /* 0x0000000117107824 */ /* 0x001fe200078e0a16 */
[----:B------:R-:W-:Y:S04]  /*42e0*/  BSSY B1, `(.L_x_404) ;  /* 0x0000018000017945 */ /* 0x000fe80003800000 */
[----:B------:R-:W-:-:S13]  /*42f0*/  ISETP.GT.AND P1, PT, R16, 0x20, PT ;  /* 0x000000201000780c */ /* 0x000fda0003f24270 */
[----:B------:R-:W-:Y:S05]  /*4300*/  @!P1 BRA `(.L_x_405) ;  /* 0x0000000000549947 */ /* 0x000fea0003800000 */
[----:B------:R-:W-:Y:S02]  /*4310*/  IMAD.IADD R16, R7, 0x1, R22 ;  /* 0x0000000107107824 */ /* 0x000fe400078e0216 */
[----:B------:R-:W-:-:S03]  /*4320*/  VIADD R26, R22, 0x20 ;  /* 0x00000020161a7836 */ /* 0x000fc60000000000 */
[----:B------:R-:W-:Y:S01]  /*4330*/  LEA R24, R16, R3, 0x1 ;  /* 0x0000000310187211 */ /* 0x000fe200078e08ff */
[----:B------:R-:W-:-:S05]  /*4340*/  IMAD.IADD R16, R7, 0x1, R26 ;  /* 0x0000000107107824 */ /* 0x000fca00078e021a */
[----:B------:R-:W0:Y:S01]  /*4350*/  LDS.U16 R24, [R24] ;  /* 0x0000000018187984 */ /* 0x000e220000000400 */
[----:B------:R-:W-:-:S06]  /*4360*/  LEA R25, R16, R3, 0x1 ;  /* 0x0000000310197211 */ /* 0x000fcc00078e08ff */
[----:B------:R-:W2:Y:S01]  /*4370*/  LDS.U16 R25, [R25] ;  /* 0x0000000019197984 */ /* 0x000ea20000000400 */
[----:B0-----:R-:W-:-:S06]  /*4380*/  IMAD.U32 R16, R24, 0x10000, RZ ;  /* 0x0001000018107824 */ /* 0x001fcc00078e00ff */
[----:B------:R-:W1:Y:S01]  /*4390*/  F2F.F64.F32 R16, R16 ;  /* 0x0000001000107310 */ /* 0x000e620000201800 */
[----:B--2---:R-:W-:-:S07]  /*43a0*/  IMAD.U32 R18, R25, 0x10000, RZ ;  /* 0x0001000019127824 */ /* 0x004fce00078e00ff */
[----:B------:R-:W0:Y:S01]  /*43b0*/  F2F.F64.F32 R18, R18 ;  /* 0x0000001200127310 */ /* 0x000e220000201800 */
[----:B-1----:R-:W-:-:S14]  /*43c0*/  DSETP.GT.AND P0, PT, R16, R20, PT ;  /* 0x000000141000722a */ /* 0x002fdc0003f04000 */
[----:B------:R-:W-:Y:S01]  /*43d0*/  @P0 MOV R20, R16 ;  /* 0x0000001000140202 */ /* 0x000fe20000000f00 */
[----:B------:R-:W-:Y:S02]  /*43e0*/  @P0 IMAD.MOV.U32 R21, RZ, RZ, R17 ;  /* 0x000000ffff150224 */ /* 0x000fe400078e0011 */
[----:B------:R-:W-:Y:S01]  /*43f0*/  @P0 IMAD.MOV.U32 R0, RZ, RZ, R22 ;  /* 0x000000ffff000224 */ /* 0x000fe200078e0016 */
[----:B------:R-:W-:Y:S02]  /*4400*/  PLOP3.LUT P0, PT, PT, PT, PT, 0x8, 0x0 ;  /* 0x000000000000781c */ /* 0x000fe40003f0e170 */
[----:B------:R-:W-:Y:S01]  /*4410*/  IADD3 R22, R26, 0x20, RZ ;  /* 0x000000201a167810 */ /* 0x000fe20007ffe0ff */
[----:B0-----:R-:W-:-:S14]  /*4420*/  DSETP.GT.AND P1, PT, R18, R20, PT ;  /* 0x000000141200722a */ /* 0x001fdc0003f24000 */
[----:B------:R-:W-:Y:S01]  /*4430*/  @P1 MOV R20, R18 ;  /* 0x0000001200141202 */ /* 0x000fe20000000f00 */
[----:B------:R-:W-:Y:S02]  /*4440*/  @P1 IMAD.MOV.U32 R21, RZ, RZ, R19 ;  /* 0x000000ffff151224 */ /* 0x000fe400078e0013 */
[----:B------:R-:W-:-:S07]  /*4450*/  @P1 IMAD.MOV.U32 R0, RZ, RZ, R26 ;  /* 0x000000ffff001224 */ /* 0x000fce00078e001a */
.L_x_405:
[----:B------:R-:W-:Y:S05]  /*4460*/  BSYNC B1 ;  /* 0x0000000000017941 */ /* 0x000fea0003800000 */
.L_x_404:
[----:B------:R-:W-:-:S13]  /*4470*/  ISETP.LT.OR P0, PT, R22, R23, P0 ;  /* 0x000000171600720c */ /* 0x000fda0000701670 */
[----:B------:R-:W-:Y:S05]  /*4480*/  @!P0 BRA `(.L_x_394) ;  /* 0x0000000000248947 */ /* 0x000fea0003800000 */
[----:B------:R-:W-:-:S04]  /*4490*/  IMAD.IADD R16, R7, 0x1, R22 ;  /* 0x0000000107107824 */ /* 0x000fc800078e0216 */
[----:B------:R-:W-:-:S06]  /*44a0*/  IMAD R18, R16, 0x2, R3 ;  /* 0x0000000210127824 */ /* 0x000fcc00078e0203 */
[----:B------:R-:W0:Y:S02]  /*44b0*/  LDS.U16 R18, [R18] ;  /* 0x0000000012127984 */ /* 0x000e240000000400 */
[----:B0-----:R-:W-:-:S06]  /*44c0*/  SHF.L.U32 R16, R18, 0x10, RZ ;  /* 0x0000001012107819 */ /* 0x001fcc00000006ff */
[----:B------:R-:W1:Y:S02]  /*44d0*/  F2F.F64.F32 R16, R16 ;  /* 0x0000001000107310 */ /* 0x000e640000201800 */
[----:B-1----:R-:W-:-:S14]  /*44e0*/  DSETP.GT.AND P0, PT, R16, R20, PT ;  /* 0x000000141000722a */ /* 0x002fdc0003f04000 */
[----:B------:R-:W-:Y:S01]  /*44f0*/  @P0 IMAD.MOV.U32 R20, RZ, RZ, R16 ;  /* 0x000000ffff140224 */ /* 0x000fe200078e0010 */
[----:B------:R-:W-:Y:S01]  /*4500*/  @P0 MOV R0, R22 ;  /* 0x0000001600000202 */ /* 0x000fe20000000f00 */
[----:B------:R-:W-:-:S07]  /*4510*/  @P0 IMAD.MOV.U32 R21, RZ, RZ, R17 ;  /* 0x000000ffff150224 */ /* 0x000fce00078e0011 */
.L_x_394:
[----:B------:R-:W-:Y:S05]  /*4520*/  BSYNC B0 ;  /* 0x0000000000007941 */ /* 0x000fea0003800000 */
.L_x_393:
[----:B------:R-:W-:Y:S05]  /*4530*/  WARPSYNC.ALL ;  /* 0x0000000000007948 */ /* 0x000fea0003800000 */
[----:B-12-4-:R-:W-:Y:S01]  /*4540*/  SHFL.BFLY PT, R17, R21, 0x10, 0x1f ;  /* 0x0e001f0015117f89 */ /* 0x016fe200000e0000 */
[----:B------:R-:W0:Y:S03]  /*4550*/  LDC R27, c[0x0][0x220] ;  /* 0x00008800ff1b7b82 */ /* 0x000e260000000800 */
[----:B---3--:R-:W1:Y:S04]  /*4560*/  SHFL.BFLY PT, R16, R20, 0x10, 0x1f ;  /* 0x0e001f0014107f89 */ /* 0x008e6800000e0000 */
[----:B------:R-:W2:Y:S01]  /*4570*/  SHFL.BFLY PT, R18, R0, 0x10, 0x1f ;  /* 0x0e001f0000127f89 */ /* 0x000ea200000e0000 */
[----:B-1----:R-:W-:-:S14]  /*4580*/  DSETP.GT.AND P1, PT, R16, R20, PT ;  /* 0x000000141000722a */ /* 0x002fdc0003f24000 */
[----:B------:R-:W-:Y:S02]  /*4590*/  @P1 IMAD.MOV.U32 R20, RZ, RZ, R16 ;  /* 0x000000ffff141224 */ /* 0x000fe400078e0010 */
[----:B------:R-:W-:Y:S02]  /*45a0*/  @P1 IMAD.MOV.U32 R21, RZ, RZ, R17 ;  /* 0x000000ffff151224 */ /* 0x000fe400078e0011 */
[----:B--2---:R-:W-:Y:S01]  /*45b0*/  @P1 IMAD.MOV.U32 R0, RZ, RZ, R18 ;  /* 0x000000ffff001224 */ /* 0x004fe200078e0012 */
[----:B------:R-:W-:Y:S04]  /*45c0*/  SHFL.BFLY PT, R16, R20, 0x8, 0x1f ;  /* 0x0d001f0014107f89 */ /* 0x000fe800000e0000 */
[----:B------:R-:W1:Y:S04]  /*45d0*/  SHFL.BFLY PT, R17, R21, 0x8, 0x1f ;  /* 0x0d001f0015117f89 */ /* 0x000e6800000e0000 */
[----:B------:R-:W2:Y:S01]  /*45e0*/  SHFL.BFLY PT, R18, R0, 0x8, 0x1f ;  /* 0x0d001f0000127f89 */ /* 0x000ea200000e0000 */
[----:B-1----:R-:W-:-:S14]  /*45f0*/  DSETP.GT.AND P0, PT, R16, R20, PT ;  /* 0x000000141000722a */ /* 0x002fdc0003f04000 */
[----:B------:R-:W-:Y:S01]  /*4600*/  @P0 MOV R20, R16 ;  /* 0x0000001000140202 */ /* 0x000fe20000000f00 */
[----:B------:R-:W-:Y:S02]  /*4610*/  @P0 IMAD.MOV.U32 R21, RZ, RZ, R17 ;  /* 0x000000ffff150224 */ /* 0x000fe400078e0011 */
[----:B--2---:R-:W-:Y:S02]  /*4620*/  @P0 IMAD.MOV.U32 R0, RZ, RZ, R18 ;  /* 0x000000ffff000224 */ /* 0x004fe400078e0012 */
[----:B------:R-:W-:Y:S04]  /*4630*/  SHFL.BFLY PT, R16, R20, 0x4, 0x1f ;  /* 0x0c801f0014107f89 */ /* 0x000fe800000e0000 */
[----:B------:R-:W1:Y:S04]  /*4640*/  SHFL.BFLY PT, R17, R21, 0x4, 0x1f ;  /* 0x0c801f0015117f89 */ /* 0x000e6800000e0000 */
[----:B------:R-:W2:Y:S01]  /*4650*/  SHFL.BFLY PT, R18, R0, 0x4, 0x1f ;  /* 0x0c801f0000127f89 */ /* 0x000ea200000e0000 */
[----:B-1----:R-:W-:-:S14]  /*4660*/  DSETP.GT.AND P1, PT, R16, R20, PT ;  /* 0x000000141000722a */ /* 0x002fdc0003f24000 */
[----:B------:R-:W-:Y:S01]  /*4670*/  @P1 MOV R20, R16 ;  /* 0x0000001000141202 */ /* 0x000fe20000000f00 */
[----:B------:R-:W-:Y:S01]  /*4680*/  @P1 IMAD.MOV.U32 R21, RZ, RZ, R17 ;  /* 0x000000ffff151224 */ /* 0x000fe200078e0011 */
[----:B--2---:R-:W-:Y:S02]  /*4690*/  @P1 MOV R0, R18 ;  /* 0x0000001200001202 */ /* 0x004fe40000000f00 */
[----:B------:R-:W-:Y:S01]  /*46a0*/  ISETP.NE.AND P1, PT, R6, RZ, PT ;  /* 0x000000ff0600720c */ /* 0x000fe20003f25270 */
[----:B------:R-:W-:Y:S04]  /*46b0*/  SHFL.BFLY PT, R16, R20, 0x2, 0x1f ;  /* 0x0c401f0014107f89 */ /* 0x000fe800000e0000 */
[----:B------:R-:W1:Y:S04]  /*46c0*/  SHFL.BFLY PT, R17, R21, 0x2, 0x1f ;  /* 0x0c401f0015117f89 */ /* 0x000e6800000e0000 */
[----:B------:R-:W2:Y:S01]  /*46d0*/  SHFL.BFLY PT, R18, R0, 0x2, 0x1f ;  /* 0x0c401f0000127f89 */ /* 0x000ea200000e0000 */
[----:B-1----:R-:W-:-:S14]  /*46e0*/  DSETP.GT.AND P0, PT, R16, R20, PT ;  /* 0x000000141000722a */ /* 0x002fdc0003f04000 */
[----:B------:R-:W-:Y:S01]  /*46f0*/  @P0 IMAD.MOV.U32 R20, RZ, RZ, R16 ;  /* 0x000000ffff140224 */ /* 0x000fe200078e0010 */
[----:B--2---:R-:W-:Y:S01]  /*4700*/  @P0 MOV R0, R18 ;  /* 0x0000001200000202 */ /* 0x004fe20000000f00 */
[----:B------:R-:W-:Y:S02]  /*4710*/  @P0 IMAD.MOV.U32 R21, RZ, RZ, R17 ;  /* 0x000000ffff150224 */ /* 0x000fe400078e0011 */
[----:B------:R-:W-:Y:S01]  /*4720*/  @!P1 VIADD R18, R11, UR4 ;  /* 0x000000040b129c36 */ /* 0x000fe20008000000 */
[----:B------:R-:W-:Y:S04]  /*4730*/  SHFL.BFLY PT, R16, R20, 0x1, 0x1f ;  /* 0x0c201f0014107f89 */ /* 0x000fe800000e0000 */
[----:B------:R-:W1:Y:S04]  /*4740*/  SHFL.BFLY PT, R17, R21, 0x1, 0x1f ;  /* 0x0c201f0015117f89 */ /* 0x000e6800000e0000 */
[----:B------:R-:W2:Y:S01]  /*4750*/  SHFL.BFLY PT, R19, R0, 0x1, 0x1f ;  /* 0x0c201f0000137f89 */ /* 0x000ea200000e0000 */
[----:B-1----:R-:W-:-:S14]  /*4760*/  DSETP.GT.AND P0, PT, R16, R20, PT ;  /* 0x000000141000722a */ /* 0x002fdc0003f04000 */
[----:B------:R-:W-:Y:S02]  /*4770*/  @P0 IMAD.MOV.U32 R20, RZ, RZ, R16 ;  /* 0x000000ffff140224 */ /* 0x000fe400078e0010 */
[----:B------:R-:W-:Y:S01]  /*4780*/  @P0 IMAD.MOV.U32 R21, RZ, RZ, R17 ;  /* 0x000000ffff150224 */ /* 0x000fe200078e0011 */
[----:B------:R-:W-:Y:S01]  /*4790*/  @!P1 IADD3 R17, R9, UR4, RZ ;  /* 0x0000000409119c10 */ /* 0x000fe2000fffe0ff */
[----:B------:R-:W-:Y:S01]  /*47a0*/  UIADD3 UR4, UR4, 0x1, URZ ;  /* 0x0000000104047890 */ /* 0x000fe2000fffe03f */
[----:B--2---:R-:W-:Y:S01]  /*47b0*/  @P0 IMAD.MOV.U32 R0, RZ, RZ, R19 ;  /* 0x000000ffff000224 */ /* 0x004fe200078e0013 */
[----:B------:R-:W1:Y:S01]  /*47c0*/  @!P1 F2F.BF16.F64 R16, R20 ;  /* 0x0000001400109310 */ /* 0x000e620000302000 */
[----:B------:R-:W-:Y:S01]  /*47d0*/  @!P1 LEA R17, R17, R4, 0x2 ;  /* 0x0000000411119211 */ /* 0x000fe200078e10ff */
[----:B------:R-:W-:Y:S02]  /*47e0*/  @!P1 IMAD R19, R18, 0x2, R3 ;  /* 0x0000000212139824 */ /* 0x000fe400078e0203 */
[----:B0-----:R-:W-:-:S02]  /*47f0*/  ISETP.LE.AND P0, PT, R27, UR4, PT ;  /* 0x000000041b007c0c */ /* 0x001fc4000bf03270 */
[----:B------:R0:W-:Y:S04]  /*4800*/  @!P1 STS [R17], R0 ;  /* 0x0000000011009388 */ /* 0x0001e80000000800 */
[----:B-1----:R0:W-:Y:S01]  /*4810*/  @!P1 STS.U16 [R19], R16 ;  /* 0x0000001013009388 */ /* 0x0021e20000000400 */
[----:B------:R-:W-:-:S06]  /*4820*/  NOP ;  /* 0x0000000000007918 */ /* 0x000fcc0000000000 */
[----:B------:R-:W-:Y:S05]  /*4830*/  @!P0 BRA `(.L_x_406) ;  /* 0xfffffff000f08947 */ /* 0x000fea000383ffff */
[----:B------:R-:W-:Y:S05]  /*4840*/  BRA `(.L_x_388) ;  /* 0x0000003000847947 */ /* 0x000fea0003800000 */
.L_x_387:
[----:B0-----:R-:W1:Y:S08]  /*4850*/  LDC R22, c[0x0][0x228] ;  /* 0x00008a00ff167b82 */ /* 0x001e700000000800 */
[----:B------:R-:W0:Y:S01]  /*4860*/  LDC R25, c[0x0][0x21c] ;  /* 0x00008700ff197b82 */ /* 0x000e220000000800 */
[----:B-1234-:R-:W-:-:S04]  /*4870*/  IABS R19, R22 ;  /* 0x0000001600137213 */ /* 0x01efc80000000000 */
[----:B------:R-:W1:Y:S08]  /*4880*/  I2F.RP R18, R19 ;  /* 0x0000001300127306 */ /* 0x000e700000209400 */
[----:B-1----:R-:W1:Y:S02]  /*4890*/  MUFU.RCP R18, R18 ;  /* 0x0000001200127308 */ /* 0x002e640000001000 */
[----:B-1----:R-:W-:-:S06]  /*48a0*/  VIADD R16, R18, 0xffffffe ;  /* 0x0ffffffe12107836 */ /* 0x002fcc0000000000 */
[----:B------:R1:W2:Y:S02]  /*48b0*/  F2I.FTZ.U32.TRUNC.NTZ R17, R16 ;  /* 0x0000001000117305 */ /* 0x0002a4000021f000 */
[----:B-1----:R-:W-:Y:S01]  /*48c0*/  IMAD.MOV.U32 R16, RZ, RZ, RZ ;  /* 0x000000ffff107224 */ /* 0x002fe200078e00ff */
[----:B--2---:R-:W-:-:S05]  /*48d0*/  IADD3 R20, RZ, -R17, RZ ;  /* 0x80000011ff147210 */ /* 0x004fca0007ffe0ff */
[----:B------:R-:W-:Y:S01]  /*48e0*/  IMAD R21, R20, R19, RZ ;  /* 0x0000001314157224 */ /* 0x000fe200078e02ff */
[----:B0-----:R-:W-:-:S03]  /*48f0*/  IABS R20, R25 ;  /* 0x0000001900147213 */ /* 0x001fc60000000000 */
[----:B------:R-:W-:-:S06]  /*4900*/  IMAD.HI.U32 R17, R17, R21, R16 ;  /* 0x0000001511117227 */ /* 0x000fcc00078e0010 */
[----:B------:R-:W-:-:S04]  /*4910*/  IMAD.HI.U32 R23, R17, R20, RZ ;  /* 0x0000001411177227 */ /* 0x000fc800078e00ff */
[----:B------:R-:W-:-:S04]  /*4920*/  IMAD.MOV R17, RZ, RZ, -R23 ;  /* 0x000000ffff117224 */ /* 0x000fc800078e0a17 */
[----:B------:R-:W-:-:S05]  /*4930*/  IMAD R16, R19, R17, R20 ;  /* 0x0000001113107224 */ /* 0x000fca00078e0214 */
[----:B------:R-:W-:-:S13]  /*4940*/  ISETP.GT.U32.AND P0, PT, R19, R16, PT ;  /* 0x000000101300720c */ /* 0x000fda0003f04070 */
[----:B------:R-:W-:Y:S01]  /*4950*/  @!P0 IADD3 R16, R16, -R19, RZ ;  /* 0x8000001310108210 */ /* 0x000fe20007ffe0ff */
[----:B------:R-:W-:-:S03]  /*4960*/  @!P0 VIADD R23, R23, 0x1 ;  /* 0x0000000117178836 */ /* 0x000fc60000000000 */
[----:B------:R-:W-:Y:S02]  /*4970*/  ISETP.GE.U32.AND P1, PT, R16, R19, PT ;  /* 0x000000131000720c */ /* 0x000fe40003f26070 */
[----:B------:R-:W-:-:S04]  /*4980*/  LOP3.LUT R16, R25, R22, RZ, 0x3c, !PT ;  /* 0x0000001619107212 */ /* 0x000fc800078e3cff */
[----:B------:R-:W-:-:S07]  /*4990*/  ISETP.GE.AND P0, PT, R16, RZ, PT ;  /* 0x000000ff1000720c */ /* 0x000fce0003f06270 */
[----:B------:R-:W-:Y:S01]  /*49a0*/  @P1 VIADD R23, R23, 0x1 ;  /* 0x0000000117171836 */ /* 0x000fe20000000000 */
[----:B------:R-:W-:-:S05]  /*49b0*/  ISETP.NE.AND P1, PT, R22, RZ, PT ;  /* 0x000000ff1600720c */ /* 0x000fca0003f25270 */
[----:B------:R-:W-:Y:S02]  /*49c0*/  @!P0 IADD3 R23, -R23, RZ, RZ ;  /* 0x000000ff17178210 */ /* 0x000fe40007ffe1ff */
[----:B------:R-:W-:-:S06]  /*49d0*/  ISETP.GE.AND P0, PT, R22, 0x1, PT ;  /* 0x000000011600780c */ /* 0x000fcc0003f06270 */
[----:B------:R-:W-:-:S07]  /*49e0*/  @!P1 LOP3.LUT R23, RZ, R22, RZ, 0x33, !PT ;  /* 0x00000016ff179212 */ /* 0x000fce00078e33ff */
[----:B------:R-:W-:Y:S05]  /*49f0*/  @!P0 BRA `(.L_x_407) ;  /* 0x0000001400708947 */ /* 0x000fea0003800000 */
[----:B------:R-:W0:Y:S01]  /*4a00*/  LDC R24, c[0x0][0x22c] ;  /* 0x00008b00ff187b82 */ /* 0x000e220000000800 */
[----:B------:R-:W-:-:S07]  /*4a10*/  UMOV UR4, URZ ;  /* 0x0000003f00047c82 */ /* 0x000fce0008000000 */
[----:B------:R-:W1:Y:S01]  /*4a20*/  LDC R25, c[0x0][0x220] ;  /* 0x00008800ff197b82 */ /* 0x000e620000000800 */
[----:B0-----:R-:W-:-:S04]  /*4a30*/  IABS R19, R24 ;  /* 0x0000001800137213 */ /* 0x001fc80000000000 */
[----:B------:R-:W0:Y:S08]  /*4a40*/  I2F.RP R18, R19 ;  /* 0x0000001300127306 */ /* 0x000e300000209400 */
[----:B0-----:R-:W0:Y:S02]  /*4a50*/  MUFU.RCP R18, R18 ;  /* 0x0000001200127308 */ /* 0x001e240000001000 */
[----:B0-----:R-:W-:-:S06]  /*4a60*/  VIADD R16, R18, 0xffffffe ;  /* 0x0ffffffe12107836 */ /* 0x001fcc0000000000 */
[----:B------:R0:W2:Y:S02]  /*4a70*/  F2I.FTZ.U32.TRUNC.NTZ R17, R16 ;  /* 0x0000001000117305 */ /* 0x0000a4000021f000 */
[----:B0-----:R-:W-:Y:S01]  /*4a80*/  MOV R16, RZ ;  /* 0x000000ff00107202 */ /* 0x001fe20000000f00 */
[----:B--2---:R-:W-:-:S04]  /*4a90*/  IMAD.MOV R20, RZ, RZ, -R17 ;  /* 0x000000ffff147224 */ /* 0x004fc800078e0a11 */
[----:B------:R-:W-:Y:S01]  /*4aa0*/  IMAD R21, R20, R19, RZ ;  /* 0x0000001314157224 */ /* 0x000fe200078e02ff */
[----:B-1----:R-:W-:-:S03]  /*4ab0*/  IABS R20, R25 ;  /* 0x0000001900147213 */ /* 0x002fc60000000000 */
[----:B------:R-:W-:-:S06]  /*4ac0*/  IMAD.HI.U32 R17, R17, R21, R16 ;  /* 0x0000001511117227 */ /* 0x000fcc00078e0010 */
[----:B------:R-:W-:-:S04]  /*4ad0*/  IMAD.HI.U32 R22, R17, R20, RZ ;  /* 0x0000001411167227 */ /* 0x000fc800078e00ff */
[----:B------:R-:W-:-:S04]  /*4ae0*/  IMAD.MOV R17, RZ, RZ, -R22 ;  /* 0x000000ffff117224 */ /* 0x000fc800078e0a16 */
[----:B------:R-:W-:-:S05]  /*4af0*/  IMAD R16, R19, R17, R20 ;  /* 0x0000001113107224 */ /* 0x000fca00078e0214 */
[----:B------:R-:W-:-:S13]  /*4b00*/  ISETP.GT.U32.AND P0, PT, R19, R16, PT ;  /* 0x000000101300720c */ /* 0x000fda0003f04070 */
[----:B------:R-:W-:Y:S01]  /*4b10*/  @!P0 IMAD.IADD R16, R16, 0x1, -R19 ;  /* 0x0000000110108824 */ /* 0x000fe200078e0a13 */
[----:B------:R-:W-:-:S04]  /*4b20*/  @!P0 IADD3 R22, R22, 0x1, RZ ;  /* 0x0000000116168810 */ /* 0x000fc80007ffe0ff */
[----:B------:R-:W-:Y:S02]  /*4b30*/  ISETP.GE.U32.AND P1, PT, R16, R19, PT ;  /* 0x000000131000720c */ /* 0x000fe40003f26070 */
[----:B------:R-:W-:-:S04]  /*4b40*/  LOP3.LUT R16, R25, R24, RZ, 0x3c, !PT ;  /* 0x0000001819107212 */ /* 0x000fc800078e3cff */
[----:B------:R-:W-:-:S07]  /*4b50*/  ISETP.GE.AND P0, PT, R16, RZ, PT ;  /* 0x000000ff1000720c */ /* 0x000fce0003f06270 */
[----:B------:R-:W-:Y:S01]  /*4b60*/  @P1 VIADD R22, R22, 0x1 ;  /* 0x0000000116161836 */ /* 0x000fe20000000000 */
[----:B------:R-:W-:-:S05]  /*4b70*/  ISETP.NE.AND P1, PT, R24, RZ, PT ;  /* 0x000000ff1800720c */ /* 0x000fca0003f25270 */
[----:B------:R-:W-:-:S08]  /*4b80*/  @!P0 IMAD.MOV R22, RZ, RZ, -R22 ;  /* 0x000000ffff168224 */ /* 0x000fd000078e0a16 */
[----:B------:R-:W-:-:S07]  /*4b90*/  @!P1 LOP3.LUT R22, RZ, R24, RZ, 0x33, !PT ;  /* 0x00000018ff169212 */ /* 0x000fce00078e33ff */
.L_x_435:
[----:B------:R-:W-:-:S13]  /*4ba0*/  ISETP.GE.AND P0, PT, R22, 0x1, PT ;  /* 0x000000011600780c */ /* 0x000fda0003f06270 */
[----:B0-----:R-:W-:Y:S05]  /*4bb0*/  @!P0 BRA `(.L_x_408) ;  /* 0x0000000c001c8947 */ /* 0x001fea0003800000 */
[----:B------:R-:W-:Y:S01]  /*4bc0*/  IMAD R24, R23, UR4, R7 ;  /* 0x0000000417187c24 */ /* 0x000fe2000f8e0207 */
[----:B------:R-:W-:-:S06]  /*4bd0*/  UMOV UR5, URZ ;  /* 0x0000003f00057c82 */ /* 0x000fcc0008000000 */
.L_x_426:
[----:B------:R-:W-:Y:S01]  /*4be0*/  ISETP.GE.AND P0, PT, R6, R23, PT ;  /* 0x000000170600720c */ /* 0x000fe20003f06270 */
[----:B------:R-:W-:Y:S01]  /*4bf0*/  BSSY B0, `(.L_x_409) ;  /* 0x0000015000007945 */ /* 0x000fe20003800000 */
[----:B------:R-:W-:Y:S01]  /*4c00*/  HFMA2.MMA R20, -RZ, RZ, 0, 0 ;  /* 0x00000000ff147435 */ /* 0x000fe200000001ff */
[----:B------:R-:W-:-:S10]  /*4c10*/  IMAD.MOV.U32 R21, RZ, RZ, -0x100000 ;  /* 0xfff00000ff157424 */ /* 0x000fd400078e00ff */
[----:B-1----:R-:W-:Y:S05]  /*4c20*/  @P0 BRA `(.L_x_410) ;  /* 0x0000000000440947 */ /* 0x002fea0003800000 */
[----:B------:R-:W-:-:S13]  /*4c30*/  ISETP.NE.AND P0, PT, RZ, UR5, PT ;  /* 0x00000005ff007c0c */ /* 0x000fda000bf05270 */
[----:B------:R-:W-:Y:S05]  /*4c40*/  @!P0 BRA `(.L_x_411) ;  /* 0x0000000000248947 */ /* 0x000fea0003800000 */
[----:B------:R-:W-:-:S07]  /*4c50*/  IMAD.MOV.U32 R16, RZ, RZ, RZ ;  /* 0x000000ffff107224 */ /* 0x000fce00078e00ff */
.L_x_412:
[----:B------:R-:W-:-:S05]  /*4c60*/  IADD3 R17, R9, R16, RZ ;  /* 0x0000001009117210 */ /* 0x000fca0007ffe0ff */
[----:B------:R-:W-:-:S06]  /*4c70*/  IMAD R17, R17, 0x4, R4 ;  /* 0x0000000411117824 */ /* 0x000fcc00078e0204 */
[----:B------:R-:W0:Y:S02]  /*4c80*/  LDS R17, [R17] ;  /* 0x0000000011117984 */ /* 0x000e240000000800 */
[----:B0-----:R-:W-:-:S13]  /*4c90*/  ISETP.NE.AND P0, PT, R17, R6, PT ;  /* 0x000000061100720c */ /* 0x001fda0003f05270 */
[----:B------:R-:W-:Y:S05]  /*4ca0*/  @!P0 BRA `(.L_x_410) ;  /* 0x0000000000248947 */ /* 0x000fea0003800000 */
[----:B------:R-:W-:-:S05]  /*4cb0*/  VIADD R16, R16, 0x1 ;  /* 0x0000000110107836 */ /* 0x000fca0000000000 */
[----:B------:R-:W-:-:S13]  /*4cc0*/  ISETP.GE.U32.AND P0, PT, R16, UR5, PT ;  /* 0x0000000510007c0c */ /* 0x000fda000bf06070 */
[----:B------:R-:W-:Y:S05]  /*4cd0*/  @!P0 BRA `(.L_x_412) ;  /* 0xfffffffc00e08947 */ /* 0x000fea000383ffff */
.L_x_411:
[----:B------:R-:W-:-:S05]  /*4ce0*/  IMAD R17, R23, UR4, R7 ;  /* 0x0000000417117c24 */ /* 0x000fca000f8e0207 */
[----:B------:R-:W-:-:S05]  /*4cf0*/  IADD3 R16, R6, R17, RZ ;  /* 0x0000001106107210 */ /* 0x000fca0007ffe0ff */
[----:B------:R-:W-:-:S06]  /*4d00*/  IMAD R16, R16, 0x2, R3 ;  /* 0x0000000210107824 */ /* 0x000fcc00078e0203 */
[----:B------:R-:W0:Y:S02]  /*4d10*/  LDS.U16 R16, [R16] ;  /* 0x0000000010107984 */ /* 0x000e240000000400 */
[----:B0-----:R-:W-:-:S06]  /*4d20*/  IMAD.U32 R20, R16, 0x10000, RZ ;  /* 0x0001000010147824 */ /* 0x001fcc00078e00ff */
[----:B------:R-:W0:Y:S02]  /*4d30*/  F2F.F64.F32 R20, R20 ;  /* 0x0000001400147310 */ /* 0x000e240000201800 */
.L_x_410:
[----:B------:R-:W-:Y:S05]  /*4d40*/  BSYNC B0 ;  /* 0x0000000000007941 */ /* 0x000fea0003800000 */
.L_x_409:
[-C--:B------:R-:W-:Y:S01]  /*4d50*/  ISETP.GE.AND P1, PT, R10, R23.reuse, PT ;  /* 0x000000170a00720c */ /* 0x080fe20003f26270 */
[----:B------:R-:W-:Y:S01]  /*4d60*/  BSSY B0, `(.L_x_413) ;  /* 0x000007c000007945 */ /* 0x000fe20003800000 */
[----:B------:R-:W-:-:S04]  /*4d70*/  ISETP.GE.AND P0, PT, R6, R23, PT ;  /* 0x000000170600720c */ /* 0x000fc80003f06270 */
[----:B------:R-:W-:-:S07]  /*4d80*/  SEL R25, R6, RZ, !P0 ;  /* 0x000000ff06197207 */ /* 0x000fce0004000000 */
[----:B------:R-:W-:Y:S05]  /*4d90*/  @P1 BRA `(.L_x_414) ;  /* 0x0000000400e01947 */ /* 0x000fea0003800000 */
[----:B------:R-:W-:-:S13]  /*4da0*/  ISETP.NE.AND P0, PT, RZ, UR5, PT ;  /* 0x00000005ff007c0c */ /* 0x000fda000bf05270 */
[----:B------:R-:W-:Y:S05]  /*4db0*/  @!P0 BRA `(.L_x_415) ;  /* 0x0000000000788947 */ /* 0x000fea0003800000 */
[----:B------:R-:W-:-:S07]  /*4dc0*/  MOV R18, R10 ;  /* 0x0000000a00127202 */ /* 0x000fce0000000f00 */
.L_x_420:
[----:B------:R-:W-:Y:S04]  /*4dd0*/  BSSY B1, `(.L_x_416) ;  /* 0x0000014000017945 */ /* 0x000fe80003800000 */
[----:B------:R-:W-:Y:S01]  /*4de0*/  BSSY B2, `(.L_x_417) ;  /* 0x000000d000027945 */ /* 0x000fe20003800000 */
[----:B------:R-:W-:-:S07]  /*4df0*/  IMAD.MOV.U32 R26, RZ, RZ, RZ ;  /* 0x000000ffff1a7224 */ /* 0x000fce00078e00ff */
.L_x_419:
[----:B------:R-:W-:Y:S02]  /*4e00*/  IMAD.IADD R17, R9, 0x1, R26 ;  /* 0x0000000109117824 */ /* 0x000fe400078e021a */
[----:B------:R-:W-:-:S03]  /*4e10*/  IMAD.MOV.U32 R16, RZ, RZ, 0x0 ;  /* 0x00000000ff107424 */ /* 0x000fc600078e00ff */
[----:B------:R-:W-:Y:S01]  /*4e20*/  LEA R19, R17, R4, 0x2 ;  /* 0x0000000411137211 */ /* 0x000fe200078e10ff */
[----:B------:R-:W-:-:S05]  /*4e30*/  IMAD.MOV.U32 R17, RZ, RZ, -0x100000 ;  /* 0xfff00000ff117424 */ /* 0x000fca00078e00ff */
[----:B------:R-:W1:Y:S02]  /*4e40*/  LDS R19, [R19] ;  /* 0x0000000013137984 */ /* 0x000e640000000800 */
[----:B-1----:R-:W-:-:S13]  /*4e50*/  ISETP.NE.AND P0, PT, R19, R18, PT ;  /* 0x000000121300720c */ /* 0x002fda0003f05270 */
[----:B------:R-:W-:Y:S05]  /*4e60*/  @!P0 BREAK B2 ;  /* 0x0000000000028942 */ /* 0x000fea0003800000 */
[----:B------:R-:W-:Y:S05]  /*4e70*/  @!P0 BRA `(.L_x_418) ;  /* 0x0000000000248947 */ /* 0x000fea0003800000 */
[----:B------:R-:W-:-:S04]  /*4e80*/  IADD3 R26, R26, 0x1, RZ ;  /* 0x000000011a1a7810 */ /* 0x000fc80007ffe0ff */
[----:B------:R-:W-:-:S13]  /*4e90*/  ISETP.GE.U32.AND P0, PT, R26, UR5, PT ;  /* 0x000000051a007c0c */ /* 0x000fda000bf06070 */
[----:B------:R-:W-:Y:S05]  /*4ea0*/  @!P0 BRA `(.L_x_419) ;  /* 0xfffffffc00d48947 */ /* 0x000fea000383ffff */
[----:B------:R-:W-:Y:S05]  /*4eb0*/  BSYNC B2 ;  /* 0x0000000000027941 */ /* 0x000fea0003800000 */
.L_x_417:
[----:B------:R-:W-:-:S04]  /*4ec0*/  IMAD.IADD R16, R24, 0x1, R18 ;  /* 0x0000000118107824 */ /* 0x000fc800078e0212 */
[----:B------:R-:W-:-:S06]  /*4ed0*/  IMAD R19, R16, 0x2, R3 ;  /* 0x0000000210137824 */ /* 0x000fcc00078e0203 */
[----:B------:R-:W1:Y:S02]  /*4ee0*/  LDS.U16 R19, [R19] ;  /* 0x0000000013137984 */ /* 0x000e640000000400 */
[----:B-1----:R-:W-:-:S06]  /*4ef0*/  SHF.L.U32 R16, R19, 0x10, RZ ;  /* 0x0000001013107819 */ /* 0x002fcc00000006ff */
[----:B------:R-:W1:Y:S02]  /*4f00*/  F2F.F64.F32 R16, R16 ;  /* 0x0000001000107310 */ /* 0x000e640000201800 */
.L_x_418:
[----:B------:R-:W-:Y:S05]  /*4f10*/  BSYNC B1 ;  /* 0x0000000000017941 */ /* 0x000fea0003800000 */
.L_x_416:
[----:B01----:R-:W-:-:S14]  /*4f20*/  DSETP.GT.AND P0, PT, R16, R20, PT ;  /* 0x000000141000722a */ /* 0x003fdc0003f04000 */
[----:B------:R-:W-:Y:S01]  /*4f30*/  @P0 IMAD.MOV.U32 R25, RZ, RZ, R18 ;  /* 0x000000ffff190224 */ /* 0x000fe200078e0012 */
[----:B------:R-:W-:Y:S01]  /*4f40*/  @P0 MOV R20, R16 ;  /* 0x0000001000140202 */ /* 0x000fe20000000f00 */
[----:B------:R-:W-:Y:S02]  /*4f50*/  VIADD R18, R18, 0x20 ;  /* 0x0000002012127836 */ /* 0x000fe40000000000 */
[----:B------:R-:W-:-:S03]  /*4f60*/  @P0 IMAD.MOV.U32 R21, RZ, RZ, R17 ;  /* 0x000000ffff150224 */ /* 0x000fc600078e0011 */
[----:B------:R-:W-:-:S13]  /*4f70*/  ISETP.GE.AND P1, PT, R18, R23, PT ;  /* 0x000000171200720c */ /* 0x000fda0003f26270 */
[----:B------:R-:W-:Y:S05]  /*4f80*/  @!P1 BRA `(.L_x_420) ;  /* 0xfffffffc00909947 */ /* 0x000fea000383ffff */
[----:B------:R-:W-:Y:S05]  /*4f90*/  BRA `(.L_x_414) ;  /* 0x0000000400607947 */ /* 0x000fea0003800000 */
.L_x_415:
[----:B------:R-:W-:Y:S01]  /*4fa0*/  IMAD.IADD R16, R23, 0x1, -R10 ;  /* 0x0000000117107824 */ /* 0x000fe200078e0a0a */
[----:B------:R-:W-:Y:S01]  /*4fb0*/  BSSY B1, `(.L_x_421) ;  /* 0x0000031000017945 */ /* 0x000fe20003800000 */
[----:B------:R-:W-:Y:S02]  /*4fc0*/  PLOP3.LUT P0, PT, PT, PT, PT, 0x80, 0x0 ;  /* 0x000000000000781c */ /* 0x000fe40003f0f070 */
[----:B------:R-:W-:Y:S02]  /*4fd0*/  MOV R27, R10 ;  /* 0x0000000a001b7202 */ /* 0x000fe40000000f00 */
[----:B------:R-:W-:-:S13]  /*4fe0*/  ISETP.GT.AND P1, PT, R16, 0x60, PT ;  /* 0x000000601000780c */ /* 0x000fda0003f24270 */
[----:B------:R-:W-:Y:S05]  /*4ff0*/  @!P1 BRA `(.L_x_422) ;  /* 0x0000000000b09947 */ /* 0x000fea0003800000 */
[----:B------:R-:W-:Y:S01]  /*5000*/  PLOP3.LUT P0, PT, PT, PT, PT, 0x8, 0x0 ;  /* 0x000000000000781c */ /* 0x000fe20003f0e170 */
[----:B------:R-:W-:-:S12]  /*5010*/  VIADD R26, R23, 0xffffffa0 ;  /* 0xffffffa0171a7836 */ /* 0x000fd80000000000 */
.L_x_423:
[----:B------:R-:W-:Y:S02]  /*5020*/  IMAD.IADD R16, R24, 0x1, R27 ;  /* 0x0000000118107824 */ /* 0x000fe400078e021b */
[C---:B------:R-:W-:Y:S02]  /*5030*/  VIADD R29, R27.reuse, 0x20 ;  /* 0x000000201b1d7836 */ /* 0x040fe40000000000 */
[C---:B------:R-:W-:Y:S01]  /*5040*/  VIADD R37, R27.reuse, 0x40 ;  /* 0x000000401b257836 */ /* 0x040fe20000000000 */
[----:B------:R-:W-:Y:S01]  /*5050*/  LEA R16, R16, R3, 0x1 ;  /* 0x0000000310107211 */ /* 0x000fe200078e08ff */
[----:B------:R-:W-:Y:S02]  /*5060*/  IMAD.IADD R18, R24, 0x1, R29 ;  /* 0x0000000118127824 */ /* 0x000fe400078e021d */
[----:B------:R-:W-:-:S03]  /*5070*/  VIADD R39, R27, 0x60 ;  /* 0x000000601b277836 */ /* 0x000fc60000000000 */
[----:B------:R-:W1:Y:S01]  /*5080*/  LDS.U16 R16, [R16] ;  /* 0x0000000010107984 */ /* 0x000e620000000400 */
[----:B------:R-:W-:Y:S01]  /*5090*/  LEA R17, R18, R3, 0x1 ;  /* 0x0000000312117211 */ /* 0x000fe200078e08ff */
[----:B------:R-:W-:-:S05]  /*50a0*/  IMAD.IADD R18, R24, 0x1, R37 ;  /* 0x0000000118127824 */ /* 0x000fca00078e0225 */
[----:B------:R-:W2:Y:S01]  /*50b0*/  LDS.U16 R17, [R17] ;  /* 0x0000000011117984 */ /* 0x000ea20000000400 */
[----:B------:R-:W-:-:S06]  /*50c0*/  LEA R36, R18, R3, 0x1 ;  /* 0x0000000312247211 */ /* 0x000fcc00078e08ff */
[----:B------:R-:W3:Y:S01]  /*50d0*/  LDS.U16 R36, [R36] ;  /* 0x0000000024247984 */ /* 0x000ee20000000400 */
[----:B-1----:R-:W-:Y:S01]  /*50e0*/  IMAD.U32 R18, R16, 0x10000, RZ ;  /* 0x0001000010127824 */ /* 0x002fe200078e00ff */
[----:B------:R-:W-:-:S05]  /*50f0*/  IADD3 R16, R24, R39, RZ ;  /* 0x0000002718107210 */ /* 0x000fca0007ffe0ff */
[----:B------:R-:W0:Y:S01]  /*5100*/  F2F.F64.F32 R18, R18 ;  /* 0x0000001200127310 */ /* 0x000e220000201800 */
[----:B------:R-:W-:Y:S02]  /*5110*/  IMAD R38, R16, 0x2, R3 ;  /* 0x0000000210267824 */ /* 0x000fe400078e0203 */
[----:B--2---:R-:W-:-:S04]  /*5120*/  IMAD.U32 R28, R17, 0x10000, RZ ;  /* 0x00010000111c7824 */ /* 0x004fc800078e00ff */
[----:B------:R-:W1:Y:S01]  /*5130*/  LDS.U16 R38, [R38] ;  /* 0x0000000026267984 */ /* 0x000e620000000400 */
[----:B------:R-:W2:Y:S01]  /*5140*/  F2F.F64.F32 R16, R28 ;  /* 0x0000001c00107310 */ /* 0x000ea20000201800 */
[----:B0-----:R-:W-:-:S14]  /*5150*/  DSETP.GT.AND P1, PT, R18, R20, PT ;  /* 0x000000141200722a */ /* 0x001fdc0003f24000 */
[----:B------:R-:W-:Y:S01]  /*5160*/  @P1 MOV R20, R18 ;  /* 0x0000001200141202 */ /* 0x000fe20000000f00 */
[----:B------:R-:W-:Y:S01]  /*5170*/  @P1 IMAD.MOV.U32 R21, RZ, RZ, R19 ;  /* 0x000000ffff151224 */ /* 0x000fe200078e0013 */
[----:B---3--:R-:W-:Y:S01]  /*5180*/  SHF.L.U32 R18, R36, 0x10, RZ ;  /* 0x0000001024127819 */ /* 0x008fe200000006ff */
[----:B------:R-:W-:Y:S02]  /*5190*/  @P1 IMAD.MOV.U32 R25, RZ, RZ, R27 ;  /* 0x000000ffff191224 */ /* 0x000fe400078e001b */
[----:B------:R-:W-:Y:S02]  /*51a0*/  VIADD R27, R27, 0x80 ;  /* 0x000000801b1b7836 */ /* 0x000fe40000000000 */
[----:B--2---:R-:W-:Y:S01]  /*51b0*/  DSETP.GT.AND P1, PT, R16, R20, PT ;  /* 0x000000141000722a */ /* 0x004fe20003f24000 */
[----:B------:R-:W0:-:S13]  /*51c0*/  F2F.F64.F32 R18, R18 ;  /* 0x0000001200127310 */ /* 0x000e1a0000201800 */
[----:B------:R-:W-:Y:S01]  /*51d0*/  @P1 IMAD.MOV.U32 R20, RZ, RZ, R16 ;  /* 0x000000ffff141224 */ /* 0x000fe200078e0010 */
[----:B------:R-:W-:Y:S01]  /*51e0*/  @P1 MOV R25, R29 ;  /* 0x0000001d00191202 */ /* 0x000fe20000000f00 */
[----:B------:R-:W-:Y:S02]  /*51f0*/  @P1 IMAD.MOV.U32 R21, RZ, RZ, R17 ;  /* 0x000000ffff151224 */ /* 0x000fe400078e0011 */
[----:B-1----:R-:W-:-:S04]  /*5200*/  IMAD.U32 R16, R38, 0x10000, RZ ;  /* 0x0001000026107824 */ /* 0x002fc800078e00ff */
[----:B0-----:R-:W-:Y:S02]  /*5210*/  DSETP.GT.AND P1, PT, R18, R20, PT ;  /* 0x000000141200722a */ /* 0x001fe40003f24000 */
[----:B------:R-:W0:-:S12]  /*5220*/  F2F.F64.F32 R16, R16 ;  /* 0x0000001000107310 */ /* 0x000e180000201800 */
[----:B------:R-:W-:Y:S01]  /*5230*/  @P1 IMAD.MOV.U32 R20, RZ, RZ, R18 ;  /* 0x000000ffff141224 */ /* 0x000fe200078e0012 */
[----:B------:R-:W-:Y:S01]  /*5240*/  @P1 MOV R21, R19 ;  /* 0x0000001300151202 */ /* 0x000fe20000000f00 */
[----:B------:R-:W-:-:S05]  /*5250*/  @P1 IMAD.MOV.U32 R25, RZ, RZ, R37 ;  /* 0x000000ffff191224 */ /* 0x000fca00078e0025 */
[----:B0-----:R-:W-:-:S14]  /*5260*/  DSETP.GT.AND P1, PT, R16, R20, PT ;  /* 0x000000141000722a */ /* 0x001fdc0003f24000 */
[----:B------:R-:W-:Y:S01]  /*5270*/  @P1 MOV R20, R16 ;  /* 0x0000001000141202 */ /* 0x000fe20000000f00 */
[----:B------:R-:W-:Y:S02]  /*5280*/  @P1 IMAD.MOV.U32 R21, RZ, RZ, R17 ;  /* 0x000000ffff151224 */ /* 0x000fe400078e0011 */
[----:B------:R-:W-:Y:S01]  /*5290*/  @P1 IMAD.MOV.U32 R25, RZ, RZ, R39 ;  /* 0x000000ffff191224 */ /* 0x000fe200078e0027 */
[----:B------:R-:W-:-:S13]  /*52a0*/  ISETP.GE.AND P1, PT, R27, R26, PT ;  /* 0x0000001a1b00720c */ /* 0x000fda0003f26270 */
[----:B------:R-:W-:Y:S05]  /*52b0*/  @!P1 BRA `(.L_x_423) ;  /* 0xfffffffc00589947 */ /* 0x000fea000383ffff */
.L_x_422:
[----:B------:R-:W-:Y:S05]  /*52c0*/  BSYNC B1 ;  /* 0x0000000000017941 */ /* 0x000fea0003800000 */
.L_x_421:
[----:B------:R-:W-:Y:S01]  /*52d0*/  IADD3 R16, R23, -R27, RZ ;  /* 0x8000001b17107210 */ /* 0x000fe20007ffe0ff */
[----:B------:R-:W-:Y:S03]  /*52e0*/  BSSY B1, `(.L_x_424) ;  /* 0x0000018000017945 */ /* 0x000fe60003800000 */
[----:B------:R-:W-:-:S13]  /*52f0*/  ISETP.GT.AND P1, PT, R16, 0x20, PT ;  /* 0x000000201000780c */ /* 0x000fda0003f24270 */
[----:B------:R-:W-:Y:S05]  /*5300*/  @!P1 BRA `(.L_x_425) ;  /* 0x0000000000549947 */ /* 0x000fea0003800000 */
[----:B------:R-:W-:Y:S01]  /*5310*/  IMAD.IADD R16, R24, 0x1, R27 ;  /* 0x0000000118107824 */ /* 0x000fe200078e021b */
[----:B------:R-:W-:-:S03]  /*5320*/  IADD3 R29, R27, 0x20, RZ ;  /* 0x000000201b1d7810 */ /* 0x000fc60007ffe0ff */
[----:B------:R-:W-:Y:S02]  /*5330*/  IMAD R26, R16, 0x2, R3 ;  /* 0x00000002101a7824 */ /* 0x000fe400078e0203 */
[----:B------:R-:W-:-:S04]  /*5340*/  IMAD.IADD R16, R24, 0x1, R29 ;  /* 0x0000000118107824 */ /* 0x000fc800078e021d */
[----:B------:R-:W1:Y:S01]  /*5350*/  LDS.U16 R26, [R26] ;  /* 0x000000001a1a7984 */ /* 0x000e620000000400 */
[----:B------:R-:W-:-:S06]  /*5360*/  IMAD R28, R16, 0x2, R3 ;  /* 0x00000002101c7824 */ /* 0x000fcc00078e0203 */
[----:B------:R-:W2:Y:S01]  /*5370*/  LDS.U16 R28, [R28] ;  /* 0x000000001c1c7984 */ /* 0x000ea20000000400 */
[----:B-1----:R-:W-:-:S06]  /*5380*/  SHF.L.U32 R18, R26, 0x10, RZ ;  /* 0x000000101a127819 */ /* 0x002fcc00000006ff */
[----:B------:R-:W0:Y:S01]  /*5390*/  F2F.F64.F32 R18, R18 ;  /* 0x0000001200127310 */ /* 0x000e220000201800 */
[----:B--2---:R-:W-:-:S07]  /*53a0*/  IMAD.U32 R16, R28, 0x10000, RZ ;  /* 0x000100001c107824 */ /* 0x004fce00078e00ff */
[----:B------:R-:W1:Y:S01]  /*53b0*/  F2F.F64.F32 R16, R16 ;  /* 0x0000001000107310 */ /* 0x000e620000201800 */
[----:B0-----:R-:W-:-:S14]  /*53c0*/  DSETP.GT.AND P0, PT, R18, R20, PT ;  /* 0x000000141200722a */ /* 0x001fdc0003f04000 */
[----:B------:R-:W-:Y:S01]  /*53d0*/  @P0 IMAD.MOV.U32 R20, RZ, RZ, R18 ;  /* 0x000000ffff140224 */ /* 0x000fe200078e0012 */
[----:B------:R-:W-:Y:S01]  /*53e0*/  @P0 MOV R21, R19 ;  /* 0x0000001300150202 */ /* 0x000fe20000000f00 */
[----:B------:R-:W-:Y:S01]  /*53f0*/  @P0 IMAD.MOV.U32 R25, RZ, RZ, R27 ;  /* 0x000000ffff190224 */ /* 0x000fe200078e001b */
[----:B------:R-:W-:Y:S01]  /*5400*/  PLOP3.LUT P0, PT, PT, PT, PT, 0x8, 0x0 ;  /* 0x000000000000781c */ /* 0x000fe20003f0e170 */
[----:B------:R-:W-:-:S03]  /*5410*/  VIADD R27, R29, 0x20 ;  /* 0x000000201d1b7836 */ /* 0x000fc60000000000 */
[----:B-1----:R-:W-:-:S14]  /*5420*/  DSETP.GT.AND P1, PT, R16, R20, PT ;  /* 0x000000141000722a */ /* 0x002fdc0003f24000 */
[----:B------:R-:W-:Y:S01]  /*5430*/  @P1 IMAD.MOV.U32 R20, RZ, RZ, R16 ;  /* 0x000000ffff141224 */ /* 0x000fe200078e0010 */
[----:B------:R-:W-:Y:S01]  /*5440*/  @P1 MOV R21, R17 ;  /* 0x0000001100151202 */ /* 0x000fe20000000f00 */
[----:B------:R-:W-:-:S07]  /*5450*/  @P1 IMAD.MOV.U32 R25, RZ, RZ, R29 ;  /* 0x000000ffff191224 */ /* 0x000fce00078e001d */
.L_x_425:
[----:B------:R-:W-:Y:S05]  /*5460*/  BSYNC B1 ;  /* 0x0000000000017941 */ /* 0x000fea0003800000 */
.L_x_424:
[----:B------:R-:W-:-:S13]  /*5470*/  ISETP.LT.OR P0, PT, R27, R23, P0 ;  /* 0x000000171b00720c */ /* 0x000fda0000701670 */
[----:B------:R-:W-:Y:S05]  /*5480*/  @!P0 BRA `(.L_x_414) ;  /* 0x0000000000248947 */ /* 0x000fea0003800000 */
[----:B------:R-:W-:-:S05]  /*5490*/  IADD3 R16, R24, R27, RZ ;  /* 0x0000001b18107210 */ /* 0x000fca0007ffe0ff */
[----:B------:R-:W-:-:S06]  /*54a0*/  IMAD R18, R16, 0x2, R3 ;  /* 0x0000000210127824 */ /* 0x000fcc00078e0203 */
[----:B------:R-:W1:Y:S02]  /*54b0*/  LDS.U16 R18, [R18] ;  /* 0x0000000012127984 */ /* 0x000e640000000400 */
[----:B-1----:R-:W-:-:S06]  /*54c0*/  IMAD.U32 R16, R18, 0x10000, RZ ;  /* 0x0001000012107824 */ /* 0x002fcc00078e00ff */
[----:B------:R-:W0:Y:S02]  /*54d0*/  F2F.F64.F32 R16, R16 ;  /* 0x0000001000107310 */ /* 0x000e240000201800 */
[----:B0-----:R-:W-:-:S14]  /*54e0*/  DSETP.GT.AND P0, PT, R16, R20, PT ;  /* 0x000000141000722a */ /* 0x001fdc0003f04000 */
[----:B------:R-:W-:Y:S01]  /*54f0*/  @P0 MOV R20, R16 ;  /* 0x0000001000140202 */ /* 0x000fe20000000f00 */
[----:B------:R-:W-:Y:S02]  /*5500*/  @P0 IMAD.MOV.U32 R21, RZ, RZ, R17 ;  /* 0x000000ffff150224 */ /* 0x000fe400078e0011 */
[----:B------:R-:W-:-:S07]  /*5510*/  @P0 IMAD.MOV.U32 R25, RZ, RZ, R27 ;  /* 0x000000ffff190224 */ /* 0x000fce00078e001b */
.L_x_414:
[----:B------:R-:W-:Y:S05]  /*5520*/  BSYNC B0 ;  /* 0x0000000000007941 */ /* 0x000fea0003800000 */
.L_x_413:
[----:B------:R-:W-:Y:S05]  /*5530*/  WARPSYNC.ALL ;  /* 0x0000000000007948 */ /* 0x000fea0003800000 */
[----:B0-----:R-:W-:Y:S04]  /*5540*/  SHFL.BFLY PT, R17, R21, 0x10, 0x1f ;  /* 0x0e001f0015117f89 */ /* 0x001fe800000e0000 */
[----:B------:R-:W0:Y:S04]  /*5550*/  SHFL.BFLY PT, R16, R20, 0x10, 0x1f ;  /* 0x0e001f0014107f89 */ /* 0x000e2800000e0000 */
[----:B------:R-:W1:Y:S01]  /*5560*/  SHFL.BFLY PT, R18, R25, 0x10, 0x1f ;  /* 0x0e001f0019127f89 */ /* 0x000e6200000e0000 */
[----:B0-----:R-:W-:-:S14]  /*5570*/  DSETP.GT.AND P1, PT, R16, R20, PT ;  /* 0x000000141000722a */ /* 0x001fdc0003f24000 */
[----:B------:R-:W-:Y:S01]  /*5580*/  @P1 MOV R20, R16 ;  /* 0x0000001000141202 */ /* 0x000fe20000000f00 */
[----:B------:R-:W-:Y:S02]  /*5590*/  @P1 IMAD.MOV.U32 R21, RZ, RZ, R17 ;  /* 0x000000ffff151224 */ /* 0x000fe400078e0011 */
[----:B-1----:R-:W-:Y:S02]  /*55a0*/  @P1 IMAD.MOV.U32 R25, RZ, RZ, R18 ;  /* 0x000000ffff191224 */ /* 0x002fe400078e0012 */
[----:B------:R-:W-:Y:S04]  /*55b0*/  SHFL.BFLY PT, R16, R20, 0x8, 0x1f ;  /* 0x0d001f0014107f89 */ /* 0x000fe800000e0000 */
[----:B------:R-:W0:Y:S04]  /*55c0*/  SHFL.BFLY PT, R17, R21, 0x8, 0x1f ;  /* 0x0d001f0015117f89 */ /* 0x000e2800000e0000 */
[----:B------:R-:W1:Y:S01]  /*55d0*/  SHFL.BFLY PT, R18, R25, 0x8, 0x1f ;  /* 0x0d001f0019127f89 */ /* 0x000e6200000e0000 */
[----:B0-----:R-:W-:-:S14]  /*55e0*/  DSETP.GT.AND P0, PT, R16, R20, PT ;  /* 0x000000141000722a */ /* 0x001fdc0003f04000 */
[----:B------:R-:W-:Y:S01]  /*55f0*/  @P0 IMAD.MOV.U32 R20, RZ, RZ, R16 ;  /* 0x000000ffff140224 */ /* 0x000fe200078e0010 */
[----:B------:R-:W-:Y:S01]  /*5600*/  @P0 MOV R21, R17 ;  /* 0x0000001100150202 */ /* 0x000fe20000000f00 */
[----:B-1----:R-:W-:-:S03]  /*5610*/  @P0 IMAD.MOV.U32 R25, RZ, RZ, R18 ;  /* 0x000000ffff190224 */ /* 0x002fc600078e0012 */
[----:B------:R-:W-:Y:S04]  /*5620*/  SHFL.BFLY PT, R16, R20, 0x4, 0x1f ;  /* 0x0c801f0014107f89 */ /* 0x000fe800000e0000 */
[----:B------:R-:W0:Y:S04]  /*5630*/  SHFL.BFLY PT, R17, R21, 0x4, 0x1f ;  /* 0x0c801f0015117f89 */ /* 0x000e2800000e0000 */
[----:B------:R-:W1:Y:S01]  /*5640*/  SHFL.BFLY PT, R18, R25, 0x4, 0x1f ;  /* 0x0c801f0019127f89 */ /* 0x000e6200000e0000 */
[----:B0-----:R-:W-:-:S14]  /*5650*/  DSETP.GT.AND P1, PT, R16, R20, PT ;  /* 0x000000141000722a */ /* 0x001fdc0003f24000 */
[----:B------:R-:W-:Y:S01]  /*5660*/  @P1 IMAD.MOV.U32 R20, RZ, RZ, R16 ;  /* 0x000000ffff141224 */ /* 0x000fe200078e0010 */
[----:B------:R-:W-:Y:S01]  /*5670*/  @P1 MOV R21, R17 ;  /* 0x0000001100151202 */ /* 0x000fe20000000f00 */
[----:B-1----:R-:W-:Y:S01]  /*5680*/  @P1 IMAD.MOV.U32 R25, RZ, RZ, R18 ;  /* 0x000000ffff191224 */ /* 0x002fe200078e0012 */
[----:B------:R-:W-:Y:S02]  /*5690*/  ISETP.NE.AND P1, PT, R6, RZ, PT ;  /* 0x000000ff0600720c */ /* 0x000fe40003f25270 */
[----:B------:R-:W-:Y:S04]  /*56a0*/  SHFL.BFLY PT, R16, R20, 0x2, 0x1f ;  /* 0x0c401f0014107f89 */ /* 0x000fe800000e0000 */
[----:B------:R-:W0:Y:S04]  /*56b0*/  SHFL.BFLY PT, R17, R21, 0x2, 0x1f ;  /* 0x0c401f0015117f89 */ /* 0x000e2800000e0000 */
[----:B------:R-:W1:Y:S03]  /*56c0*/  SHFL.BFLY PT, R18, R25, 0x2, 0x1f ;  /* 0x0c401f0019127f89 */ /* 0x000e6600000e0000 */
[----:B------:R-:W-:Y:S01]  /*56d0*/  @!P1 IADD3 R26, R11, UR5, RZ ;  /* 0x000000050b1a9c10 */ /* 0x000fe2000fffe0ff */
        /* <DEDUP_REMOVED lines=8> */
[----:B------:R-:W-:Y:S01]  /*5760*/  @P0 MOV R20, R16 ;  /* 0x0000001000140202 */ /* 0x000fe20000000f00 */
[----:B------:R-:W-:Y:S02]  /*5770*/  @P0 IMAD.MOV.U32 R21, RZ, RZ, R17 ;  /* 0x000000ffff150224 */ /* 0x000fe400078e0011 */
[----:B------:R-:W-:Y:S01]  /*5780*/  @!P1 VIADD R17, R9, UR5 ;  /* 0x0000000509119c36 */ /* 0x000fe20008000000 */
[----:B------:R-:W-:Y:S01]  /*5790*/  UIADD3 UR5, UR5, 0x1, URZ ;  /* 0x0000000105057890 */ /* 0x000fe2000fffe03f */
[----:B------:R-:W0:Y:S01]  /*57a0*/  @!P1 F2F.BF16.F64 R18, R20 ;  /* 0x0000001400129310 */ /* 0x000e220000302000 */
[----:B-1----:R-:W-:Y:S02]  /*57b0*/  @P0 IMAD.MOV.U32 R25, RZ, RZ, R19 ;  /* 0x000000ffff190224 */ /* 0x002fe400078e0013 */
[----:B------:R-:W-:Y:S01]  /*57c0*/  @!P1 IMAD R16, R17, 0x4, R4 ;  /* 0x0000000411109824 */ /* 0x000fe200078e0204 */
[----:B------:R-:W-:Y:S02]  /*57d0*/  @!P1 LEA R17, R26, R3, 0x1 ;  /* 0x000000031a119211 */ /* 0x000fe400078e08ff */
[----:B------:R-:W-:-:S02]  /*57e0*/  ISETP.LE.AND P0, PT, R22, UR5, PT ;  /* 0x0000000516007c0c */ /* 0x000fc4000bf03270 */
[----:B------:R1:W-:Y:S04]  /*57f0*/  @!P1 STS [R16], R25 ;  /* 0x0000001910009388 */ /* 0x0003e80000000800 */
[----:B0-----:R1:W-:Y:S01]  /*5800*/  @!P1 STS.U16 [R17], R18 ;  /* 0x0000001211009388 */ /* 0x0013e20000000400 */
[----:B------:R-:W-:-:S06]  /*5810*/  NOP ;  /* 0x0000000000007918 */ /* 0x000fcc0000000000 */
[----:B------:R-:W-:Y:S05]  /*5820*/  @!P0 BRA `(.L_x_426) ;  /* 0xfffffff000ec8947 */ /* 0x000fea000383ffff */
.L_x_408:
[----:B------:R-:W-:Y:S01]  /*5830*/  ISETP.NE.AND P0, PT, R6, RZ, PT ;  /* 0x000000ff0600720c */ /* 0x000fe20003f05270 */
[----:B------:R-:W-:Y:S01]  /*5840*/  NOP ;  /* 0x0000000000007918 */ /* 0x000fe20000000000 */
[----:B------:R-:W-:Y:S11]  /*5850*/  BSSY B0, `(.L_x_427) ;  /* 0x0000071000007945 */ /* 0x000ff60003800000 */
[----:B------:R-:W-:Y:S05]  /*5860*/  @P0 BRA `(.L_x_428) ;  /* 0x0000000400bc0947 */ /* 0x000fea0003800000 */
[----:B------:R-:W-:Y:S02]  /*5870*/  ISETP.GE.AND P0, PT, R22, 0x1, PT ;  /* 0x000000011600780c */ /* 0x000fe40003f06270 */
[----:B-1----:R-:W-:-:S11]  /*5880*/  PRMT R17, RZ, 0x7610, R17 ;  /* 0x00007610ff117816 */ /* 0x002fd60000000011 */
[----:B------:R-:W-:Y:S05]  /*5890*/  @!P0 BRA `(.L_x_429) ;  /* 0x0000000400a08947 */ /* 0x000fea0003800000 */
[----:B------:R-:W-:Y:S01]  /*58a0*/  VIADD R16, R22, 0xffffffff ;  /* 0xffffffff16107836 */ /* 0x000fe20000000000 */
[----:B------:R-:W-:-:S04]  /*58b0*/  UMOV UR5, URZ ;  /* 0x0000003f00057c82 */ /* 0x000fc80008000000 */
[----:B------:R-:W-:-:S13]  /*58c0*/  ISETP.GE.U32.AND P0, PT, R16, 0x3, PT ;  /* 0x000000031000780c */ /* 0x000fda0003f06070 */
[----:B------:R-:W-:Y:S05]  /*58d0*/  @!P0 BRA `(.L_x_430) ;  /* 0x0000000400588947 */ /* 0x000fea0003800000 */
[----:B------:R-:W-:Y:S01]  /*58e0*/  LOP3.LUT R19, R22, 0x3, RZ, 0xc0, !PT ;  /* 0x0000000316137812 */ /* 0x000fe200078ec0ff */
[----:B------:R-:W-:-:S04]  /*58f0*/  UMOV UR5, URZ ;  /* 0x0000003f00057c82 */ /* 0x000fc80008000000 */
[----:B------:R-:W-:-:S05]  /*5900*/  IMAD.IADD R16, R22, 0x1, -R19 ;  /* 0x0000000116107824 */ /* 0x000fca00078e0a13 */
[----:B------:R-:W-:-:S13]  /*5910*/  ISETP.GT.AND P0, PT, R16, RZ, PT ;  /* 0x000000ff1000720c */ /* 0x000fda0003f04270 */
[----:B------:R-:W-:Y:S05]  /*5920*/  @!P0 BRA `(.L_x_431) ;  /* 0x00000004000c8947 */ /* 0x000fea0003800000 */
[----:B------:R-:W-:Y:S02]  /*5930*/  ISETP.GT.AND P1, PT, R16, 0xc, PT ;  /* 0x0000000c1000780c */ /* 0x000fe40003f24270 */
[----:B------:R-:W-:-:S11]  /*5940*/  PLOP3.LUT P0, PT, PT, PT, PT, 0x80, 0x0 ;  /* 0x000000000000781c */ /* 0x000fd60003f0f070 */
[----:B------:R-:W-:Y:S05]  /*5950*/  @!P1 BRA `(.L_x_432) ;  /* 0x00000000009c9947 */ /* 0x000fea0003800000 */
[----:B------:R-:W-:-:S13]  /*5960*/  PLOP3.LUT P0, PT, PT, PT, PT, 0x8, 0x0 ;  /* 0x000000000000781c */ /* 0x000fda0003f0e170 */
.L_x_433:
[----:B------:R-:W-:Y:S01]  /*5970*/  IADD3 R18, R11, UR5, RZ ;  /* 0x000000050b127c10 */ /* 0x000fe2000fffe0ff */
[----:B------:R-:W-:Y:S01]  /*5980*/  VIADD R16, R16, 0xfffffff0 ;  /* 0xfffffff010107836 */ /* 0x000fe20000000000 */
[----:B------:R-:W-:-:S03]  /*5990*/  UIADD3 UR5, UR5, 0x10, URZ ;  /* 0x0000001005057890 */ /* 0x000fc6000fffe03f */
[----:B------:R-:W-:Y:S01]  /*59a0*/  IMAD R18, R18, 0x2, R3 ;  /* 0x0000000212127824 */ /* 0x000fe200078e0203 */
[----:B------:R-:W-:-:S04]  /*59b0*/  ISETP.GT.AND P1, PT, R16, 0xc, PT ;  /* 0x0000000c1000780c */ /* 0x000fc80003f24270 */
[----:B------:R-:W0:Y:S04]  /*59c0*/  LDS.U16 R20, [R18] ;  /* 0x0000000012147984 */ /* 0x000e280000000400 */
[----:B------:R-:W1:Y:S04]  /*59d0*/  LDS.U16 R37, [R18+0x2] ;  /* 0x0000020012257984 */ /* 0x000e680000000400 */
[----:B------:R-:W2:Y:S04]  /*59e0*/  LDS.U16 R39, [R18+0x4] ;  /* 0x0000040012277984 */ /* 0x000ea80000000400 */
[----:B------:R-:W3:Y:S04]  /*59f0*/  LDS.U16 R41, [R18+0x6] ;  /* 0x0000060012297984 */ /* 0x000ee80000000400 */
[----:B------:R-:W4:Y:S04]  /*5a00*/  LDS.U16 R43, [R18+0x8] ;  /* 0x00000800122b7984 */ /* 0x000f280000000400 */
[----:B------:R-:W5:Y:S04]  /*5a10*/  LDS.U16 R21, [R18+0xa] ;  /* 0x00000a0012157984 */ /* 0x000f680000000400 */
[----:B------:R-:W5:Y:S04]  /*5a20*/  LDS.U16 R19, [R18+0xc] ;  /* 0x00000c0012137984 */ /* 0x000f680000000400 */
[----:B------:R-:W5:Y:S04]  /*5a30*/  LDS.U16 R29, [R18+0xe] ;  /* 0x00000e00121d7984 */ /* 0x000f680000000400 */
[----:B------:R-:W5:Y:S04]  /*5a40*/  LDS.U16 R27, [R18+0x10] ;  /* 0x00001000121b7984 */ /* 0x000f680000000400 */
[----:B------:R-:W5:Y:S01]  /*5a50*/  LDS.U16 R25, [R18+0x12] ;  /* 0x0000120012197984 */ /* 0x000f620000000400 */
[----:B0-----:R-:W-:-:S03]  /*5a60*/  HADD2.BF16_V2 R20, R17.H0_H0, R20.H0_H0 ;  /* 0x2000001411147230 */ /* 0x001fc60000200800 */
[----:B------:R-:W-:Y:S01]  /*5a70*/  LDS.U16 R24, [R18+0x1e] ;  /* 0x00001e0012187984 */ /* 0x000fe20000000400 */
[----:B-1----:R-:W-:-:S03]  /*5a80*/  HADD2.BF16_V2 R20, R20.H0_H0, R37.H0_H0 ;  /* 0x2000002514147230 */ /* 0x002fc60000200800 */
[----:B------:R-:W0:Y:S01]  /*5a90*/  LDS.U16 R17, [R18+0x14] ;  /* 0x0000140012117984 */ /* 0x000e220000000400 */
[----:B--2---:R-:W-:-:S03]  /*5aa0*/  HADD2.BF16_V2 R20, R20.H0_H0, R39.H0_H0 ;  /* 0x2000002714147230 */ /* 0x004fc60000200800 */
[----:B------:R-:W1:Y:S01]  /*5ab0*/  LDS.U16 R37, [R18+0x16] ;  /* 0x0000160012257984 */ /* 0x000e620000000400 */
[----:B---3--:R-:W-:-:S03]  /*5ac0*/  HADD2.BF16_V2 R20, R20.H0_H0, R41.H0_H0 ;  /* 0x2000002914147230 */ /* 0x008fc60000200800 */
[----:B------:R-:W2:Y:S01]  /*5ad0*/  LDS.U16 R39, [R18+0x18] ;  /* 0x0000180012277984 */ /* 0x000ea20000000400 */
[----:B----4-:R-:W-:-:S03]  /*5ae0*/  HADD2.BF16_V2 R20, R20.H0_H0, R43.H0_H0 ;  /* 0x2000002b14147230 */ /* 0x010fc60000200800 */
[----:B------:R-:W3:Y:S01]  /*5af0*/  LDS.U16 R41, [R18+0x1a] ;  /* 0x00001a0012297984 */ /* 0x000ee20000000400 */
[----:B-----5:R-:W-:-:S03]  /*5b00*/  HADD2.BF16_V2 R20, R20.H0_H0, R21.H0_H0 ;  /* 0x2000001514147230 */ /* 0x020fc60000200800 */
[----:B------:R-:W4:Y:S01]  /*5b10*/  LDS.U16 R43, [R18+0x1c] ;  /* 0x00001c00122b7984 */ /* 0x000f220000000400 */
[----:B------:R-:W-:-:S04]  /*5b20*/  HADD2.BF16_V2 R19, R20.H0_H0, R19.H0_H0 ;  /* 0x2000001314137230 */ /* 0x000fc80000200800 */
[----:B------:R-:W-:-:S04]  /*5b30*/  HADD2.BF16_V2 R19, R19.H0_H0, R29.H0_H0 ;  /* 0x2000001d13137230 */ /* 0x000fc80000200800 */
[----:B------:R-:W-:-:S04]  /*5b40*/  HADD2.BF16_V2 R19, R19.H0_H0, R27.H0_H0 ;  /* 0x2000001b13137230 */ /* 0x000fc80000200800 */
[----:B------:R-:W-:-:S04]  /*5b50*/  HADD2.BF16_V2 R19, R19.H0_H0, R25.H0_H0 ;  /* 0x2000001913137230 */ /* 0x000fc80000200800 */
[----:B0-----:R-:W-:-:S04]  /*5b60*/  HADD2.BF16_V2 R17, R19.H0_H0, R17.H0_H0 ;  /* 0x2000001113117230 */ /* 0x001fc80000200800 */
[----:B-1----:R-:W-:-:S04]  /*5b70*/  HADD2.BF16_V2 R17, R17.H0_H0, R37.H0_H0 ;  /* 0x2000002511117230 */ /* 0x002fc80000200800 */
[----:B--2---:R-:W-:-:S04]  /*5b80*/  HADD2.BF16_V2 R17, R17.H0_H0, R39.H0_H0 ;  /* 0x2000002711117230 */ /* 0x004fc80000200800 */
[----:B---3--:R-:W-:-:S04]  /*5b90*/  HADD2.BF16_V2 R17, R17.H0_H0, R41.H0_H0 ;  /* 0x2000002911117230 */ /* 0x008fc80000200800 */
[----:B----4-:R-:W-:-:S04]  /*5ba0*/  HADD2.BF16_V2 R17, R17.H0_H0, R43.H0_H0 ;  /* 0x2000002b11117230 */ /* 0x010fc80000200800 */
[----:B------:R-:W-:Y:S01]  /*5bb0*/  HADD2.BF16_V2 R17, R17.H0_H0, R24.H0_H0 ;  /* 0x2000001811117230 */ /* 0x000fe20000200800 */
[----:B------:R-:W-:Y:S06]  /*5bc0*/  @P1 BRA `(.L_x_433) ;  /* 0xfffffffc00681947 */ /* 0x000fec000383ffff */
.L_x_432:
[----:B------:R-:W-:-:S13]  /*5bd0*/  ISETP.GT.AND P1, PT, R16, 0x4, PT ;  /* 0x000000041000780c */ /* 0x000fda0003f24270 */
[----:B------:R-:W-:Y:S05]  /*5be0*/  @!P1 BRA `(.L_x_434) ;  /* 0x0000000000549947 */ /* 0x000fea0003800000 */
[----:B------:R-:W-:Y:S01]  /*5bf0*/  IADD3 R18, R11, UR5, RZ ;  /* 0x000000050b127c10 */ /* 0x000fe2000fffe0ff */
[----:B------:R-:W-:Y:S01]  /*5c00*/  VIADD R16, R16, 0xfffffff8 ;  /* 0xfffffff810107836 */ /* 0x000fe20000000000 */
[----:B------:R-:W-:Y:S01]  /*5c10*/  PLOP3.LUT P0, PT, PT, PT, PT, 0x8, 0x0 ;  /* 0x000000000000781c */ /* 0x000fe20003f0e170 */
[----:B------:R-:W-:Y:S02]  /*5c20*/  UIADD3 UR5, UR5, 0x8, URZ ;  /* 0x0000000805057890 */ /* 0x000fe4000fffe03f */
[----:B------:R-:W-:-:S05]  /*5c30*/  IMAD R18, R18, 0x2, R3 ;  /* 0x0000000212127824 */ /* 0x000fca00078e0203 */
[----:B------:R-:W0:Y:S04]  /*5c40*/  LDS.U16 R20, [R18] ;  /* 0x0000000012147984 */ /* 0x000e280000000400 */
[----:B------:R-:W1:Y:S04]  /*5c50*/  LDS.U16 R19, [R18+0x2] ;  /* 0x0000020012137984 */ /* 0x000e680000000400 */
[----:B------:R-:W2:Y:S04]  /*5c60*/  LDS.U16 R24, [R18+0x4] ;  /* 0x0000040012187984 */ /* 0x000ea80000000400 */
[----:B------:R-:W3:Y:S04]  /*5c70*/  LDS.U16 R26, [R18+0x6] ;  /* 0x00000600121a7984 */ /* 0x000ee80000000400 */
[----:B------:R-:W4:Y:S04]  /*5c80*/  LDS.U16 R28, [R18+0x8] ;  /* 0x00000800121c7984 */ /* 0x000f280000000400 */
[----:B------:R-:W5:Y:S04]  /*5c90*/  LDS.U16 R36, [R18+0xa] ;  /* 0x00000a0012247984 */ /* 0x000f680000000400 */
[----:B------:R-:W5:Y:S04]  /*5ca0*/  LDS.U16 R38, [R18+0xc] ;  /* 0x00000c0012267984 */ /* 0x000f680000000400 */
[----:B------:R-:W5:Y:S01]  /*5cb0*/  LDS.U16 R40, [R18+0xe] ;  /* 0x00000e0012287984 */ /* 0x000f620000000400 */
[----:B0-----:R-:W-:-:S04]  /*5cc0*/  HADD2.BF16_V2 R20, R17.H0_H0, R20.H0_H0 ;  /* 0x2000001411147230 */ /* 0x001fc80000200800 */
[----:B-1----:R-:W-:-:S04]  /*5cd0*/  HADD2.BF16_V2 R19, R20.H0_H0, R19.H0_H0 ;  /* 0x2000001314137230 */ /* 0x002fc80000200800 */
[----:B--2---:R-:W-:-:S04]  /*5ce0*/  HADD2.BF16_V2 R19, R19.H0_H0, R24.H0_H0 ;  /* 0x2000001813137230 */ /* 0x004fc80000200800 */
[----:B---3--:R-:W-:-:S04]  /*5cf0*/  HADD2.BF16_V2 R19, R19.H0_H0, R26.H0_H0 ;  /* 0x2000001a13137230 */ /* 0x008fc80000200800 */
[----:B----4-:R-:W-:-:S04]  /*5d00*/  HADD2.BF16_V2 R19, R19.H0_H0, R28.H0_H0 ;  /* 0x2000001c13137230 */ /* 0x010fc80000200800 */
[----:B-----5:R-:W-:-:S04]  /*5d10*/  HADD2.BF16_V2 R19, R19.H0_H0, R36.H0_H0 ;  /* 0x2000002413137230 */ /* 0x020fc80000200800 */
[----:B------:R-:W-:-:S04]  /*5d20*/  HADD2.BF16_V2 R19, R19.H0_H0, R38.H0_H0 ;  /* 0x2000002613137230 */ /* 0x000fc80000200800 */
[----:B------:R-:W-:-:S07]  /*5d30*/  HADD2.BF16_V2 R17, R19.H0_H0, R40.H0_H0 ;  /* 0x2000002813117230 */ /* 0x000fce0000200800 */
.L_x_434:
[----:B------:R-:W-:-:S13]  /*5d40*/  ISETP.NE.OR P0, PT, R16, RZ, P0 ;  /* 0x000000ff1000720c */ /* 0x000fda0000705670 */
[----:B------:R-:W-:Y:S05]  /*5d50*/  @!P0 BRA `(.L_x_430) ;  /* 0x0000000000388947 */ /* 0x000fea0003800000 */
.L_x_431:
[----:B------:R-:W-:Y:S01]  /*5d60*/  IADD3 R18, R11, UR5, RZ ;  /* 0x000000050b127c10 */ /* 0x000fe2000fffe0ff */
[----:B------:R-:W-:Y:S01]  /*5d70*/  VIADD R16, R16, 0xfffffffc ;  /* 0xfffffffc10107836 */ /* 0x000fe20000000000 */
[----:B------:R-:W-:-:S03]  /*5d80*/  UIADD3 UR5, UR5, 0x4, URZ ;  /* 0x0000000405057890 */ /* 0x000fc6000fffe03f */
[----:B------:R-:W-:Y:S01]  /*5d90*/  IMAD R20, R18, 0x2, R3 ;  /* 0x0000000212147824 */ /* 0x000fe200078e0203 */
[----:B------:R-:W-:-:S04]  /*5da0*/  ISETP.NE.AND P0, PT, R16, RZ, PT ;  /* 0x000000ff1000720c */ /* 0x000fc80003f05270 */
[----:B------:R-:W0:Y:S04]  /*5db0*/  LDS.U16 R18, [R20] ;  /* 0x0000000014127984 */ /* 0x000e280000000400 */
[----:B------:R-:W1:Y:S04]  /*5dc0*/  LDS.U16 R19, [R20+0x2] ;  /* 0x0000020014137984 */ /* 0x000e680000000400 */
[----:B------:R-:W2:Y:S04]  /*5dd0*/  LDS.U16 R21, [R20+0x4] ;  /* 0x0000040014157984 */ /* 0x000ea80000000400 */
[----:B------:R-:W3:Y:S01]  /*5de0*/  LDS.U16 R25, [R20+0x6] ;  /* 0x0000060014197984 */ /* 0x000ee20000000400 */
[----:B0-----:R-:W-:-:S04]  /*5df0*/  HADD2.BF16_V2 R18, R17.H0_H0, R18.H0_H0 ;  /* 0x2000001211127230 */ /* 0x001fc80000200800 */
[----:B-1----:R-:W-:-:S04]  /*5e00*/  HADD2.BF16_V2 R18, R18.H0_H0, R19.H0_H0 ;  /* 0x2000001312127230 */ /* 0x002fc80000200800 */
[----:B--2---:R-:W-:-:S04]  /*5e10*/  HADD2.BF16_V2 R18, R18.H0_H0, R21.H0_H0 ;  /* 0x2000001512127230 */ /* 0x004fc80000200800 */
[----:B---3--:R-:W-:Y:S01]  /*5e20*/  HADD2.BF16_V2 R17, R18.H0_H0, R25.H0_H0 ;  /* 0x2000001912117230 */ /* 0x008fe20000200800 */
[----:B------:R-:W-:Y:S06]  /*5e30*/  @P0 BRA `(.L_x_431) ;  /* 0xfffffffc00c80947 */ /* 0x000fec000383ffff */
.L_x_430:
[----:B------:R-:W-:-:S13]  /*5e40*/  LOP3.LUT P0, RZ, R22, 0x3, RZ, 0xc0, !PT ;  /* 0x0000000316ff7812 */ /* 0x000fda000780c0ff */
[----:B------:R-:W-:Y:S05]  /*5e50*/  @!P0 BRA `(.L_x_429) ;  /* 0x0000000000308947 */ /* 0x000fea0003800000 */
[----:B------:R-:W-:Y:S02]  /*5e60*/  IADD3 R16, R11, UR5, RZ ;  /* 0x000000050b107c10 */ /* 0x000fe4000fffe0ff */
[----:B------:R-:W-:-:S03]  /*5e70*/  LOP3.LUT R18, R22, 0x3, RZ, 0xc0, !PT ;  /* 0x0000000316127812 */ /* 0x000fc600078ec0ff */
[----:B------:R-:W-:Y:S01]  /*5e80*/  IMAD R19, R16, 0x2, R3 ;  /* 0x0000000210137824 */ /* 0x000fe200078e0203 */
[----:B------:R-:W-:-:S04]  /*5e90*/  ISETP.NE.AND P0, PT, R18, 0x1, PT ;  /* 0x000000011200780c */ /* 0x000fc80003f05270 */
[----:B------:R-:W0:Y:S02]  /*5ea0*/  LDS.U16 R16, [R19] ;  /* 0x0000000013107984 */ /* 0x000e240000000400 */
[----:B0-----:R-:W-:-:S07]  /*5eb0*/  HADD2.BF16_V2 R17, R17.H0_H0, R16.H0_H0 ;  /* 0x2000001011117230 */ /* 0x001fce0000200800 */
[----:B------:R-:W-:Y:S05]  /*5ec0*/  @!P0 BRA `(.L_x_429) ;  /* 0x0000000000148947 */ /* 0x000fea0003800000 */
[----:B------:R-:W-:Y:S01]  /*5ed0*/  ISETP.NE.AND P0, PT, R18, 0x2, PT ;  /* 0x000000021200780c */ /* 0x000fe20003f05270 */
[----:B------:R-:W0:-:S12]  /*5ee0*/  LDS.U16 R16, [R19+0x2] ;  /* 0x0000020013107984 */ /* 0x000e180000000400 */
[----:B------:R-:W1:Y:S01]  /*5ef0*/  @P0 LDS.U16 R18, [R19+0x4] ;  /* 0x0000040013120984 */ /* 0x000e620000000400 */
[----:B0-----:R-:W-:-:S04]  /*5f00*/  HADD2.BF16_V2 R17, R17.H0_H0, R16.H0_H0 ;  /* 0x2000001011117230 */ /* 0x001fc80000200800 */
[----:B-1----:R-:W-:-:S07]  /*5f10*/  @P0 HADD2.BF16_V2 R17, R17.H0_H0, R18.H0_H0 ;  /* 0x2000001211110230 */ /* 0x002fce0000200800 */
.L_x_429:
[----:B------:R-:W0:Y:S02]  /*5f20*/  LDC R19, c[0x0][0x228] ;  /* 0x00008a00ff137b82 */ /* 0x000e240000000800 */
[----:B0-----:R-:W-:-:S04]  /*5f30*/  IMAD R19, R0, R19, UR4 ;  /* 0x0000000400137e24 */ /* 0x001fc8000f8e0213 */
[----:B------:R-:W-:-:S05]  /*5f40*/  IMAD R19, R19, 0x2, R8 ;  /* 0x0000000213137824 */ /* 0x000fca00078e0208 */
[----:B------:R0:W-:Y:S02]  /*5f50*/  STS.U16 [R19], R17 ;  /* 0x0000001113007388 */ /* 0x0001e40000000400 */
.L_x_428:
[----:B------:R-:W-:Y:S05]  /*5f60*/  BSYNC B0 ;  /* 0x0000000000007941 */ /* 0x000fea0003800000 */
.L_x_427:
[----:B-1----:R-:W1:Y:S01]  /*5f70*/  LDC R16, c[0x0][0x228] ;  /* 0x00008a00ff107b82 */ /* 0x002e620000000800 */
[----:B------:R-:W-:-:S06]  /*5f80*/  UIADD3 UR4, UR4, 0x1, URZ ;  /* 0x0000000104047890 */ /* 0x000fcc000fffe03f */
[----:B-1----:R-:W-:Y:S01]  /*5f90*/  ISETP.LE.AND P0, PT, R16, UR4, PT ;  /* 0x0000000410007c0c */ /* 0x002fe2000bf03270 */
[----:B------:R-:W-:-:S12]  /*5fa0*/  NOP ;  /* 0x0000000000007918 */ /* 0x000fd80000000000 */
[----:B------:R-:W-:Y:S05]  /*5fb0*/  @!P0 BRA `(.L_x_435) ;  /* 0xffffffe800f88947 */ /* 0x000fea000383ffff */
.L_x_407:
[----:B------:R-:W-:-:S05]  /*5fc0*/  UMOV UR4, URZ ;  /* 0x0000003f00047c82 */ /* 0x000fca0008000000 */
.L_x_453:
[----:B------:R-:W-:Y:S01]  /*5fd0*/  ULDC UR5, c[0x0][0x228] ;  /* 0x00008a0000057ab9 */ /* 0x000fe20000000800 */
[----:B------:R-:W-:Y:S01]  /*5fe0*/  BSSY B0, `(.L_x_436) ;  /* 0x0000013000007945 */ /* 0x000fe20003800000 */
[----:B------:R-:W-:Y:S01]  /*5ff0*/  ISETP.GE.AND P0, PT, R6, UR5, PT ;  /* 0x0000000506007c0c */ /* 0x000fe2000bf06270 */
[----:B------:R-:W-:Y:S01]  /*6000*/  HFMA2.MMA R20, -RZ, RZ, 0, 0 ;  /* 0x00000000ff147435 */ /* 0x000fe200000001ff */
[----:B------:R-:W-:-:S11]  /*6010*/  IMAD.MOV.U32 R21, RZ, RZ, -0x100000 ;  /* 0xfff00000ff157424 */ /* 0x000fd600078e00ff */
[----:B--2---:R-:W-:Y:S05]  /*6020*/  @P0 BRA `(.L_x_437) ;  /* 0x0000000000380947 */ /* 0x004fea0003800000 */
[----:B------:R-:W-:-:S13]  /*6030*/  ISETP.NE.AND P0, PT, RZ, UR4, PT ;  /* 0x00000004ff007c0c */ /* 0x000fda000bf05270 */
[----:B------:R-:W-:Y:S05]  /*6040*/  @!P0 BRA `(.L_x_438) ;  /* 0x0000000000248947 */ /* 0x000fea0003800000 */
[----:B------:R-:W-:-:S07]  /*6050*/  IMAD.MOV.U32 R16, RZ, RZ, RZ ;  /* 0x000000ffff107224 */ /* 0x000fce00078e00ff */
.L_x_439:
[----:B0-----:R-:W-:-:S05]  /*6060*/  IADD3 R17, R9, R16, RZ ;  /* 0x0000001009117210 */ /* 0x001fca0007ffe0ff */
[----:B------:R-:W-:-:S06]  /*6070*/  IMAD R17, R17, 0x4, R4 ;  /* 0x0000000411117824 */ /* 0x000fcc00078e0204 */
[----:B------:R-:W0:Y:S02]  /*6080*/  LDS R17, [R17] ;  /* 0x0000000011117984 */ /* 0x000e240000000800 */
[----:B0-----:R-:W-:-:S13]  /*6090*/  ISETP.NE.AND P0, PT, R17, R6, PT ;  /* 0x000000061100720c */ /* 0x001fda0003f05270 */
[----:B------:R-:W-:Y:S05]  /*60a0*/  @!P0 BRA `(.L_x_437) ;  /* 0x0000000000188947 */ /* 0x000fea0003800000 */
[----:B------:R-:W-:-:S05]  /*60b0*/  VIADD R16, R16, 0x1 ;  /* 0x0000000110107836 */ /* 0x000fca0000000000 */
[----:B------:R-:W-:-:S13]  /*60c0*/  ISETP.GE.U32.AND P0, PT, R16, UR4, PT ;  /* 0x0000000410007c0c */ /* 0x000fda000bf06070 */
[----:B------:R-:W-:Y:S05]  /*60d0*/  @!P0 BRA `(.L_x_439) ;  /* 0xfffffffc00e08947 */ /* 0x000fea000383ffff */
.L_x_438:
[----:B------:R-:W1:Y:S02]  /*60e0*/  LDS.U16 R16, [R13] ;  /* 0x000000000d107984 */ /* 0x000e640000000400 */
[----:B-1----:R-:W-:-:S04]  /*60f0*/  SHF.L.U32 R16, R16, 0x10, RZ ;  /* 0x0000001010107819 */ /* 0x002fc800000006ff */
[----:B------:R1:W2:Y:S03]  /*6100*/  F2F.F64.F32 R20, R16 ;  /* 0x0000001000147310 */ /* 0x0002a60000201800 */
.L_x_437:
[----:B------:R-:W-:Y:S05]  /*6110*/  BSYNC B0 ;  /* 0x0000000000007941 */ /* 0x000fea0003800000 */
.L_x_436:
[----:B------:R-:W-:Y:S01]  /*6120*/  ULDC UR5, c[0x0][0x228] ;  /* 0x00008a0000057ab9 */ /* 0x000fe20000000800 */
[----:B------:R-:W-:Y:S01]  /*6130*/  BSSY B0, `(.L_x_440) ;  /* 0x0000081000007945 */ /* 0x000fe20003800000 */
[----:B------:R-:W-:Y:S02]  /*6140*/  IMAD.U32 R27, RZ, RZ, UR5 ;  /* 0x00000005ff1b7e24 */ /* 0x000fe4000f8e00ff */
[----:B------:R-:W-:-:S03]  /*6150*/  IMAD.MOV.U32 R22, RZ, RZ, R14 ;  /* 0x000000ffff167224 */ /* 0x000fc600078e000e */
[----:B------:R-:W-:-:S13]  /*6160*/  ISETP.GE.AND P0, PT, R10, R27, PT ;  /* 0x0000001b0a00720c */ /* 0x000fda0003f06270 */
[----:B------:R-:W-:Y:S05]  /*6170*/  @P0 BRA `(.L_x_441) ;  /* 0x0000000400f00947 */ /* 0x000fea0003800000 */
[----:B------:R-:W-:-:S13]  /*6180*/  ISETP.NE.AND P0, PT, RZ, UR4, PT ;  /* 0x00000004ff007c0c */ /* 0x000fda000bf05270 */
[----:B------:R-:W-:Y:S05]  /*6190*/  @!P0 BRA `(.L_x_442) ;  /* 0x0000000000808947 */ /* 0x000fea0003800000 */
[----:B0-----:R-:W-:-:S07]  /*61a0*/  MOV R19, R10 ;  /* 0x0000000a00137202 */ /* 0x001fce0000000f00 */
.L_x_447:
[----:B------:R-:W-:Y:S04]  /*61b0*/  BSSY B1, `(.L_x_443) ;  /* 0x0000015000017945 */ /* 0x000fe80003800000 */
[----:B------:R-:W-:Y:S01]  /*61c0*/  BSSY B2, `(.L_x_444) ;  /* 0x000000d000027945 */ /* 0x000fe20003800000 */
[----:B------:R-:W-:-:S07]  /*61d0*/  IMAD.MOV.U32 R18, RZ, RZ, RZ ;  /* 0x000000ffff127224 */ /* 0x000fce00078e00ff */
.L_x_446:
[----:B------:R-:W-:Y:S02]  /*61e0*/  IMAD.IADD R17, R9, 0x1, R18 ;  /* 0x0000000109117824 */ /* 0x000fe400078e0212 */
[----:B-1----:R-:W-:-:S03]  /*61f0*/  IMAD.MOV.U32 R16, RZ, RZ, 0x0 ;  /* 0x00000000ff107424 */ /* 0x002fc600078e00ff */
[----:B------:R-:W-:Y:S01]  /*6200*/  LEA R24, R17, R4, 0x2 ;  /* 0x0000000411187211 */ /* 0x000fe200078e10ff */
[----:B------:R-:W-:-:S05]  /*6210*/  IMAD.MOV.U32 R17, RZ, RZ, -0x100000 ;  /* 0xfff00000ff117424 */ /* 0x000fca00078e00ff */
[----:B------:R-:W0:Y:S02]  /*6220*/  LDS R24, [R24] ;  /* 0x0000000018187984 */ /* 0x000e240000000800 */
[----:B0-----:R-:W-:-:S13]  /*6230*/  ISETP.NE.AND P0, PT, R24, R19, PT ;  /* 0x000000131800720c */ /* 0x001fda0003f05270 */
[----:B------:R-:W-:Y:S05]  /*6240*/  @!P0 BREAK B2 ;  /* 0x0000000000028942 */ /* 0x000fea0003800000 */
[----:B------:R-:W-:Y:S05]  /*6250*/  @!P0 BRA `(.L_x_445) ;  /* 0x0000000000288947 */ /* 0x000fea0003800000 */
[----:B------:R-:W-:-:S04]  /*6260*/  IADD3 R18, R18, 0x1, RZ ;  /* 0x0000000112127810 */ /* 0x000fc80007ffe0ff */
[----:B------:R-:W-:-:S13]  /*6270*/  ISETP.GE.U32.AND P0, PT, R18, UR4, PT ;  /* 0x0000000412007c0c */ /* 0x000fda000bf06070 */
[----:B------:R-:W-:Y:S05]  /*6280*/  @!P0 BRA `(.L_x_446) ;  /* 0xfffffffc00d48947 */ /* 0x000fea000383ffff */
[----:B------:R-:W-:Y:S05]  /*6290*/  BSYNC B2 ;  /* 0x0000000000027941 */ /* 0x000fea0003800000 */
.L_x_444:
[----:B------:R-:W-:Y:S02]  /*62a0*/  ULDC UR5, c[0x0][0x228] ;  /* 0x00008a0000057ab9 */ /* 0x000fe40000000800 */
[----:B------:R-:W-:-:S04]  /*62b0*/  IMAD R17, R0, UR5, R19 ;  /* 0x0000000500117c24 */ /* 0x000fc8000f8e0213 */
[----:B------:R-:W-:-:S06]  /*62c0*/  IMAD R18, R17, 0x2, R8 ;  /* 0x0000000211127824 */ /* 0x000fcc00078e0208 */
[----:B------:R-:W0:Y:S02]  /*62d0*/  LDS.U16 R18, [R18] ;  /* 0x0000000012127984 */ /* 0x000e240000000400 */
[----:B0-----:R-:W-:-:S06]  /*62e0*/  IMAD.U32 R16, R18, 0x10000, RZ ;  /* 0x0001000012107824 */ /* 0x001fcc00078e00ff */
[----:B------:R-:W0:Y:S02]  /*62f0*/  F2F.F64.F32 R16, R16 ;  /* 0x0000001000107310 */ /* 0x000e240000201800 */
.L_x_445:
[----:B------:R-:W-:Y:S05]  /*6300*/  BSYNC B1 ;  /* 0x0000000000017941 */ /* 0x000fea0003800000 */
.L_x_443:
[----:B0-2---:R-:W-:Y:S01]  /*6310*/  DSETP.GT.AND P0, PT, R16, R20, PT ;  /* 0x000000141000722a */ /* 0x005fe20003f04000 */
[----:B------:R-:W-:-:S13]  /*6320*/  ULDC UR5, c[0x0][0x228] ;  /* 0x00008a0000057ab9 */ /* 0x000fda0000000800 */
[----:B------:R-:W-:Y:S01]  /*6330*/  @P0 MOV R22, R19 ;  /* 0x0000001300160202 */ /* 0x000fe20000000f00 */
[----:B------:R-:W-:Y:S01]  /*6340*/  VIADD R19, R19, 0x20 ;  /* 0x0000002013137836 */ /* 0x000fe20000000000 */
[----:B------:R-:W-:Y:S01]  /*6350*/  @P0 MOV R21, R17 ;  /* 0x0000001100150202 */ /* 0x000fe20000000f00 */
[----:B------:R-:W-:-:S03]  /*6360*/  @P0 IMAD.MOV.U32 R20, RZ, RZ, R16 ;  /* 0x000000ffff140224 */ /* 0x000fc600078e0010 */
[----:B------:R-:W-:-:S13]  /*6370*/  ISETP.GE.AND P1, PT, R19, UR5, PT ;  /* 0x0000000513007c0c */ /* 0x000fda000bf26270 */
[----:B------:R-:W-:Y:S05]  /*6380*/  @!P1 BRA `(.L_x_447) ;  /* 0xfffffffc00889947 */ /* 0x000fea000383ffff */
[----:B------:R-:W-:Y:S05]  /*6390*/  BRA `(.L_x_441) ;  /* 0x0000000400687947 */ /* 0x000fea0003800000 */
.L_x_442:
[--C-:B-1----:R-:W-:Y:S01]  /*63a0*/  IMAD.IADD R16, R27, 0x1, -R10.reuse ;  /* 0x000000011b107824 */ /* 0x102fe200078e0a0a */
[----:B------:R-:W-:Y:S01]  /*63b0*/  BSSY B1, `(.L_x_448) ;  /* 0x0000033000017945 */ /* 0x000fe20003800000 */
[----:B------:R-:W-:Y:S01]  /*63c0*/  PLOP3.LUT P0, PT, PT, PT, PT, 0x80, 0x0 ;  /* 0x000000000000781c */ /* 0x000fe20003f0f070 */
[----:B------:R-:W-:Y:S02]  /*63d0*/  IMAD.MOV.U32 R25, RZ, RZ, R10 ;  /* 0x000000ffff197224 */ /* 0x000fe400078e000a */
[----:B------:R-:W-:-:S13]  /*63e0*/  ISETP.GT.AND P1, PT, R16, 0x60, PT ;  /* 0x000000601000780c */ /* 0x000fda0003f24270 */
[----:B------:R-:W-:Y:S05]  /*63f0*/  @!P1 BRA `(.L_x_449) ;  /* 0x0000000000b89947 */ /* 0x000fea0003800000 */
[----:B------:R-:W1:Y:S01]  /*6400*/  LDC R24, c[0x0][0x228] ;  /* 0x00008a00ff187b82 */ /* 0x000e620000000800 */
[----:B------:R-:W-:Y:S02]  /*6410*/  PLOP3.LUT P0, PT, PT, PT, PT, 0x8, 0x0 ;  /* 0x000000000000781c */ /* 0x000fe40003f0e170 */
[----:B------:R-:W-:-:S11]  /*6420*/  IADD3 R26, R27, -0x60, RZ ;  /* 0xffffffa01b1a7810 */ /* 0x000fd60007ffe0ff */
.L_x_450:
[----:B-1----:R-:W-:Y:S01]  /*6430*/  IMAD.MOV.U32 R27, RZ, RZ, R24 ;  /* 0x000000ffff1b7224 */ /* 0x002fe200078e0018 */
[C---:B------:R-:W-:Y:S01]  /*6440*/  IADD3 R28, R25.reuse, 0x20, RZ ;  /* 0x00000020191c7810 */ /* 0x040fe20007ffe0ff */
[----:B------:R-:W-:Y:S02]  /*6450*/  VIADD R29, R25, 0x40 ;  /* 0x00000040191d7836 */ /* 0x000fe40000000000 */
[CC--:B0-----:R-:W-:Y:S02]  /*6460*/  IMAD R17, R0.reuse, R27.reuse, R25 ;  /* 0x0000001b00117224 */ /* 0x0c1fe400078e0219 */
[----:B------:R-:W-:Y:S02]  /*6470*/  IMAD R19, R0, R27, R28 ;  /* 0x0000001b00137224 */ /* 0x000fe400078e021c */
[--C-:B------:R-:W-:Y:S02]  /*6480*/  IMAD R17, R17, 0x2, R8.reuse ;  /* 0x0000000211117824 */ /* 0x100fe400078e0208 */
[----:B------:R-:W-:-:S02]  /*6490*/  IMAD R16, R19, 0x2, R8 ;  /* 0x0000000213107824 */ /* 0x000fc400078e0208 */
[----:B------:R-:W-:Y:S02]  /*64a0*/  IMAD R19, R0, R27, R29 ;  /* 0x0000001b00137224 */ /* 0x000fe400078e021d */
[----:B------:R-:W0:Y:S01]  /*64b0*/  LDS.U16 R17, [R17] ;  /* 0x0000000011117984 */ /* 0x000e220000000400 */
[----:B------:R-:W-:Y:S02]  /*64c0*/  VIADD R36, R25, 0x60 ;  /* 0x0000006019247836 */ /* 0x000fe40000000000 */
[----:B------:R-:W-:Y:S01]  /*64d0*/  LEA R38, R19, R8, 0x1 ;  /* 0x0000000813267211 */ /* 0x000fe200078e08ff */
[----:B------:R-:W1:Y:S05]  /*64e0*/  LDS.U16 R16, [R16] ;  /* 0x0000000010107984 */ /* 0x000e6a0000000400 */
[----:B------:R-:W3:Y:S01]  /*64f0*/  LDS.U16 R38, [R38] ;  /* 0x0000000026267984 */ /* 0x000ee20000000400 */
[----:B0-----:R-:W-:-:S02]  /*6500*/  IMAD.U32 R18, R17, 0x10000, RZ ;  /* 0x0001000011127824 */ /* 0x001fc400078e00ff */
[----:B------:R-:W-:Y:S02]  /*6510*/  IMAD R17, R0, R27, R36 ;  /* 0x0000001b00117224 */ /* 0x000fe400078e0224 */
[----:B-1----:R-:W-:Y:S02]  /*6520*/  IMAD.U32 R37, R16, 0x10000, RZ ;  /* 0x0001000010257824 */ /* 0x002fe400078e00ff */
[----:B------:R-:W2:Y:S01]  /*6530*/  F2F.F64.F32 R18, R18 ;  /* 0x0000001200127310 */ /* 0x000ea20000201800 */
[----:B------:R-:W-:-:S06]  /*6540*/  LEA R39, R17, R8, 0x1 ;  /* 0x0000000811277211 */ /* 0x000fcc00078e08ff */
[----:B------:R-:W0:Y:S01]  /*6550*/  LDS.U16 R39, [R39] ;  /* 0x0000000027277984 */ /* 0x000e220000000400 */
[----:B------:R-:W1:Y:S01]  /*6560*/  F2F.F64.F32 R16, R37 ;  /* 0x0000002500107310 */ /* 0x000e620000201800 */
[----:B--2---:R-:W-:-:S14]  /*6570*/  DSETP.GT.AND P1, PT, R18, R20, PT ;  /* 0x000000141200722a */ /* 0x004fdc0003f24000 */
[----:B------:R-:W-:Y:S01]  /*6580*/  @P1 IMAD.MOV.U32 R20, RZ, RZ, R18 ;  /* 0x000000ffff141224 */ /* 0x000fe200078e0012 */
[----:B------:R-:W-:Y:S01]  /*6590*/  @P1 MOV R21, R19 ;  /* 0x0000001300151202 */ /* 0x000fe20000000f00 */
[----:B------:R-:W-:Y:S02]  /*65a0*/  @P1 IMAD.MOV.U32 R22, RZ, RZ, R25 ;  /* 0x000000ffff161224 */ /* 0x000fe400078e0019 */
[----:B---3--:R-:W-:Y:S02]  /*65b0*/  IMAD.U32 R19, R38, 0x10000, RZ ;  /* 0x0001000026137824 */ /* 0x008fe400078e00ff */
[----:B------:R-:W-:Y:S01]  /*65c0*/  VIADD R25, R25, 0x80 ;  /* 0x0000008019197836 */ /* 0x000fe20000000000 */
[----:B-1----:R-:W-:-:S03]  /*65d0*/  DSETP.GT.AND P1, PT, R16, R20, PT ;  /* 0x000000141000722a */ /* 0x002fc60003f24000 */
[----:B------:R-:W1:Y:S11]  /*65e0*/  F2F.F64.F32 R18, R19 ;  /* 0x0000001300127310 */ /* 0x000e760000201800 */
[----:B------:R-:W-:Y:S01]  /*65f0*/  @P1 MOV R20, R16 ;  /* 0x0000001000141202 */ /* 0x000fe20000000f00 */
[----:B------:R-:W-:Y:S01]  /*6600*/  @P1 IMAD.MOV.U32 R21, RZ, RZ, R17 ;  /* 0x000000ffff151224 */ /* 0x000fe200078e0011 */
[----:B0-----:R-:W-:Y:S01]  /*6610*/  SHF.L.U32 R16, R39, 0x10, RZ ;  /* 0x0000001027107819 */ /* 0x001fe200000006ff */
[----:B------:R-:W-:-:S04]  /*6620*/  @P1 IMAD.MOV.U32 R22, RZ, RZ, R28 ;  /* 0x000000ffff161224 */ /* 0x000fc800078e001c */
[----:B-1----:R-:W-:Y:S01]  /*6630*/  DSETP.GT.AND P1, PT, R18, R20, PT ;  /* 0x000000141200722a */ /* 0x002fe20003f24000 */
[----:B------:R-:W0:-:S13]  /*6640*/  F2F.F64.F32 R16, R16 ;  /* 0x0000001000107310 */ /* 0x000e1a0000201800 */
[----:B------:R-:W-:Y:S01]  /*6650*/  @P1 IMAD.MOV.U32 R20, RZ, RZ, R18 ;  /* 0x000000ffff141224 */ /* 0x000fe200078e0012 */
[----:B------:R-:W-:Y:S01]  /*6660*/  @P1 MOV R22, R29 ;  /* 0x0000001d00161202 */ /* 0x000fe20000000f00 */
[----:B------:R-:W-:-:S06]  /*6670*/  @P1 IMAD.MOV.U32 R21, RZ, RZ, R19 ;  /* 0x000000ffff151224 */ /* 0x000fcc00078e0013 */
[----:B0-----:R-:W-:-:S14]  /*6680*/  DSETP.GT.AND P1, PT, R16, R20, PT ;  /* 0x000000141000722a */ /* 0x001fdc0003f24000 */
[----:B------:R-:W-:Y:S01]  /*6690*/  @P1 IMAD.MOV.U32 R20, RZ, RZ, R16 ;  /* 0x000000ffff141224 */ /* 0x000fe200078e0010 */
[----:B------:R-:W-:Y:S01]  /*66a0*/  @P1 MOV R21, R17 ;  /* 0x0000001100151202 */ /* 0x000fe20000000f00 */
[----:B------:R-:W-:Y:S01]  /*66b0*/  @P1 IMAD.MOV.U32 R22, RZ, RZ, R36 ;  /* 0x000000ffff161224 */ /* 0x000fe200078e0024 */
[----:B------:R-:W-:-:S13]  /*66c0*/  ISETP.GE.AND P1, PT, R25, R26, PT ;  /* 0x0000001a1900720c */ /* 0x000fda0003f26270 */
[----:B------:R-:W-:Y:S05]  /*66d0*/  @!P1 BRA `(.L_x_450) ;  /* 0xfffffffc00549947 */ /* 0x000fea000383ffff */
.L_x_449:
[----:B------:R-:W-:Y:S05]  /*66e0*/  BSYNC B1 ;  /* 0x0000000000017941 */ /* 0x000fea0003800000 */
.L_x_448:
[----:B------:R-:W-:Y:S01]  /*66f0*/  IMAD.IADD R16, R27, 0x1, -R25 ;  /* 0x000000011b107824 */ /* 0x000fe200078e0a19 */
[----:B------:R-:W-:Y:S04]  /*6700*/  BSSY B1, `(.L_x_451) ;  /* 0x0000018000017945 */ /* 0x000fe80003800000 */
[----:B------:R-:W-:-:S13]  /*6710*/  ISETP.GT.AND P1, PT, R16, 0x20, PT ;  /* 0x000000201000780c */ /* 0x000fda0003f24270 */
[----:B------:R-:W-:Y:S05]  /*6720*/  @!P1 BRA `(.L_x_452) ;  /* 0x0000000000549947 */ /* 0x000fea0003800000 */
[----:B0-----:R-:W-:Y:S02]  /*6730*/  IMAD R17, R0, R27, R25 ;  /* 0x0000001b00117224 */ /* 0x001fe400078e0219 */
[----:B------:R-:W-:-:S03]  /*6740*/  VIADD R28, R25, 0x20 ;  /* 0x00000020191c7836 */ /* 0x000fc60000000000 */
[----:B------:R-:W-:Y:S01]  /*6750*/  LEA R24, R17, R8, 0x1 ;  /* 0x0000000811187211 */ /* 0x000fe200078e08ff */
[----:B------:R-:W-:-:S04]  /*6760*/  IMAD R17, R0, R27, R28 ;  /* 0x0000001b00117224 */ /* 0x000fc800078e021c */
[----:B------:R-:W-:Y:S01]  /*6770*/  IMAD R26, R17, 0x2, R8 ;  /* 0x00000002111a7824 */ /* 0x000fe200078e0208 */
[----:B------:R-:W0:Y:S05]  /*6780*/  LDS.U16 R24, [R24] ;  /* 0x0000000018187984 */ /* 0x000e2a0000000400 */
[----:B------:R-:W1:Y:S01]  /*6790*/  LDS.U16 R26, [R26] ;  /* 0x000000001a1a7984 */ /* 0x000e620000000400 */
[----:B0-----:R-:W-:Y:S01]  /*67a0*/  SHF.L.U32 R18, R24, 0x10, RZ ;  /* 0x0000001018127819 */ /* 0x001fe200000006ff */
[----:B-1----:R-:W-:-:S05]  /*67b0*/  IMAD.U32 R16, R26, 0x10000, RZ ;  /* 0x000100001a107824 */ /* 0x002fca00078e00ff */
[----:B------:R-:W2:Y:S08]  /*67c0*/  F2F.F64.F32 R18, R18 ;  /* 0x0000001200127310 */ /* 0x000eb00000201800 */
[----:B------:R-:W0:Y:S01]  /*67d0*/  F2F.F64.F32 R16, R16 ;  /* 0x0000001000107310 */ /* 0x000e220000201800 */
[----:B--2---:R-:W-:-:S14]  /*67e0*/  DSETP.GT.AND P0, PT, R18, R20, PT ;  /* 0x000000141200722a */ /* 0x004fdc0003f04000 */
[----:B------:R-:W-:Y:S01]  /*67f0*/  @P0 IMAD.MOV.U32 R20, RZ, RZ, R18 ;  /* 0x000000ffff140224 */ /* 0x000fe200078e0012 */
[----:B------:R-:W-:Y:S01]  /*6800*/  @P0 MOV R21, R19 ;  /* 0x0000001300150202 */ /* 0x000fe20000000f00 */
[----:B------:R-:W-:Y:S01]  /*6810*/  @P0 IMAD.MOV.U32 R22, RZ, RZ, R25 ;  /* 0x000000ffff160224 */ /* 0x000fe200078e0019 */
[----:B------:R-:W-:Y:S01]  /*6820*/  PLOP3.LUT P0, PT, PT, PT, PT, 0x8, 0x0 ;  /* 0x000000000000781c */ /* 0x000fe20003f0e170 */
[----:B------:R-:W-:-:S03]  /*6830*/  VIADD R25, R28, 0x20 ;  /* 0x000000201c197836 */ /* 0x000fc60000000000 */
[----:B0-----:R-:W-:-:S14]  /*6840*/  DSETP.GT.AND P1, PT, R16, R20, PT ;  /* 0x000000141000722a */ /* 0x001fdc0003f24000 */
[----:B------:R-:W-:Y:S01]  /*6850*/  @P1 IMAD.MOV.U32 R20, RZ, RZ, R16 ;  /* 0x000000ffff141224 */ /* 0x000fe200078e0010 */
[----:B------:R-:W-:Y:S01]  /*6860*/  @P1 MOV R21, R17 ;  /* 0x0000001100151202 */ /* 0x000fe20000000f00 */
[----:B------:R-:W-:-:S07]  /*6870*/  @P1 IMAD.MOV.U32 R22, RZ, RZ, R28 ;  /* 0x000000ffff161224 */ /* 0x000fce00078e001c */
.L_x_452:
[----:B------:R-:W-:Y:S05]  /*6880*/  BSYNC B1 ;  /* 0x0000000000017941 */ /* 0x000fea0003800000 */
.L_x_451:
[----:B------:R-:W-:-:S13]  /*6890*/  ISETP.LT.OR P0, PT, R25, R27, P0 ;  /* 0x0000001b1900720c */ /* 0x000fda0000701670 */
[----:B------:R-:W-:Y:S05]  /*68a0*/  @!P0 BRA `(.L_x_441) ;  /* 0x0000000000248947 */ /* 0x000fea0003800000 */
[----:B------:R-:W-:-:S05]  /*68b0*/  IMAD R27, R0, R27, R25 ;  /* 0x0000001b001b7224 */ /* 0x000fca00078e0219 */
[----:B------:R-:W-:-:S06]  /*68c0*/  LEA R27, R27, R8, 0x1 ;  /* 0x000000081b1b7211 */ /* 0x000fcc00078e08ff */
[----:B------:R-:W1:Y:S02]  /*68d0*/  LDS.U16 R27, [R27] ;  /* 0x000000001b1b7984 */ /* 0x000e640000000400 */
[----:B-1----:R-:W-:-:S06]  /*68e0*/  IMAD.U32 R16, R27, 0x10000, RZ ;  /* 0x000100001b107824 */ /* 0x002fcc00078e00ff */
[----:B0-----:R-:W2:Y:S02]  /*68f0*/  F2F.F64.F32 R16, R16 ;  /* 0x0000001000107310 */ /* 0x001ea40000201800 */
[----:B--2---:R-:W-:-:S14]  /*6900*/  DSETP.GT.AND P0, PT, R16, R20, PT ;  /* 0x000000141000722a */ /* 0x004fdc0003f04000 */
[----:B------:R-:W-:Y:S01]  /*6910*/  @P0 IMAD.MOV.U32 R20, RZ, RZ, R16 ;  /* 0x000000ffff140224 */ /* 0x000fe200078e0010 */
[----:B------:R-:W-:Y:S01]  /*6920*/  @P0 MOV R21, R17 ;  /* 0x0000001100150202 */ /* 0x000fe20000000f00 */
[----:B------:R-:W-:-:S07]  /*6930*/  @P0 IMAD.MOV.U32 R22, RZ, RZ, R25 ;  /* 0x000000ffff160224 */ /* 0x000fce00078e0019 */
.L_x_441:
[----:B------:R-:W-:Y:S05]  /*6940*/  BSYNC B0 ;  /* 0x0000000000007941 */ /* 0x000fea0003800000 */
.L_x_440:
[----:B------:R-:W-:Y:S05]  /*6950*/  WARPSYNC.ALL ;  /* 0x0000000000007948 */ /* 0x000fea0003800000 */
[----:B0-2---:R-:W-:Y:S01]  /*6960*/  SHFL.BFLY PT, R17, R21, 0x10, 0x1f ;  /* 0x0e001f0015117f89 */ /* 0x005fe200000e0000 */
[----:B------:R-:W0:Y:S03]  /*6970*/  LDC R24, c[0x0][0x22c] ;  /* 0x00008b00ff187b82 */ /* 0x000e260000000800 */
[----:B-1----:R-:W1:Y:S04]  /*6980*/  SHFL.BFLY PT, R16, R20, 0x10, 0x1f ;  /* 0x0e001f0014107f89 */ /* 0x002e6800000e0000 */
[----:B------:R-:W2:Y:S01]  /*6990*/  SHFL.BFLY PT, R18, R22, 0x10, 0x1f ;  /* 0x0e001f0016127f89 */ /* 0x000ea200000e0000 */
[----:B-1----:R-:W-:-:S14]  /*69a0*/  DSETP.GT.AND P1, PT, R16, R20, PT ;  /* 0x000000141000722a */ /* 0x002fdc0003f24000 */
[----:B------:R-:W-:Y:S01]  /*69b0*/  @P1 IMAD.MOV.U32 R20, RZ, RZ, R16 ;  /* 0x000000ffff141224 */ /* 0x000fe200078e0010 */
[----:B------:R-:W-:Y:S02]  /*69c0*/  @P1 MOV R21, R17 ;  /* 0x0000001100151202 */ /* 0x000fe40000000f00 */
[----:B--2---:R-:W-:Y:S02]  /*69d0*/  @P1 MOV R22, R18 ;  /* 0x0000001200161202 */ /* 0x004fe40000000f00 */
[----:B------:R-:W-:Y:S04]  /*69e0*/  SHFL.BFLY PT, R16, R20, 0x8, 0x1f ;  /* 0x0d001f0014107f89 */ /* 0x000fe800000e0000 */
[----:B------:R-:W1:Y:S04]  /*69f0*/  SHFL.BFLY PT, R17, R21, 0x8, 0x1f ;  /* 0x0d001f0015117f89 */ /* 0x000e6800000e0000 */
[----:B------:R-:W2:Y:S01]  /*6a00*/  SHFL.BFLY PT, R18, R22, 0x8, 0x1f ;  /* 0x0d001f0016127f89 */ /* 0x000ea200000e0000 */
[----:B-1----:R-:W-:-:S14]  /*6a10*/  DSETP.GT.AND P0, PT, R16, R20, PT ;  /* 0x000000141000722a */ /* 0x002fdc0003f04000 */
[----:B------:R-:W-:Y:S01]  /*6a20*/  @P0 IMAD.MOV.U32 R20, RZ, RZ, R16 ;  /* 0x000000ffff140224 */ /* 0x000fe200078e0010 */
[----:B--2---:R-:W-:Y:S01]  /*6a30*/  @P0 MOV R22, R18 ;  /* 0x0000001200160202 */ /* 0x004fe20000000f00 */
[----:B------:R-:W-:-:S03]  /*6a40*/  @P0 IMAD.MOV.U32 R21, RZ, RZ, R17 ;  /* 0x000000ffff150224 */ /* 0x000fc600078e0011 */
[----:B------:R-:W-:Y:S04]  /*6a50*/  SHFL.BFLY PT, R16, R20, 0x4, 0x1f ;  /* 0x0c801f0014107f89 */ /* 0x000fe800000e0000 */
[----:B------:R-:W1:Y:S04]  /*6a60*/  SHFL.BFLY PT, R17, R21, 0x4, 0x1f ;  /* 0x0c801f0015117f89 */ /* 0x000e6800000e0000 */
[----:B------:R-:W2:Y:S01]  /*6a70*/  SHFL.BFLY PT, R18, R22, 0x4, 0x1f ;  /* 0x0c801f0016127f89 */ /* 0x000ea200000e0000 */
[----:B-1----:R-:W-:-:S14]  /*6a80*/  DSETP.GT.AND P1, PT, R16, R20, PT ;  /* 0x000000141000722a */ /* 0x002fdc0003f24000 */
[----:B------:R-:W-:Y:S02]  /*6a90*/  @P1 IMAD.MOV.U32 R20, RZ, RZ, R16 ;  /* 0x000000ffff141224 */ /* 0x000fe400078e0010 */
[----:B------:R-:W-:Y:S02]  /*6aa0*/  @P1 IMAD.MOV.U32 R21, RZ, RZ, R17 ;  /* 0x000000ffff151224 */ /* 0x000fe400078e0011 */
[----:B--2---:R-:W-:Y:S01]  /*6ab0*/  @P1 IMAD.MOV.U32 R22, RZ, RZ, R18 ;  /* 0x000000ffff161224 */ /* 0x004fe200078e0012 */
[----:B------:R-:W-:Y:S01]  /*6ac0*/  SHFL.BFLY PT, R16, R20, 0x2, 0x1f ;  /* 0x0c401f0014107f89 */ /* 0x000fe200000e0000 */
[----:B------:R-:W-:-:S03]  /*6ad0*/  ISETP.NE.AND P1, PT, R6, RZ, PT ;  /* 0x000000ff0600720c */ /* 0x000fc60003f25270 */
[----:B------:R-:W1:Y:S04]  /*6ae0*/  SHFL.BFLY PT, R17, R21, 0x2, 0x1f ;  /* 0x0c401f0015117f89 */ /* 0x000e6800000e0000 */
[----:B------:R-:W2:Y:S01]  /*6af0*/  SHFL.BFLY PT, R18, R22, 0x2, 0x1f ;  /* 0x0c401f0016127f89 */ /* 0x000ea200000e0000 */
[----:B-1----:R-:W-:-:S14]  /*6b00*/  DSETP.GT.AND P0, PT, R16, R20, PT ;  /* 0x000000141000722a */ /* 0x002fdc0003f04000 */
[----:B------:R-:W-:Y:S01]  /*6b10*/  @P0 IMAD.MOV.U32 R20, RZ, RZ, R16 ;  /* 0x000000ffff140224 */ /* 0x000fe200078e0010 */
[----:B------:R-:W-:Y:S01]  /*6b20*/  @P0 MOV R21, R17 ;  /* 0x0000001100150202 */ /* 0x000fe20000000f00 */
[----:B--2---:R-:W-:Y:S02]  /*6b30*/  @P0 IMAD.MOV.U32 R22, RZ, RZ, R18 ;  /* 0x000000ffff160224 */ /* 0x004fe400078e0012 */
[----:B------:R-:W-:Y:S01]  /*6b40*/  @!P1 VIADD R18, R11, UR4 ;  /* 0x000000040b129c36 */ /* 0x000fe20008000000 */
[----:B------:R-:W-:Y:S04]  /*6b50*/  SHFL.BFLY PT, R16, R20, 0x1, 0x1f ;  /* 0x0c201f0014107f89 */ /* 0x000fe800000e0000 */
[----:B------:R-:W1:Y:S04]  /*6b60*/  SHFL.BFLY PT, R17, R21, 0x1, 0x1f ;  /* 0x0c201f0015117f89 */ /* 0x000e6800000e0000 */
[----:B------:R-:W2:Y:S01]  /*6b70*/  SHFL.BFLY PT, R19, R22, 0x1, 0x1f ;  /* 0x0c201f0016137f89 */ /* 0x000ea200000e0000 */
[----:B-1----:R-:W-:-:S14]  /*6b80*/  DSETP.GT.AND P0, PT, R16, R20, PT ;  /* 0x000000141000722a */ /* 0x002fdc0003f04000 */
[----:B------:R-:W-:Y:S01]  /*6b90*/  @P0 IMAD.MOV.U32 R20, RZ, RZ, R16 ;  /* 0x000000ffff140224 */ /* 0x000fe200078e0010 */
[----:B------:R-:W-:Y:S01]  /*6ba0*/  @P0 MOV R21, R17 ;  /* 0x0000001100150202 */ /* 0x000fe20000000f00 */
[----:B------:R-:W-:Y:S01]  /*6bb0*/  @!P1 VIADD R17, R9, UR4 ;  /* 0x0000000409119c36 */ /* 0x000fe20008000000 */
[----:B------:R-:W-:Y:S01]  /*6bc0*/  UIADD3 UR4, UR4, 0x1, URZ ;  /* 0x0000000104047890 */ /* 0x000fe2000fffe03f */
[----:B--2---:R-:W-:Y:S01]  /*6bd0*/  @P0 MOV R22, R19 ;  /* 0x0000001300160202 */ /* 0x004fe20000000f00 */
[----:B------:R-:W1:Y:S01]  /*6be0*/  @!P1 F2F.BF16.F64 R16, R20 ;  /* 0x0000001400109310 */ /* 0x000e620000302000 */
[----:B------:R-:W-:Y:S02]  /*6bf0*/  @!P1 IMAD R17, R17, 0x4, R4 ;  /* 0x0000000411119824 */ /* 0x000fe400078e0204 */
[----:B------:R-:W-:Y:S01]  /*6c00*/  @!P1 IMAD R19, R18, 0x2, R3 ;  /* 0x0000000212139824 */ /* 0x000fe200078e0203 */
[----:B0-----:R-:W-:Y:S02]  /*6c10*/  ISETP.LE.AND P0, PT, R24, UR4, PT ;  /* 0x0000000418007c0c */ /* 0x001fe4000bf03270 */
[----:B------:R2:W-:Y:S04]  /*6c20*/  @!P1 STS [R17], R22 ;  /* 0x0000001611009388 */ /* 0x0005e80000000800 */
[----:B-1----:R2:W-:Y:S01]  /*6c30*/  @!P1 STS.U16 [R19], R16 ;  /* 0x0000001013009388 */ /* 0x0025e20000000400 */
[----:B------:R-:W-:-:S06]  /*6c40*/  NOP ;  /* 0x0000000000007918 */ /* 0x000fcc0000000000 */
[----:B------:R-:W-:Y:S05]  /*6c50*/  @!P0 BRA `(.L_x_453) ;  /* 0xfffffff000dc8947 */ /* 0x000fea000383ffff */
[----:B------:R-:W-:Y:S01]  /*6c60*/  NOP ;  /* 0x0000000000007918 */ /* 0x000fe20000000000 */
[----:B------:R-:W-:-:S05]  /*6c70*/  UMOV UR4, URZ ;  /* 0x0000003f00047c82 */ /* 0x000fca0008000000 */
.L_x_457:
[----:B0-2---:R-:W-:Y:S01]  /*6c80*/  IADD3 R17, R9, UR4, RZ ;  /* 0x0000000409117c10 */ /* 0x005fe2000fffe0ff */
[----:B------:R-:W0:Y:S01]  /*6c90*/  LDC R16, c[0x0][0x22c] ;  /* 0x00008b00ff107b82 */ /* 0x000e220000000800 */
[----:B------:R-:W-:Y:S01]  /*6ca0*/  UIADD3 UR4, UR4, 0x1, URZ ;  /* 0x0000000104047890 */ /* 0x000fe2000fffe03f */
[----:B------:R-:W-:Y:S02]  /*6cb0*/  BSSY B0, `(.L_x_454) ;  /* 0x0000010000007945 */ /* 0x000fe40003800000 */
[----:B------:R-:W-:-:S05]  /*6cc0*/  IMAD R17, R17, 0x4, R4 ;  /* 0x0000000411117824 */ /* 0x000fca00078e0204 */
[----:B------:R-:W1:Y:S01]  /*6cd0*/  LDS R0, [R17] ;  /* 0x0000000011007984 */ /* 0x000e620000000800 */
[----:B0-----:R-:W-:Y:S01]  /*6ce0*/  ISETP.LE.AND P0, PT, R16, UR4, PT ;  /* 0x0000000410007c0c */ /* 0x001fe2000bf03270 */
[CC--:B-1----:R-:W-:Y:S02]  /*6cf0*/  IMAD R19, R23.reuse, R0.reuse, R23 ;  /* 0x0000000017137224 */ /* 0x0c2fe400078e0217 */
[----:B------:R-:W-:-:S05]  /*6d00*/  IMAD R0, R23, R0, R6 ;  /* 0x0000000017007224 */ /* 0x000fca00078e0206 */
[----:B------:R-:W-:-:S13]  /*6d10*/  ISETP.GE.AND P1, PT, R0, R19, PT ;  /* 0x000000130000720c */ /* 0x000fda0003f26270 */
[----:B------:R-:W-:Y:S05]  /*6d20*/  @P1 BRA `(.L_x_455) ;  /* 0x0000000000201947 */ /* 0x000fea0003800000 */
.L_x_456:
[----:B0-----:R-:W-:Y:S02]  /*6d30*/  IMAD.IADD R16, R7, 0x1, R0 ;  /* 0x0000000107107824 */ /* 0x001fe400078e0200 */
[----:B------:R-:W-:-:S03]  /*6d40*/  VIADD R0, R0, 0x20 ;  /* 0x0000002000007836 */ /* 0x000fc60000000000 */
[C---:B------:R-:W-:Y:S01]  /*6d50*/  LEA R17, R16.reuse, R3, 0x1 ;  /* 0x0000000310117211 */ /* 0x040fe200078e08ff */
[----:B------:R-:W-:Y:S01]  /*6d60*/  IMAD R16, R16, 0x2, R5 ;  /* 0x0000000210107824 */ /* 0x000fe200078e0205 */
[----:B------:R-:W-:-:S04]  /*6d70*/  ISETP.GE.AND P1, PT, R0, R19, PT ;  /* 0x000000130000720c */ /* 0x000fc80003f26270 */
[----:B------:R-:W0:Y:S04]  /*6d80*/  LDS.U16 R17, [R17] ;  /* 0x0000000011117984 */ /* 0x000e280000000400 */
[----:B0-----:R0:W-:Y:S05]  /*6d90*/  STS.U16 [R16], R17 ;  /* 0x0000001110007388 */ /* 0x0011ea0000000400 */
[----:B------:R-:W-:Y:S05]  /*6da0*/  @!P1 BRA `(.L_x_456) ;  /* 0xfffffffc00e09947 */ /* 0x000fea000383ffff */
.L_x_455:
[----:B------:R-:W-:Y:S05]  /*6db0*/  BSYNC B0 ;  /* 0x0000000000007941 */ /* 0x000fea0003800000 */
.L_x_454:
[----:B------:R-:W-:Y:S05]  /*6dc0*/  @!P0 BRA `(.L_x_457) ;  /* 0xfffffffc00ac8947 */ /* 0x000fea000383ffff */
[----:B------:R-:W1:Y:S02]  /*6dd0*/  LDC R27, c[0x0][0x220] ;  /* 0x00008800ff1b7b82 */ /* 0x000e640000000800 */
[----:B-1----:R-:W-:Y:S01]  /*6de0*/  ISETP.GE.AND P0, PT, R27, 0x1, PT ;  /* 0x000000011b00780c */ /* 0x002fe20003f06270 */
[----:B------:R-:W-:-:S12]  /*6df0*/  NOP ;  /* 0x0000000000007918 */ /* 0x000fd80000000000 */
[----:B------:R-:W-:Y:S05]  /*6e00*/  @!P0 BRA `(.L_x_388) ;  /* 0x0000000c00148947 */ /* 0x000fea0003800000 */
[----:B------:R-:W-:-:S05]  /*6e10*/  UMOV UR4, URZ ;  /* 0x0000003f00047c82 */ /* 0x000fca0008000000 */
.L_x_475:
[----:B------:R-:W-:Y:S01]  /*6e20*/  BSSY B0, `(.L_x_458) ;  /* 0x0000012000007945 */ /* 0x000fe20003800000 */
[----:B------:R-:W-:Y:S01]  /*6e30*/  HFMA2.MMA R20, -RZ, RZ, 0, 0 ;  /* 0x00000000ff147435 */ /* 0x000fe200000001ff */
[----:B------:R-:W-:Y:S02]  /*6e40*/  IMAD.MOV.U32 R21, RZ, RZ, -0x100000 ;  /* 0xfff00000ff157424 */ /* 0x000fe400078e00ff */
[----:B--2---:R-:W-:Y:S08]  /*6e50*/  @P4 BRA `(.L_x_459) ;  /* 0x0000000000384947 */ /* 0x004ff00003800000 */
[----:B------:R-:W-:-:S13]  /*6e60*/  ISETP.NE.AND P0, PT, RZ, UR4, PT ;  /* 0x00000004ff007c0c */ /* 0x000fda000bf05270 */
[----:B------:R-:W-:Y:S05]  /*6e70*/  @!P0 BRA `(.L_x_460) ;  /* 0x0000000000248947 */ /* 0x000fea0003800000 */
[----:B------:R-:W-:-:S07]  /*6e80*/  IMAD.MOV.U32 R0, RZ, RZ, RZ ;  /* 0x000000ffff007224 */ /* 0x000fce00078e00ff */
.L_x_461:
        /* <DEDUP_REMOVED lines=8> */
.L_x_460:
[----:B------:R-:W1:Y:S02]  /*6f10*/  LDS.U16 R0, [R30] ;  /* 0x000000001e007984 */ /* 0x000e640000000400 */
[----:B-1----:R-:W-:-:S04]  /*6f20*/  SHF.L.U32 R0, R0, 0x10, RZ ;  /* 0x0000001000007819 */ /* 0x002fc800000006ff */
[----:B------:R1:W2:Y:S03]  /*6f30*/  F2F.F64.F32 R20, R0 ;  /* 0x0000000000147310 */ /* 0x0002a60000201800 */
.L_x_459:
[----:B------:R-:W-:Y:S05]  /*6f40*/  BSYNC B0 ;  /* 0x0000000000007941 */ /* 0x000fea0003800000 */
.L_x_458:
[----:B------:R-:W3:Y:S01]  /*6f50*/  LDC R25, c[0x0][0x21c] ;  /* 0x00008700ff197b82 */ /* 0x000ee20000000800 */
[----:B------:R-:W-:Y:S01]  /*6f60*/  BSSY B0, `(.L_x_462) ;  /* 0x000007e000007945 */ /* 0x000fe20003800000 */
[----:B-1----:R-:W-:Y:S01]  /*6f70*/  IMAD.MOV.U32 R0, RZ, RZ, R12 ;  /* 0x000000ffff007224 */ /* 0x002fe200078e000c */
[----:B---3--:R-:W-:-:S13]  /*6f80*/  ISETP.GE.AND P0, PT, R10, R25, PT ;  /* 0x000000190a00720c */ /* 0x008fda0003f06270 */
[----:B------:R-:W-:Y:S05]  /*6f90*/  @P0 BRA `(.L_x_463) ;  /* 0x0000000400e80947 */ /* 0x000fea0003800000 */
[----:B------:R-:W-:-:S13]  /*6fa0*/  ISETP.NE.AND P0, PT, RZ, UR4, PT ;  /* 0x00000004ff007c0c */ /* 0x000fda000bf05270 */
[----:B------:R-:W-:Y:S05]  /*6fb0*/  @!P0 BRA `(.L_x_464) ;  /* 0x00000000007c8947 */ /* 0x000fea0003800000 */
[----:B------:R-:W-:-:S07]  /*6fc0*/  IMAD.MOV.U32 R18, RZ, RZ, R10 ;  /* 0x000000ffff127224 */ /* 0x000fce00078e000a */
.L_x_469:
[----:B------:R-:W-:Y:S04]  /*6fd0*/  BSSY B1, `(.L_x_465) ;  /* 0x0000014000017945 */ /* 0x000fe80003800000 */
[----:B------:R-:W-:Y:S01]  /*6fe0*/  BSSY B2, `(.L_x_466) ;  /* 0x000000d000027945 */ /* 0x000fe20003800000 */
[----:B------:R-:W-:-:S07]  /*6ff0*/  MOV R22, RZ ;  /* 0x000000ff00167202 */ /* 0x000fce0000000f00 */
.L_x_468:
[----:B0-----:R-:W-:Y:S01]  /*7000*/  IMAD.IADD R17, R9, 0x1, R22 ;  /* 0x0000000109117824 */ /* 0x001fe200078e0216 */
[----:B------:R-:W-:-:S03]  /*7010*/  HFMA2.MMA R16, -RZ, RZ, 0, 0 ;  /* 0x00000000ff107435 */ /* 0x000fc600000001ff */
[----:B------:R-:W-:Y:S02]  /*7020*/  IMAD R19, R17, 0x4, R4 ;  /* 0x0000000411137824 */ /* 0x000fe400078e0204 */
[----:B------:R-:W-:-:S04]  /*7030*/  IMAD.MOV.U32 R17, RZ, RZ, -0x100000 ;  /* 0xfff00000ff117424 */ /* 0x000fc800078e00ff */
        /* <DEDUP_REMOVED lines=8> */
.L_x_466:
[----:B------:R-:W-:-:S05]  /*70c0*/  IADD3 R16, R7, R18, RZ ;  /* 0x0000001207107210 */ /* 0x000fca0007ffe0ff */
[----:B------:R-:W-:-:S06]  /*70d0*/  IMAD R19, R16, 0x2, R5 ;  /* 0x0000000210137824 */ /* 0x000fcc00078e0205 */
[----:B------:R-:W0:Y:S02]  /*70e0*/  LDS.U16 R19, [R19] ;  /* 0x0000000013137984 */ /* 0x000e240000000400 */
[----:B0-----:R-:W-:-:S06]  /*70f0*/  IMAD.U32 R16, R19, 0x10000, RZ ;  /* 0x0001000013107824 */ /* 0x001fcc00078e00ff */
[----:B------:R-:W0:Y:S02]  /*7100*/  F2F.F64.F32 R16, R16 ;  /* 0x0000001000107310 */ /* 0x000e240000201800 */
.L_x_467:
[----:B------:R-:W-:Y:S05]  /*7110*/  BSYNC B1 ;  /* 0x0000000000017941 */ /* 0x000fea0003800000 */
.L_x_465:
        /* <DEDUP_REMOVED lines=9> */
.L_x_464:
[----:B------:R-:W1:Y:S01]  /*71b0*/  LDC R23, c[0x0][0x21c] ;  /* 0x00008700ff177b82 */ /* 0x000e620000000800 */
        /* <DEDUP_REMOVED lines=8> */
.L_x_472:
[C---:B------:R-:W-:Y:S01]  /*7240*/  IMAD.IADD R16, R7.reuse, 0x1, R22 ;  /* 0x0000000107107824 */ /* 0x040fe200078e0216 */
[C---:B------:R-:W-:Y:S01]  /*7250*/  IADD3 R26, R22.reuse, 0x20, RZ ;  /* 0x00000020161a7810 */ /* 0x040fe20007ffe0ff */
[C---:B------:R-:W-:Y:S01]  /*7260*/  VIADD R36, R22.reuse, 0x60 ;  /* 0x0000006016247836 */ /* 0x040fe20000000000 */
[----:B------:R-:W-:Y:S01]  /*7270*/  IADD3 R24, R22, 0x40, RZ ;  /* 0x0000004016187810 */ /* 0x000fe20007ffe0ff */
[----:B------:R-:W-:Y:S02]  /*7280*/  IMAD R16, R16, 0x2, R5 ;  /* 0x0000000210107824 */ /* 0x000fe400078e0205 */
[----:B------:R-:W-:-:S04]  /*7290*/  IMAD.IADD R18, R7, 0x1, R26 ;  /* 0x0000000107127824 */ /* 0x000fc800078e021a */
[----:B------:R-:W0:Y:S01]  /*72a0*/  LDS.U16 R16, [R16] ;  /* 0x0000000010107984 */ /* 0x000e220000000400 */
[----:B------:R-:W-:Y:S02]  /*72b0*/  IMAD R17, R18, 0x2, R5 ;  /* 0x0000000212117824 */ /* 0x000fe400078e0205 */
[----:B------:R-:W-:-:S04]  /*72c0*/  IMAD.IADD R18, R7, 0x1, R24 ;  /* 0x0000000107127824 */ /* 0x000fc800078e0218 */
[----:B------:R-:W3:Y:S01]  /*72d0*/  LDS.U16 R17, [R17] ;  /* 0x0000000011117984 */ /* 0x000ee20000000400 */
[----:B------:R-:W-:-:S06]  /*72e0*/  IMAD R28, R18, 0x2, R5 ;  /* 0x00000002121c7824 */ /* 0x000fcc00078e0205 */
[----:B------:R-:W4:Y:S01]  /*72f0*/  LDS.U16 R28, [R28] ;  /* 0x000000001c1c7984 */ /* 0x000f220000000400 */
[----:B0-----:R-:W-:Y:S01]  /*7300*/  SHF.L.U32 R18, R16, 0x10, RZ ;  /* 0x0000001010127819 */ /* 0x001fe200000006ff */
[----:B------:R-:W-:-:S05]  /*7310*/  IMAD.IADD R16, R7, 0x1, R36 ;  /* 0x0000000107107824 */ /* 0x000fca00078e0224 */
[----:B------:R-:W2:Y:S01]  /*7320*/  F2F.F64.F32 R18, R18 ;  /* 0x0000001200127310 */ /* 0x000ea20000201800 */
[----:B------:R-:W-:Y:S01]  /*7330*/  LEA R29, R16, R5, 0x1 ;  /* 0x00000005101d7211 */ /* 0x000fe200078e08ff */
[----:B---3--:R-:W-:-:S05]  /*7340*/  IMAD.U32 R27, R17, 0x10000, RZ ;  /* 0x00010000111b7824 */ /* 0x008fca00078e00ff */
[----:B------:R-:W0:Y:S01]  /*7350*/  LDS.U16 R29, [R29] ;  /* 0x000000001d1d7984 */ /* 0x000e220000000400 */
[----:B------:R-:W3:Y:S01]  /*7360*/  F2F.F64.F32 R16, R27 ;  /* 0x0000001b00107310 */ /* 0x000ee20000201800 */
[----:B--2---:R-:W-:-:S14]  /*7370*/  DSETP.GT.AND P1, PT, R18, R20, PT ;  /* 0x000000141200722a */ /* 0x004fdc0003f24000 */
[----:B------:R-:W-:Y:S01]  /*7380*/  @P1 IMAD.MOV.U32 R20, RZ, RZ, R18 ;  /* 0x000000ffff141224 */ /* 0x000fe200078e0012 */
[----:B------:R-:W-:Y:S01]  /*7390*/  @P1 MOV R21, R19 ;  /* 0x0000001300151202 */ /* 0x000fe20000000f00 */
[----:B------:R-:W-:Y:S02]  /*73a0*/  @P1 IMAD.MOV.U32 R0, RZ, RZ, R22 ;  /* 0x000000ffff001224 */ /* 0x000fe400078e0016 */
[----:B----4-:R-:W-:Y:S02]  /*73b0*/  IMAD.U32 R18, R28, 0x10000, RZ ;  /* 0x000100001c127824 */ /* 0x010fe400078e00ff */
[----:B------:R-:W-:Y:S01]  /*73c0*/  VIADD R22, R22, 0x80 ;  /* 0x0000008016167836 */ /* 0x000fe20000000000 */
[----:B---3--:R-:W-:-:S03]  /*73d0*/  DSETP.GT.AND P1, PT, R16, R20, PT ;  /* 0x000000141000722a */ /* 0x008fc60003f24000 */
[----:B------:R-:W2:Y:S11]  /*73e0*/  F2F.F64.F32 R18, R18 ;  /* 0x0000001200127310 */ /* 0x000eb60000201800 */
[----:B------:R-:W-:Y:S01]  /*73f0*/  @P1 MOV R20, R16 ;  /* 0x0000001000141202 */ /* 0x000fe20000000f00 */
[----:B------:R-:W-:Y:S01]  /*7400*/  @P1 IMAD.MOV.U32 R21, RZ, RZ, R17 ;  /* 0x000000ffff151224 */ /* 0x000fe200078e0011 */
[----:B0-----:R-:W-:Y:S01]  /*7410*/  SHF.L.U32 R16, R29, 0x10, RZ ;  /* 0x000000101d107819 */ /* 0x001fe200000006ff */
[----:B------:R-:W-:-:S04]  /*7420*/  @P1 IMAD.MOV.U32 R0, RZ, RZ, R26 ;  /* 0x000000ffff001224 */ /* 0x000fc800078e001a */
[----:B--2---:R-:W-:Y:S01]  /*7430*/  DSETP.GT.AND P1, PT, R18, R20, PT ;  /* 0x000000141200722a */ /* 0x004fe20003f24000 */
        /* <DEDUP_REMOVED lines=10> */
.L_x_471:
[----:B------:R-:W-:Y:S05]  /*74e0*/  BSYNC B1 ;  /* 0x0000000000017941 */ /* 0x000fea0003800000 */
.L_x_470:
[----:B-1----:R-:W-:Y:S01]  /*74f0*/  IMAD.IADD R16, R23, 0x1, -R22 ;  /* 0x0000000117107824 */ /* 0x002fe200078e0a16 */
[----:B------:R-:W-:Y:S04]  /*7500*/  BSSY B1, `(.L_x_473) ;  /* 0x0000018000017945 */ /* 0x000fe80003800000 */
[----:B------:R-:W-:-:S13]  /*7510*/  ISETP.GT.AND P1, PT, R16, 0x20, PT ;  /* 0x000000201000780c */ /* 0x000fda0003f24270 */
[----:B------:R-:W-:Y:S05]  /*7520*/  @!P1 BRA `(.L_x_474) ;  /* 0x0000000000549947 */ /* 0x000fea0003800000 */
[----:B------:R-:W-:Y:S01]  /*7530*/  IADD3 R16, R7, R22, RZ ;  /* 0x0000001607107210 */ /* 0x000fe20007ffe0ff */
[----:B------:R-:W-:-:S04]  /*7540*/  VIADD R26, R22, 0x20 ;  /* 0x00000020161a7836 */ /* 0x000fc80000000000 */
[----:B------:R-:W-:Y:S01]  /*7550*/  IMAD R24, R16, 0x2, R5 ;  /* 0x0000000210187824 */ /* 0x000fe200078e0205 */
[----:B------:R-:W-:-:S05]  /*7560*/  IADD3 R16, R7, R26, RZ ;  /* 0x0000001a07107210 */ /* 0x000fca0007ffe0ff */
[----:B------:R-:W0:Y:S01]  /*7570*/  LDS.U16 R24, [R24] ;  /* 0x0000000018187984 */ /* 0x000e220000000400 */
[----:B------:R-:W-:-:S06]  /*7580*/  IMAD R25, R16, 0x2, R5 ;  /* 0x0000000210197824 */ /* 0x000fcc00078e0205 */
[----:B------:R-:W1:Y:S01]  /*7590*/  LDS.U16 R25, [R25] ;  /* 0x0000000019197984 */ /* 0x000e620000000400 */
[----:B0-----:R-:W-:-:S06]  /*75a0*/  IMAD.U32 R16, R24, 0x10000, RZ ;  /* 0x0001000018107824 */ /* 0x001fcc00078e00ff */
[----:B------:R-:W2:Y:S01]  /*75b0*/  F2F.F64.F32 R16, R16 ;  /* 0x0000001000107310 */ /* 0x000ea20000201800 */
[----:B-1----:R-:W-:-:S07]  /*75c0*/  SHF.L.U32 R18, R25, 0x10, RZ ;  /* 0x0000001019127819 */ /* 0x002fce00000006ff */
[----:B------:R-:W0:Y:S01]  /*75d0*/  F2F.F64.F32 R18, R18 ;  /* 0x0000001200127310 */ /* 0x000e220000201800 */
[----:B--2---:R-:W-:-:S14]  /*75e0*/  DSETP.GT.AND P0, PT, R16, R20, PT ;  /* 0x000000141000722a */ /* 0x004fdc0003f04000 */
[----:B------:R-:W-:Y:S01]  /*75f0*/  @P0 IMAD.MOV.U32 R20, RZ, RZ, R16 ;  /* 0x000000ffff140224 */ /* 0x000fe200078e0010 */
[----:B------:R-:W-:Y:S01]  /*7600*/  @P0 MOV R0, R22 ;  /* 0x0000001600000202 */ /* 0x000fe20000000f00 */
[----:B------:R-:W-:Y:S01]  /*7610*/  @P0 IMAD.MOV.U32 R21, RZ, RZ, R17 ;  /* 0x000000ffff150224 */ /* 0x000fe200078e0011 */
[----:B------:R-:W-:Y:S01]  /*7620*/  PLOP3.LUT P0, PT, PT, PT, PT, 0x8, 0x0 ;  /* 0x000000000000781c */ /* 0x000fe20003f0e170 */
[----:B------:R-:W-:-:S04]  /*7630*/  VIADD R22, R26, 0x20 ;  /* 0x000000201a167836 */ /* 0x000fc80000000000 */
[----:B0-----:R-:W-:-:S14]  /*7640*/  DSETP.GT.AND P1, PT, R18, R20, PT ;  /* 0x000000141200722a */ /* 0x001fdc0003f24000 */
[----:B------:R-:W-:Y:S01]  /*7650*/  @P1 IMAD.MOV.U32 R20, RZ, RZ, R18 ;  /* 0x000000ffff141224 */ /* 0x000fe200078e0012 */
[----:B------:R-:W-:Y:S01]  /*7660*/  @P1 MOV R0, R26 ;  /* 0x0000001a00001202 */ /* 0x000fe20000000f00 */
[----:B------:R-:W-:-:S07]  /*7670*/  @P1 IMAD.MOV.U32 R21, RZ, RZ, R19 ;  /* 0x000000ffff151224 */ /* 0x000fce00078e0013 */
.L_x_474:
[----:B------:R-:W-:Y:S05]  /*7680*/  BSYNC B1 ;  /* 0x0000000000017941 */ /* 0x000fea0003800000 */
.L_x_473:
[----:B------:R-:W-:-:S13]  /*7690*/  ISETP.LT.OR P0, PT, R22, R23, P0 ;  /* 0x000000171600720c */ /* 0x000fda0000701670 */
[----:B------:R-:W-:Y:S05]  /*76a0*/  @!P0 BRA `(.L_x_463) ;  /* 0x0000000000248947 */ /* 0x000fea0003800000 */
[----:B------:R-:W-:-:S05]  /*76b0*/  IMAD.IADD R16, R7, 0x1, R22 ;  /* 0x0000000107107824 */ /* 0x000fca00078e0216 */
[----:B------:R-:W-:-:S06]  /*76c0*/  LEA R18, R16, R5, 0x1 ;  /* 0x0000000510127211 */ /* 0x000fcc00078e08ff */
[----:B------:R-:W0:Y:S02]  /*76d0*/  LDS.U16 R18, [R18] ;  /* 0x0000000012127984 */ /* 0x000e240000000400 */
[----:B0-----:R-:W-:-:S06]  /*76e0*/  IMAD.U32 R16, R18, 0x10000, RZ ;  /* 0x0001000012107824 */ /* 0x001fcc00078e00ff */
[----:B------:R-:W2:Y:S02]  /*76f0*/  F2F.F64.F32 R16, R16 ;  /* 0x0000001000107310 */ /* 0x000ea40000201800 */
[----:B--2---:R-:W-:-:S14]  /*7700*/  DSETP.GT.AND P0, PT, R16, R20, PT ;  /* 0x000000141000722a */ /* 0x004fdc0003f04000 */
[----:B------:R-:W-:Y:S01]  /*7710*/  @P0 IMAD.MOV.U32 R20, RZ, RZ, R16 ;  /* 0x000000ffff140224 */ /* 0x000fe200078e0010 */
[----:B------:R-:W-:Y:S01]  /*7720*/  @P0 MOV R21, R17 ;  /* 0x0000001100150202 */ /* 0x000fe20000000f00 */
[----:B------:R-:W-:-:S07]  /*7730*/  @P0 IMAD.MOV.U32 R0, RZ, RZ, R22 ;  /* 0x000000ffff000224 */ /* 0x000fce00078e0016 */
.L_x_463:
[----:B------:R-:W-:Y:S05]  /*7740*/  BSYNC B0 ;  /* 0x0000000000007941 */ /* 0x000fea0003800000 */
.L_x_462:
[----:B------:R-:W-:Y:S05]  /*7750*/  WARPSYNC.ALL ;  /* 0x0000000000007948 */ /* 0x000fea0003800000 */
[----:B0-2---:R-:W-:Y:S01]  /*7760*/  SHFL.BFLY PT, R17, R21, 0x10, 0x1f ;  /* 0x0e001f0015117f89 */ /* 0x005fe200000e0000 */
[----:B------:R-:W0:Y:S03]  /*7770*/  LDC R27, c[0x0][0x220] ;  /* 0x00008800ff1b7b82 */ /* 0x000e260000000800 */
[----:B------:R-:W1:Y:S04]  /*7780*/  SHFL.BFLY PT, R16, R20, 0x10, 0x1f ;  /* 0x0e001f0014107f89 */ /* 0x000e6800000e0000 */
        /* <DEDUP_REMOVED lines=45> */
.L_x_388:
[----:B------:R-:W-:Y:S01]  /*7a60*/  ISETP.NE.AND P0, PT, R35, RZ, PT ;  /* 0x000000ff2300720c */ /* 0x000fe20003f05270 */
[----:B------:R-:W-:Y:S01]  /*7a70*/  NOP ;  /* 0x0000000000007918 */ /* 0x000fe20000000000 */
[----:B------:R-:W-:Y:S11]  /*7a80*/  BSSY B0, `(.L_x_476) ;  /* 0x0000073000007945 */ /* 0x000ff60003800000 */
[----:B------:R-:W-:Y:S05]  /*7a90*/  @!P0 BRA `(.L_x_477) ;  /* 0x0000000400c48947 */ /* 0x000fea0003800000 */
[----:B0-2---:R-:W-:Y:S01]  /*7aa0*/  IADD3 R0, -R6, R27, RZ ;  /* 0x0000001b06007210 */ /* 0x005fe20007ffe1ff */
[----:B------:R-:W-:Y:S01]  /*7ab0*/  BSSY B1, `(.L_x_478) ;  /* 0x000003b000017945 */ /* 0x000fe20003800000 */
[----:B------:R-:W-:Y:S01]  /*7ac0*/  PLOP3.LUT P0, PT, PT, PT, PT, 0x80, 0x0 ;  /* 0x000000000000781c */ /* 0x000fe20003f0f070 */
[----:B-1----:R-:W-:Y:S01]  /*7ad0*/  IMAD.MOV.U32 R26, RZ, RZ, R6 ;  /* 0x000000ffff1a7224 */ /* 0x002fe200078e0006 */
[----:B------:R-:W-:-:S13]  /*7ae0*/  ISETP.GT.AND P1, PT, R0, 0x60, PT ;  /* 0x000000600000780c */ /* 0x000fda0003f24270 */
[----:B------:R-:W-:Y:S05]  /*7af0*/  @!P1 BRA `(.L_x_479) ;  /* 0x0000000000d89947 */ /* 0x000fea0003800000 */
[----:B------:R-:W-:Y:S01]  /*7b00*/  PLOP3.LUT P0, PT, PT, PT, PT, 0x8, 0x0 ;  /* 0x000000000000781c */ /* 0x000fe20003f0e170 */
[----:B------:R-:W-:-:S12]  /*7b10*/  VIADD R0, R27, 0xffffffa0 ;  /* 0xffffffa01b007836 */ /* 0x000fd80000000000 */
.L_x_480:
[----:B------:R-:W-:Y:S01]  /*7b20*/  IADD3 R29, R9, R26, RZ ;  /* 0x0000001a091d7210 */ /* 0x000fe20007ffe0ff */
[----:B0--34-:R-:W0:Y:S04]  /*7b30*/  LDC.64 R16, c[0x0][0x238] ;  /* 0x00008e00ff107b82 */ /* 0x019e280000000a00 */
[----:B------:R-:W-:-:S05]  /*7b40*/  IMAD R29, R29, 0x4, R4 ;  /* 0x000000041d1d7824 */ /* 0x000fca00078e0204 */
[----:B------:R-:W0:Y:S02]  /*7b50*/  LDS R23, [R29] ;  /* 0x000000001d177984 */ /* 0x000e240000000800 */
[----:B0-----:R-:W-:-:S06]  /*7b60*/  IMAD.WIDE R22, R23, 0x2, R16 ;  /* 0x0000000217167825 */ /* 0x001fcc00078e0210 */
[----:B------:R-:W2:Y:S01]  /*7b70*/  LDG.E.U16 R22, desc[UR10][R22.64] ;  /* 0x0000000a16167981 */ /* 0x000ea2000c1e1500 */
[----:B------:R-:W-:-:S05]  /*7b80*/  IMAD.IADD R28, R11, 0x1, R26 ;  /* 0x000000010b1c7824 */ /* 0x000fca00078e021a */
[----:B------:R-:W-:-:S05]  /*7b90*/  LEA R28, R28, R3, 0x1 ;  /* 0x000000031c1c7211 */ /* 0x000fca00078e08ff */
[----:B------:R-:W0:Y:S02]  /*7ba0*/  LDS.U16 R18, [R28] ;  /* 0x000000001c127984 */ /* 0x000e240000000400 */
[----:B0-----:R-:W-:-:S06]  /*7bb0*/  IMAD.U32 R20, R18, 0x10000, RZ ;  /* 0x0001000012147824 */ /* 0x001fcc00078e00ff */
[----:B------:R-:W-:Y:S01]  /*7bc0*/  F2F.F64.F32 R20, R20 ;  /* 0x0000001400147310 */ /* 0x000fe20000201800 */
[----:B--2---:R-:W-:-:S07]  /*7bd0*/  IMAD.U32 R18, R22, 0x10000, RZ ;  /* 0x0001000016127824 */ /* 0x004fce00078e00ff */
[----:B------:R-:W0:Y:S02]  /*7be0*/  F2F.F64.F32 R18, R18 ;  /* 0x0000001200127310 */ /* 0x000e240000201800 */
[----:B0-----:R-:W-:Y:S01]  /*7bf0*/  DADD R24, R20, -R18 ;  /* 0x0000000014187229 */ /* 0x001fe20000000812 */
[----:B------:R-:W-:Y:S09]  /*7c00*/  LDS.U16 R19, [R28+0x40] ;  /* 0x000040001c137984 */ /* 0x000ff20000000400 */
[----:B------:R-:W0:Y:S02]  /*7c10*/  F2F.BF16.F64 R25, R24 ;  /* 0x0000001800197310 */ /* 0x000e240000302000 */
[----:B0-----:R-:W-:Y:S04]  /*7c20*/  STS.U16 [R28], R25 ;  /* 0x000000191c007388 */ /* 0x001fe80000000400 */
[----:B------:R-:W0:Y:S02]  /*7c30*/  LDS R37, [R29+0x80] ;  /* 0x000080001d257984 */ /* 0x000e240000000800 */
[----:B0-----:R-:W-:-:S06]  /*7c40*/  IMAD.WIDE R36, R37, 0x2, R16 ;  /* 0x0000000225247825 */ /* 0x001fcc00078e0210 */
[----:B------:R-:W2:Y:S01]  /*7c50*/  LDG.E.U16 R36, desc[UR10][R36.64] ;  /* 0x0000000a24247981 */ /* 0x000ea2000c1e1500 */
[----:B------:R-:W-:-:S06]  /*7c60*/  SHF.L.U32 R21, R19, 0x10, RZ ;  /* 0x0000001013157819 */ /* 0x000fcc00000006ff */
[----:B------:R-:W-:Y:S01]  /*7c70*/  F2F.F64.F32 R20, R21 ;  /* 0x0000001500147310 */ /* 0x000fe20000201800 */
[----:B--2---:R-:W-:-:S07]  /*7c80*/  IMAD.U32 R19, R36, 0x10000, RZ ;  /* 0x0001000024137824 */ /* 0x004fce00078e00ff */
[----:B------:R-:W0:Y:S02]  /*7c90*/  F2F.F64.F32 R18, R19 ;  /* 0x0000001300127310 */ /* 0x000e240000201800 */
[----:B0-----:R-:W-:Y:S01]  /*7ca0*/  DADD R22, R20, -R18 ;  /* 0x0000000014167229 */ /* 0x001fe20000000812 */
[----:B------:R-:W-:Y:S09]  /*7cb0*/  LDS.U16 R18, [R28+0x80] ;  /* 0x000080001c127984 */ /* 0x000ff20000000400 */
[----:B------:R-:W0:Y:S02]  /*7cc0*/  F2F.BF16.F64 R23, R22 ;  /* 0x0000001600177310 */ /* 0x000e240000302000 */
[----:B0-----:R-:W-:Y:S04]  /*7cd0*/  STS.U16 [R28+0x40], R23 ;  /* 0x000040171c007388 */ /* 0x001fe80000000400 */
[----:B------:R-:W0:Y:S02]  /*7ce0*/  LDS R25, [R29+0x100] ;  /* 0x000100001d197984 */ /* 0x000e240000000800 */
[----:B0-----:R-:W-:-:S06]  /*7cf0*/  IMAD.WIDE R24, R25, 0x2, R16 ;  /* 0x0000000219187825 */ /* 0x001fcc00078e0210 */
[----:B------:R-:W2:Y:S01]  /*7d00*/  LDG.E.U16 R24, desc[UR10][R24.64] ;  /* 0x0000000a18187981 */ /* 0x000ea2000c1e1500 */
[----:B------:R-:W-:-:S06]  /*7d10*/  IMAD.U32 R20, R18, 0x10000, RZ ;  /* 0x0001000012147824 */ /* 0x000fcc00078e00ff */
[----:B------:R-:W-:Y:S01]  /*7d20*/  F2F.F64.F32 R20, R20 ;  /* 0x0000001400147310 */ /* 0x000fe20000201800 */
[----:B--2---:R-:W-:-:S07]  /*7d30*/  SHF.L.U32 R36, R24, 0x10, RZ ;  /* 0x0000001018247819 */ /* 0x004fce00000006ff */
[----:B------:R-:W0:Y:S02]  /*7d40*/  F2F.F64.F32 R18, R36 ;  /* 0x0000002400127310 */ /* 0x000e240000201800 */
[----:B0-----:R-:W-:-:S10]  /*7d50*/  DADD R18, R20, -R18 ;  /* 0x0000000014127229 */ /* 0x001fd40000000812 */
[----:B------:R-:W0:Y:S02]  /*7d60*/  F2F.BF16.F64 R19, R18 ;  /* 0x0000001200137310 */ /* 0x000e240000302000 */
[----:B0-----:R-:W-:Y:S04]  /*7d70*/  STS.U16 [R28+0x80], R19 ;  /* 0x000080131c007388 */ /* 0x001fe80000000400 */
[----:B------:R-:W0:Y:S02]  /*7d80*/  LDS R23, [R29+0x180] ;  /* 0x000180001d177984 */ /* 0x000e240000000800 */
[----:B0-----:R-:W-:Y:S02]  /*7d90*/  IMAD.WIDE R22, R23, 0x2, R16 ;  /* 0x0000000217167825 */ /* 0x001fe400078e0210 */
[----:B------:R-:W0:Y:S04]  /*7da0*/  LDS.U16 R16, [R28+0xc0] ;  /* 0x0000c0001c107984 */ /* 0x000e280000000400 */
[----:B------:R-:W2:Y:S01]  /*7db0*/  LDG.E.U16 R22, desc[UR10][R22.64] ;  /* 0x0000000a16167981 */ /* 0x000ea2000c1e1500 */
[----:B------:R-:W-:-:S04]  /*7dc0*/  IADD3 R26, R26, 0x80, RZ ;  /* 0x000000801a1a7810 */ /* 0x000fc80007ffe0ff */
[----:B------:R-:W-:Y:S01]  /*7dd0*/  ISETP.GE.AND P1, PT, R26, R0, PT ;  /* 0x000000001a00720c */ /* 0x000fe20003f26270 */
[----:B0-----:R-:W-:-:S06]  /*7de0*/  IMAD.U32 R21, R16, 0x10000, RZ ;  /* 0x0001000010157824 */ /* 0x001fcc00078e00ff */
[----:B------:R-:W-:Y:S01]  /*7df0*/  F2F.F64.F32 R20, R21 ;  /* 0x0000001500147310 */ /* 0x000fe20000201800 */
[----:B--2---:R-:W-:-:S07]  /*7e00*/  IMAD.U32 R24, R22, 0x10000, RZ ;  /* 0x0001000016187824 */ /* 0x004fce00078e00ff */
[----:B------:R-:W0:Y:S02]  /*7e10*/  F2F.F64.F32 R16, R24 ;  /* 0x0000001800107310 */ /* 0x000e240000201800 */
[----:B0-----:R-:W-:-:S10]  /*7e20*/  DADD R16, R20, -R16 ;  /* 0x0000000014107229 */ /* 0x001fd40000000810 */
[----:B------:R-:W0:Y:S02]  /*7e30*/  F2F.BF16.F64 R17, R16 ;  /* 0x0000001000117310 */ /* 0x000e240000302000 */
[----:B0-----:R0:W-:Y:S01]  /*7e40*/  STS.U16 [R28+0xc0], R17 ;  /* 0x0000c0111c007388 */ /* 0x0011e20000000400 */
[----:B------:R-:W-:Y:S05]  /*7e50*/  @!P1 BRA `(.L_x_480) ;  /* 0xfffffffc00309947 */ /* 0x000fea000383ffff */
.L_x_479:
[----:B------:R-:W-:Y:S05]  /*7e60*/  BSYNC B1 ;  /* 0x0000000000017941 */ /* 0x000fea0003800000 */
.L_x_478:
[----:B------:R-:W-:Y:S01]  /*7e70*/  IMAD.IADD R0, R27, 0x1, -R26 ;  /* 0x000000011b007824 */ /* 0x000fe200078e0a1a */
[----:B------:R-:W-:Y:S04]  /*7e80*/  BSSY B1, `(.L_x_481) ;  /* 0x0000020000017945 */ /* 0x000fe80003800000 */
[----:B------:R-:W-:-:S13]  /*7e90*/  ISETP.GT.AND P1, PT, R0, 0x20, PT ;  /* 0x000000200000780c */ /* 0x000fda0003f24270 */
[----:B------:R-:W-:Y:S05]  /*7ea0*/  @!P1 BRA `(.L_x_482) ;  /* 0x0000000000749947 */ /* 0x000fea0003800000 */
[----:B0---4-:R-:W-:-:S05]  /*7eb0*/  IMAD.IADD R17, R9, 0x1, R26 ;  /* 0x0000000109117824 */ /* 0x011fca00078e021a */
[----:B------:R-:W-:Y:S02]  /*7ec0*/  LEA R25, R17, R4, 0x2 ;  /* 0x0000000411197211 */ /* 0x000fe400078e10ff */
[----:B---3--:R-:W0:Y:S03]  /*7ed0*/  LDC.64 R16, c[0x0][0x238] ;  /* 0x00008e00ff107b82 */ /* 0x008e260000000a00 */
[----:B------:R-:W0:Y:S02]  /*7ee0*/  LDS R23, [R25] ;  /* 0x0000000019177984 */ /* 0x000e240000000800 */
[----:B0-----:R-:W-:-:S06]  /*7ef0*/  IMAD.WIDE R22, R23, 0x2, R16 ;  /* 0x0000000217167825 */ /* 0x001fcc00078e0210 */
[----:B------:R-:W2:Y:S01]  /*7f00*/  LDG.E.U16 R22, desc[UR10][R22.64] ;  /* 0x0000000a16167981 */ /* 0x000ea2000c1e1500 */
[----:B------:R-:W-:-:S04]  /*7f10*/  IMAD.IADD R0, R11, 0x1, R26 ;  /* 0x000000010b007824 */ /* 0x000fc800078e021a */
[----:B------:R-:W-:-:S05]  /*7f20*/  IMAD R0, R0, 0x2, R3 ;  /* 0x0000000200007824 */ /* 0x000fca00078e0203 */
[----:B------:R-:W0:Y:S02]  /*7f30*/  LDS.U16 R18, [R0] ;  /* 0x0000000000127984 */ /* 0x000e240000000400 */
[----:B0-----:R-:W-:-:S04]  /*7f40*/  SHF.L.U32 R24, R18, 0x10, RZ ;  /* 0x0000001012187819 */ /* 0x001fc800000006ff */
[----:B------:R-:W-:Y:S01]  /*7f50*/  F2F.F64.F32 R20, R24 ;  /* 0x0000001800147310 */ /* 0x000fe20000201800 */
[----:B--2---:R-:W-:-:S07]  /*7f60*/  IMAD.U32 R28, R22, 0x10000, RZ ;  /* 0x00010000161c7824 */ /* 0x004fce00078e00ff */
[----:B------:R-:W0:Y:S02]  /*7f70*/  F2F.F64.F32 R18, R28 ;  /* 0x0000001c00127310 */ /* 0x000e240000201800 */
[----:B0-----:R-:W-:-:S10]  /*7f80*/  DADD R20, R20, -R18 ;  /* 0x0000000014147229 */ /* 0x001fd40000000812 */
[----:B------:R-:W0:Y:S02]  /*7f90*/  F2F.BF16.F64 R21, R20 ;  /* 0x0000001400157310 */ /* 0x000e240000302000 */
[----:B0-----:R-:W-:Y:S04]  /*7fa0*/  STS.U16 [R0], R21 ;  /* 0x0000001500007388 */ /* 0x001fe80000000400 */
[----:B------:R-:W0:Y:S02]  /*7fb0*/  LDS R23, [R25+0x80] ;  /* 0x0000800019177984 */ /* 0x000e240000000800 */
[----:B0-----:R-:W-:Y:S02]  /*7fc0*/  IMAD.WIDE R22, R23, 0x2, R16 ;  /* 0x0000000217167825 */ /* 0x001fe400078e0210 */
[----:B------:R-:W0:Y:S04]  /*7fd0*/  LDS.U16 R16, [R0+0x40] ;  /* 0x0000400000107984 */ /* 0x000e280000000400 */
[----:B------:R-:W2:Y:S01]  /*7fe0*/  LDG.E.U16 R22, desc[UR10][R22.64] ;  /* 0x0000000a16167981 */ /* 0x000ea2000c1e1500 */
[----:B------:R-:W-:Y:S01]  /*7ff0*/  PLOP3.LUT P0, PT, PT, PT, PT, 0x8, 0x0 ;  /* 0x000000000000781c */ /* 0x000fe20003f0e170 */
[----:B------:R-:W-:-:S02]  /*8000*/  VIADD R26, R26, 0x40 ;  /* 0x000000401a1a7836 */ /* 0x000fc40000000000 */
[----:B0-----:R-:W-:-:S06]  /*8010*/  IMAD.U32 R18, R16, 0x10000, RZ ;  /* 0x0001000010127824 */ /* 0x001fcc00078e00ff */
[----:B------:R-:W-:Y:S01]  /*8020*/  F2F.F64.F32 R18, R18 ;  /* 0x0000001200127310 */ /* 0x000fe20000201800 */
[----:B--2---:R-:W-:-:S07]  /*8030*/  SHF.L.U32 R24, R22, 0x10, RZ ;  /* 0x0000001016187819 */ /* 0x004fce00000006ff */
[----:B------:R-:W0:Y:S02]  /*8040*/  F2F.F64.F32 R16, R24 ;  /* 0x0000001800107310 */ /* 0x000e240000201800 */
[----:B0-----:R-:W-:-:S10]  /*8050*/  DADD R16, R18, -R16 ;  /* 0x0000000012107229 */ /* 0x001fd40000000810 */
[----:B------:R-:W0:Y:S02]  /*8060*/  F2F.BF16.F64 R17, R16 ;  /* 0x0000001000117310 */ /* 0x000e240000302000 */
[----:B0-----:R1:W-:Y:S02]  /*8070*/  STS.U16 [R0+0x40], R17 ;  /* 0x0000401100007388 */ /* 0x0013e40000000400 */
.L_x_482:
[----:B------:R-:W-:Y:S05]  /*8080*/  BSYNC B1 ;  /* 0x0000000000017941 */ /* 0x000fea0003800000 */
.L_x_481:
[----:B------:R-:W-:-:S13]  /*8090*/  ISETP.LT.OR P0, PT, R26, R27, P0 ;  /* 0x0000001b1a00720c */ /* 0x000fda0000701670 */
[----:B------:R-:W-:Y:S05]  /*80a0*/  @!P0 BRA `(.L_x_477) ;  /* 0x0000000000408947 */ /* 0x000fea0003800000 */
[----:B01--4-:R-:W-:-:S05]  /*80b0*/  IMAD.IADD R17, R9, 0x1, R26 ;  /* 0x0000000109117824 */ /* 0x013fca00078e021a */
        /* <DEDUP_REMOVED lines=8> */
[----:B0-----:R-:W-:-:S06]  /*8140*/  SHF.L.U32 R20, R18, 0x10, RZ ;  /* 0x0000001012147819 */ /* 0x001fcc00000006ff */
[----:B------:R-:W-:Y:S01]  /*8150*/  F2F.F64.F32 R20, R20 ;  /* 0x0000001400147310 */ /* 0x000fe20000201800 */
[----:B--2---:R-:W-:-:S07]  /*8160*/  IMAD.U32 R23, R16, 0x10000, RZ ;  /* 0x0001000010177824 */ /* 0x004fce00078e00ff */
[----:B------:R-:W0:Y:S02]  /*8170*/  F2F.F64.F32 R18, R23 ;  /* 0x0000001700127310 */ /* 0x000e240000201800 */
[----:B0-----:R-:W-:-:S10]  /*8180*/  DADD R18, R20, -R18 ;  /* 0x0000000014127229 */ /* 0x001fd40000000812 */
[----:B------:R-:W0:Y:S02]  /*8190*/  F2F.BF16.F64 R19, R18 ;  /* 0x0000001200137310 */ /* 0x000e240000302000 */
[----:B0-----:R0:W-:Y:S02]  /*81a0*/  STS.U16 [R0], R19 ;  /* 0x0000001300007388 */ /* 0x0011e40000000400 */
.L_x_477:
[----:B------:R-:W-:Y:S05]  /*81b0*/  BSYNC B0 ;  /* 0x0000000000007941 */ /* 0x000fea0003800000 */
.L_x_476:
[----:B------:R-:W-:Y:S01]  /*81c0*/  PLOP3.LUT P0, PT, PT, PT, UP1, 0x40, 0x0 ;  /* 0x000000000000781c */ /* 0x000fe20003f0e818 */
[----:B------:R-:W-:-:S12]  /*81d0*/  NOP ;  /* 0x0000000000007918 */ /* 0x000fd80000000000 */
[----:B------:R-:W-:Y:S05]  /*81e0*/  @P0 BRA `(.L_x_483) ;  /* 0x0000001400c40947 */ /* 0x000fea0003800000 */
[-C--:B------:R-:W-:Y:S01]  /*81f0*/  ISETP.GE.AND P4, PT, R6, R27.reuse, PT ;  /* 0x0000001b0600720c */ /* 0x080fe20003f86270 */
[----:B01234-:R-:W-:Y:S01]  /*8200*/  IMAD.MOV.U32 R16, RZ, RZ, 0x0 ;  /* 0x00000000ff107424 */ /* 0x01ffe200078e00ff */
[----:B------:R-:W-:Y:S01]  /*8210*/  MOV R17, 0xfff00000 ;  /* 0xfff0000000117802 */ /* 0x000fe20000000f00 */
[----:B------:R-:W-:Y:S01]  /*8220*/  BSSY B0, `(.L_x_484) ;  /* 0x000004e000007945 */ /* 0x000fe20003800000 */
[----:B------:R-:W-:-:S09]  /*8230*/  ISETP.GE.AND P1, PT, R10, R27, PT ;  /* 0x0000001b0a00720c */ /* 0x000fd20003f26270 */
[----:B------:R-:W0:Y:S02]  /*8240*/  @!P4 LDS.U16 R0, [R31] ;  /* 0x000000001f00c984 */ /* 0x000e240000000400 */
[----:B0-----:R-:W-:-:S04]  /*8250*/  @!P4 IMAD.U32 R0, R0, 0x10000, RZ ;  /* 0x000100000000c824 */ /* 0x001fc800078e00ff */
[----:B------:R-:W0:Y:S08]  /*8260*/  @!P4 F2F.F64.F32 R16, R0 ;  /* 0x000000000010c310 */ /* 0x000e300000201800 */
[----:B0-----:R0:W1:Y:S01]  /*8270*/  F2F.BF16.F64 R22, R16 ;  /* 0x0000001000167310 */ /* 0x0010620000302000 */
[----:B------:R-:W-:Y:S05]  /*8280*/  @P1 BRA `(.L_x_485) ;  /* 0x00000004001c1947 */ /* 0x000fea0003800000 */
[----:B------:R-:W-:Y:S01]  /*8290*/  IMAD.IADD R18, R27, 0x1, -R10 ;  /* 0x000000011b127824 */ /* 0x000fe200078e0a0a */
[----:B------:R-:W-:Y:S01]  /*82a0*/  BSSY B1, `(.L_x_486) ;  /* 0x0000026000017945 */ /* 0x000fe20003800000 */
[----:B------:R-:W-:Y:S02]  /*82b0*/  PLOP3.LUT P0, PT, PT, PT, PT, 0x80, 0x0 ;  /* 0x000000000000781c */ /* 0x000fe40003f0f070 */
[----:B------:R-:W-:Y:S02]  /*82c0*/  MOV R0, R10 ;  /* 0x0000000a00007202 */ /* 0x000fe40000000f00 */
[----:B------:R-:W-:-:S13]  /*82d0*/  ISETP.GT.AND P2, PT, R18, 0x60, PT ;  /* 0x000000601200780c */ /* 0x000fda0003f44270 */
[----:B------:R-:W-:Y:S05]  /*82e0*/  @!P2 BRA `(.L_x_487) ;  /* 0x000000000084a947 */ /* 0x000fea0003800000 */
[----:B------:R-:W-:Y:S01]  /*82f0*/  BSSY B2, `(.L_x_487) ;  /* 0x0000020000027945 */ /* 0x000fe20003800000 */
[----:B------:R-:W-:Y:S01]  /*8300*/  PLOP3.LUT P0, PT, PT, PT, PT, 0x8, 0x0 ;  /* 0x000000000000781c */ /* 0x000fe20003f0e170 */
[----:B------:R-:W-:-:S12]  /*8310*/  VIADD R23, R27, 0xffffffa0 ;  /* 0xffffffa01b177836 */ /* 0x000fd80000000000 */
.L_x_488:
[----:B0-2---:R-:W-:Y:S02]  /*8320*/  IMAD.IADD R16, R11, 0x1, R0 ;  /* 0x000000010b107824 */ /* 0x005fe400078e0200 */
[----:B------:R-:W-:-:S03]  /*8330*/  VIADD R0, R0, 0x80 ;  /* 0x0000008000007836 */ /* 0x000fc60000000000 */
[----:B------:R-:W-:-:S05]  /*8340*/  LEA R24, R16, R3, 0x1 ;  /* 0x0000000310187211 */ /* 0x000fca00078e08ff */
        /* <DEDUP_REMOVED lines=10> */
[----:B------:R-:W-:-:S05]  /*83f0*/  SEL R19, R19, R16, !P2 ;  /* 0x0000001013137207 */ /* 0x000fca0005000000 */
[----:B------:R-:W-:-:S06]  /*8400*/  IMAD.U32 R19, R19, 0x10000, RZ ;  /* 0x0001000013137824 */ /* 0x000fcc00078e00ff */
[----:B------:R-:W0:Y:S08]  /*8410*/  F2F.F64.F32 R18, R19 ;  /* 0x0000001300127310 */ /* 0x000e300000201800 */
[----:B0-----:R-:W2:Y:S02]  /*8420*/  F2F.BF16.F64 R18, R18 ;  /* 0x0000001200127310 */ /* 0x001ea40000302000 */
[----:B--2---:R-:W-:-:S05]  /*8430*/  HSETP2.BF16_V2.GT.AND P2, PT, R18.H0_H0, R21.H0_H0, PT ;  /* 0x2000001512007234 */ /* 0x004fca0003f44802 */
[----:B------:R-:W-:-:S04]  /*8440*/  SEL R21, R21, R18, !P2 ;  /* 0x0000001215157207 */ /* 0x000fc80005000000 */
[----:B------:R-:W-:-:S06]  /*8450*/  SHF.L.U32 R21, R21, 0x10, RZ ;  /* 0x0000001015157819 */ /* 0x000fcc00000006ff */
        /* <DEDUP_REMOVED lines=10> */
.L_x_487:
[----:B------:R-:W-:Y:S05]  /*8500*/  BSYNC B1 ;  /* 0x0000000000017941 */ /* 0x000fea0003800000 */
.L_x_486:
[----:B------:R-:W-:Y:S01]  /*8510*/  IADD3 R18, -R0, R27, RZ ;  /* 0x0000001b00127210 */ /* 0x000fe20007ffe1ff */
        /* <DEDUP_REMOVED lines=19> */
.L_x_490:
[----:B------:R-:W-:Y:S05]  /*8650*/  BSYNC B1 ;  /* 0x0000000000017941 */ /* 0x000fea0003800000 */
.L_x_489:
[----:B------:R-:W-:-:S13]  /*8660*/  ISETP.LT.OR P0, PT, R0, R27, P0 ;  /* 0x0000001b0000720c */ /* 0x000fda0000701670 */
        /* <DEDUP_REMOVED lines=9> */
.L_x_485:
[----:B------:R-:W-:Y:S05]  /*8700*/  BSYNC B0 ;  /* 0x0000000000007941 */ /* 0x000fea0003800000 */
.L_x_484:
        /* <DEDUP_REMOVED lines=15> */
[----:B------:R-:W-:-:S04]  /*8800*/  IMAD.U32 R0, R0, 0x10000, RZ ;  /* 0x0001000000007824 */ /* 0x000fc800078e00ff */
        /* <DEDUP_REMOVED lines=15> */
[----:B------:R-:W-:-:S04]  /*8900*/  SHF.L.U32 R0, R0, 0x10, RZ ;  /* 0x0000001000007819 */ /* 0x000fc800000006ff */
        /* <DEDUP_REMOVED lines=15> */
.L_x_493:
[----:B0-----:R-:W-:Y:S01]  /*8a00*/  IADD3 R16, R11, R0, RZ ;  /* 0x000000000b107210 */ /* 0x001fe20007ffe0ff */
[----:B------:R-:W-:-:S04]  /*8a10*/  VIADD R0, R0, 0x20 ;  /* 0x0000002000007836 */ /* 0x000fc80000000000 */
[----:B------:R-:W-:Y:S01]  /*8a20*/  IMAD R16, R16, 0x2, R3 ;  /* 0x0000000210107824 */ /* 0x000fe200078e0203 */
[----:B------:R-:W-:-:S04]  /*8a30*/  ISETP.GE.AND P0, PT, R0, R27, PT ;  /* 0x0000001b0000720c */ /* 0x000fc80003f06270 */
        /* <DEDUP_REMOVED lines=8> */
[----:B------:R-:W-:-:S04]  /*8ac0*/  FFMA R20, R17, 1.925963033500011079e-08, R20 ;  /* 0x32a5706011147823 */ /* 0x000fc80000000014 */
[----:B------:R-:W0:Y:S02]  /*8ad0*/  MUFU.EX2 R17, R20 ;  /* 0x0000001400117308 */ /* 0x000e240000000800 */
[----:B0-----:R-:W-:-:S05]  /*8ae0*/  FMUL R17, R18, R17 ;  /* 0x0000001112117220 */ /* 0x001fca0000400000 */
[----:B------:R-:W-:-:S05]  /*8af0*/  F2FP.BF16.F32.PACK_AB R17, RZ, R17 ;  /* 0x00000011ff11723e */ /* 0x000fca00000010ff */
[----:B------:R0:W-:Y:S01]  /*8b00*/  STS.U16 [R16], R17 ;  /* 0x0000001110007388 */ /* 0x0001e20000000400 */
[----:B------:R-:W-:Y:S05]  /*8b10*/  @!P0 BRA `(.L_x_493) ;  /* 0xfffffffc00b88947 */ /* 0x000fea000383ffff */
.L_x_492:
[----:B------:R-:W-:Y:S05]  /*8b20*/  BSYNC B0 ;  /* 0x0000000000007941 */ /* 0x000fea0003800000 */
.L_x_491:
        /* <DEDUP_REMOVED lines=15> */
[----:B------:R-:W-:Y:S01]  /*8c20*/  PLOP3.LUT P0, PT, PT, PT, PT, 0x8, 0x0 ;  /* 0x000000000000781c */ /* 0x000fe20003f0e170 */
[----:B------:R-:W-:-:S12]  /*8c30*/  VIADD R23, R27, 0xffffffa0 ;  /* 0xffffffa01b177836 */ /* 0x000fd80000000000 */
.L_x_498:
[----:B0-2---:R-:W-:Y:S02]  /*8c40*/  IADD3 R16, R11, R0, RZ ;  /* 0x000000000b107210 */ /* 0x005fe40007ffe0ff */
[----:B------:R-:W-:-:S03]  /*8c50*/  IADD3 R0, R0, 0x80, RZ ;  /* 0x0000008000007810 */ /* 0x000fc60007ffe0ff */
[----:B------:R-:W-:Y:S01]  /*8c60*/  IMAD R22, R16, 0x2, R3 ;  /* 0x0000000210167824 */ /* 0x000fe200078e0203 */
[----:B------:R-:W-:-:S04]  /*8c70*/  ISETP.GE.AND P1, PT, R0, R23, PT ;  /* 0x000000170000720c */ /* 0x000fc80003f26270 */
[----:B------:R-:W1:Y:S04]  /*8c80*/  LDS.U16 R16, [R22] ;  /* 0x0000000016107984 */ /* 0x000e680000000400 */
[----:B------:R-:W0:Y:S04]  /*8c90*/  LDS.U16 R18, [R22+0x40] ;  /* 0x0000400016127984 */ /* 0x000e280000000400 */
[----:B------:R-:W2:Y:S04]  /*8ca0*/  LDS.U16 R20, [R22+0x80] ;  /* 0x0000800016147984 */ /* 0x000ea80000000400 */
[----:B---3--:R-:W3:Y:S01]  /*8cb0*/  LDS.U16 R24, [R22+0xc0] ;  /* 0x0000c00016187984 */ /* 0x008ee20000000400 */
        /* <DEDUP_REMOVED lines=15> */
[----:B0-----:R2:W3:Y:S01]  /*8db0*/  F2F.BF16.F64 R19, R16 ;  /* 0x0000001000137310 */ /* 0x0014e20000302000 */
[----:B------:R-:W-:Y:S05]  /*8dc0*/  @!P1 BRA `(.L_x_498) ;  /* 0xfffffffc009c9947 */ /* 0x000fea000383ffff */
[----:B------:R-:W-:Y:S05]  /*8dd0*/  BSYNC B2 ;  /* 0x0000000000027941 */ /* 0x000fea0003800000 */
.L_x_497:
[----:B------:R-:W-:Y:S05]  /*8de0*/  BSYNC B1 ;  /* 0x0000000000017941 */ /* 0x000fea0003800000 */
.L_x_496:
[----:B------:R-:W-:Y:S01]  /*8df0*/  IMAD.IADD R18, R27, 0x1, -R0 ;  /* 0x000000011b127824 */ /* 0x000fe200078e0a00 */
[----:B------:R-:W-:Y:S04]  /*8e00*/  BSSY B1, `(.L_x_499) ;  /* 0x0000012000017945 */ /* 0x000fe80003800000 */
[----:B------:R-:W-:-:S13]  /*8e10*/  ISETP.GT.AND P1, PT, R18, 0x20, PT ;  /* 0x000000201200780c */ /* 0x000fda0003f24270 */
[----:B------:R-:W-:Y:S05]  /*8e20*/  @!P1 BRA `(.L_x_500) ;  /* 0x00000000003c9947 */ /* 0x000fea0003800000 */
[----:B0-2---:R-:W-:Y:S01]  /*8e30*/  IMAD.IADD R16, R11, 0x1, R0 ;  /* 0x000000010b107824 */ /* 0x005fe200078e0200 */
[----:B------:R-:W-:Y:S02]  /*8e40*/  PLOP3.LUT P0, PT, PT, PT, PT, 0x8, 0x0 ;  /* 0x000000000000781c */ /* 0x000fe40003f0e170 */
[----:B------:R-:W-:Y:S02]  /*8e50*/  IADD3 R0, R0, 0x40, RZ ;  /* 0x0000004000007810 */ /* 0x000fe40007ffe0ff */
[----:B------:R-:W-:-:S05]  /*8e60*/  LEA R20, R16, R3, 0x1 ;  /* 0x0000000310147211 */ /* 0x000fca00078e08ff */
[----:B------:R-:W1:Y:S04]  /*8e70*/  LDS.U16 R16, [R20] ;  /* 0x0000000014107984 */ /* 0x000e680000000400 */
[----:B------:R-:W0:Y:S01]  /*8e80*/  LDS.U16 R22, [R20+0x40] ;  /* 0x0000400014167984 */ /* 0x000e220000000400 */
[----:B-1-3--:R-:W-:-:S05]  /*8e90*/  HADD2.BF16_V2 R16, R19.H0_H0, R16.H0_H0 ;  /* 0x2000001013107230 */ /* 0x00afca0000200800 */
[----:B------:R-:W-:-:S06]  /*8ea0*/  IMAD.U32 R18, R16, 0x10000, RZ ;  /* 0x0001000010127824 */ /* 0x000fcc00078e00ff */
[----:B------:R-:W1:Y:S08]  /*8eb0*/  F2F.F64.F32 R18, R18 ;  /* 0x0000001200127310 */ /* 0x000e700000201800 */
[----:B-1----:R-:W0:Y:S02]  /*8ec0*/  F2F.BF16.F64 R19, R18 ;  /* 0x0000001200137310 */ /* 0x002e240000302000 */
[----:B0-----:R-:W-:-:S05]  /*8ed0*/  HADD2.BF16_V2 R16, R19.H0_H0, R22.H0_H0 ;  /* 0x2000001613107230 */ /* 0x001fca0000200800 */
[----:B------:R-:W-:-:S06]  /*8ee0*/  IMAD.U32 R16, R16, 0x10000, RZ ;  /* 0x0001000010107824 */ /* 0x000fcc00078e00ff */
[----:B------:R-:W0:Y:S08]  /*8ef0*/  F2F.F64.F32 R16, R16 ;  /* 0x0000001000107310 */ /* 0x000e300000201800 */
[----:B0-----:R-:W0:Y:S02]  /*8f00*/  F2F.BF16.F64 R21, R16 ;  /* 0x0000001000157310 */ /* 0x001e240000302000 */
[----:B0-----:R-:W-:-:S07]  /*8f10*/  PRMT R19, R21, 0x7610, R19 ;  /* 0x0000761015137816 */ /* 0x001fce0000000013 */
.L_x_500:
[----:B------:R-:W-:Y:S05]  /*8f20*/  BSYNC B1 ;  /* 0x0000000000017941 */ /* 0x000fea0003800000 */
.L_x_499:
[----:B------:R-:W-:-:S13]  /*8f30*/  ISETP.LT.OR P0, PT, R0, R27, P0 ;  /* 0x0000001b0000720c */ /* 0x000fda0000701670 */
[----:B------:R-:W-:-:S04]  /*8f40*/  @P0 IMAD.IADD R0, R11, 0x1, R0 ;  /* 0x000000010b000824 */ /* 0x000fc800078e0200 */
[----:B------:R-:W-:-:S06]  /*8f50*/  @P0 IMAD R0, R0, 0x2, R3 ;  /* 0x0000000200000824 */ /* 0x000fcc00078e0203 */
[----:B------:R-:W1:Y:S02]  /*8f60*/  @P0 LDS.U16 R0, [R0] ;  /* 0x0000000000000984 */ /* 0x000e640000000400 */
[----:B-1-3--:R-:W-:-:S05]  /*8f70*/  @P0 HADD2.BF16_V2 R18, R19.H0_H0, R0.H0_H0 ;  /* 0x2000000013120230 */ /* 0x00afca0000200800 */
[----:B------:R-:W-:-:S04]  /*8f80*/  @P0 SHF.L.U32 R18, R18, 0x10, RZ ;  /* 0x0000001012120819 */ /* 0x000fc800000006ff */
[----:B0-2---:R-:W0:Y:S08]  /*8f90*/  @P0 F2F.F64.F32 R16, R18 ;  /* 0x0000001200100310 */ /* 0x005e300000201800 */
[----:B0-----:R-:W0:Y:S02]  /*8fa0*/  @P0 F2F.BF16.F64 R20, R16 ;  /* 0x0000001000140310 */ /* 0x001e240000302000 */
[----:B0-----:R-:W-:-:S07]  /*8fb0*/  @P0 PRMT R19, R20, 0x7610, R19 ;  /* 0x0000761014130816 */ /* 0x001fce0000000013 */
.L_x_495:
[----:B------:R-:W-:Y:S05]  /*8fc0*/  BSYNC B0 ;  /* 0x0000000000007941 */ /* 0x000fea0003800000 */
.L_x_494:
[----:B------:R-:W-:Y:S01]  /*8fd0*/  SHFL.BFLY PT, R21, R17, 0x10, 0x1f ;  /* 0x0e001f0011157f89 */ /* 0x000fe200000e0000 */
[----:B------:R-:W-:-:S03]  /*8fe0*/  NOP ;  /* 0x0000000000007918 */ /* 0x000fc60000000000 */
[----:B------:R-:W2:Y:S01]  /*8ff0*/  SHFL.BFLY PT, R20, R16, 0x10, 0x1f ;  /* 0x0e001f0010147f89 */ /* 0x000ea200000e0000 */
[----:B------:R-:W-:Y:S01]  /*9000*/  ULDC UR4, c[0x0][0x220] ;  /* 0x0000880000047ab9 */ /* 0x000fe20000000800 */
        /* <DEDUP_REMOVED lines=32> */
[----:B0-----:R-:W-:Y:S01]  /*9210*/  HADD2.BF16_V2 R0, R0.H0_H0, R17.H0_H0 ;  /* 0x2000001100007230 */ /* 0x001fe20000200800 */
[----:B------:R-:W-:Y:S06]  /*9220*/  @P4 BRA `(.L_x_502) ;  /* 0x0000000000704947 */ /* 0x000fec0003800000 */
[----:B------:R-:W-:Y:S01]  /*9230*/  IMAD.U32 R16, R0, 0x10000, RZ ;  /* 0x0001000000107824 */ /* 0x000fe200078e00ff */
[----:B------:R-:W-:-:S05]  /*9240*/  MOV R0, R6 ;  /* 0x0000000600007202 */ /* 0x000fca0000000f00 */
[----:B------:R-:W0:Y:S08]  /*9250*/  F2F.F64.F32 R16, R16 ;  /* 0x0000001000107310 */ /* 0x000e300000201800 */
[----:B0-----:R-:W0:Y:S02]  /*9260*/  F2F.BF16.F64 R17, R16 ;  /* 0x0000001000117310 */ /* 0x001e240000302000 */
[----:B0-----:R-:W-:-:S07]  /*9270*/  IMAD.U32 R19, R17, 0x10000, RZ ;  /* 0x0001000011137824 */ /* 0x001fce00078e00ff */
.L_x_505:
[----:B0-----:R-:W-:Y:S01]  /*9280*/  IMAD.IADD R18, R11, 0x1, R0 ;  /* 0x000000010b127824 */ /* 0x001fe200078e0200 */
[----:B------:R-:W0:Y:S01]  /*9290*/  MUFU.RCP R20, R19 ;  /* 0x0000001300147308 */ /* 0x000e220000001000 */
[----:B------:R-:W-:Y:S01]  /*92a0*/  VIADD R0, R0, 0x20 ;  /* 0x0000002000007836 */ /* 0x000fe20000000000 */
[----:B------:R-:W-:Y:S02]  /*92b0*/  BSSY B1, `(.L_x_503) ;  /* 0x0000010000017945 */ /* 0x000fe40003800000 */
[----:B------:R-:W-:Y:S02]  /*92c0*/  LEA R18, R18, R3, 0x1 ;  /* 0x0000000312127211 */ /* 0x000fe400078e08ff */
[----:B------:R-:W-:-:S03]  /*92d0*/  ISETP.GE.AND P5, PT, R0, UR4, PT ;  /* 0x0000000400007c0c */ /* 0x000fc6000bfa6270 */
[----:B------:R-:W1:Y:S01]  /*92e0*/  LDS.U16 R16, [R18] ;  /* 0x0000000012107984 */ /* 0x000e620000000400 */
[----:B0-----:R-:W-:-:S04]  /*92f0*/  FFMA R17, -R19, R20, 1 ;  /* 0x3f80000013117423 */ /* 0x001fc80000000114 */
[----:B------:R-:W-:Y:S01]  /*9300*/  FFMA R17, R20, R17, R20 ;  /* 0x0000001114117223 */ /* 0x000fe20000000014 */
[----:B-1----:R-:W-:-:S04]  /*9310*/  IMAD.U32 R16, R16, 0x10000, RZ ;  /* 0x0001000010107824 */ /* 0x002fc800078e00ff */
[----:B------:R-:W0:Y:S01]  /*9320*/  FCHK P0, R16, R19 ;  /* 0x0000001310007302 */ /* 0x000e220000000000 */
[----:B------:R-:W-:-:S04]  /*9330*/  FFMA R20, R16, R17, RZ ;  /* 0x0000001110147223 */ /* 0x000fc800000000ff */
[----:B------:R-:W-:-:S04]  /*9340*/  FFMA R21, -R19, R20, R16 ;  /* 0x0000001413157223 */ /* 0x000fc80000000110 */
[----:B------:R-:W-:Y:S01]  /*9350*/  FFMA R17, R17, R21, R20 ;  /* 0x0000001511117223 */ /* 0x000fe20000000014 */
[----:B0-----:R-:W-:Y:S06]  /*9360*/  @!P0 BRA `(.L_x_504) ;  /* 0x0000000000108947 */ /* 0x001fec0003800000 */
[----:B------:R-:W-:Y:S02]  /*9370*/  MOV R17, R19 ;  /* 0x0000001300117202 */ /* 0x000fe40000000f00 */
[----:B------:R-:W-:-:S07]  /*9380*/  MOV R21, 0x93a0 ;  /* 0x000093a000157802 */ /* 0x000fce0000000f00 */
[----:B------:R-:W-:Y:S05]  /*9390*/  CALL.REL.NOINC `($__internal_5_$__cuda_sm3x_div_rn_noftz_f32_slowpath) ;  /* 0x00000020004c7944 */ /* 0x000fea0003c00000 */
[----:B------:R-:W-:-:S07]  /*93a0*/  IMAD.MOV.U32 R17, RZ, RZ, R22 ;  /* 0x000000ffff117224 */ /* 0x000fce00078e0016 */
.L_x_504:
[----:B------:R-:W-:Y:S05]  /*93b0*/  BSYNC B1 ;  /* 0x0000000000017941 */ /* 0x000fea0003800000 */
.L_x_503:
[----:B------:R-:W-:-:S05]  /*93c0*/  F2FP.BF16.F32.PACK_AB R17, RZ, R17 ;  /* 0x00000011ff11723e */ /* 0x000fca00000010ff */
[----:B------:R0:W-:Y:S01]  /*93d0*/  STS.U16 [R18], R17 ;  /* 0x0000001112007388 */ /* 0x0001e20000000400 */
[----:B------:R-:W-:Y:S05]  /*93e0*/  @!P5 BRA `(.L_x_505) ;  /* 0xfffffffc00a4d947 */ /* 0x000fea000383ffff */
.L_x_502:
[----:B------:R-:W-:Y:S05]  /*93f0*/  BSYNC B0 ;  /* 0x0000000000007941 */ /* 0x000fea0003800000 */
.L_x_501:
[----:B------:R-:W-:Y:S01]  /*9400*/  NOP ;  /* 0x0000000000007918 */ /* 0x000fe20000000000 */
[----:B------:R-:W-:Y:S01]  /*9410*/  ULDC UR4, c[0x0][0x21c] ;  /* 0x0000870000047ab9 */ /* 0x000fe20000000800 */
[----:B------:R-:W-:Y:S01]  /*9420*/  BSSY B0, `(.L_x_483) ;  /* 0x000004d000007945 */ /* 0x000fe20003800000 */
[----:B------:R-:W-:-:S03]  /*9430*/  NOP ;  /* 0x0000000000007918 */ /* 0x000fc60000000000 */
[----:B------:R-:W-:Y:S05]  /*9440*/  @P4 BRA `(.L_x_506) ;  /* 0x0000000400284947 */ /* 0x000fea0003800000 */
[----:B------:R-:W1:Y:S01]  /*9450*/  LDC R25, c[0x0][0x220] ;  /* 0x00008800ff197b82 */ /* 0x000e620000000800 */
[----:B------:R-:W-:Y:S01]  /*9460*/  BSSY B1, `(.L_x_507) ;  /* 0x0000024000017945 */ /* 0x000fe20003800000 */
[----:B------:R-:W-:Y:S01]  /*9470*/  PLOP3.LUT P0, PT, PT, PT, PT, 0x80, 0x0 ;  /* 0x000000000000781c */ /* 0x000fe20003f0f070 */
[----:B-1----:R-:W-:-:S05]  /*9480*/  IMAD.IADD R0, R25, 0x1, -R6 ;  /* 0x0000000119007824 */ /* 0x002fca00078e0a06 */
[----:B------:R-:W-:Y:S02]  /*9490*/  ISETP.GT.AND P1, PT, R0, 0x60, PT ;  /* 0x000000600000780c */ /* 0x000fe40003f24270 */
[----:B------:R-:W-:-:S11]  /*94a0*/  MOV R0, R6 ;  /* 0x0000000600007202 */ /* 0x000fd60000000f00 */
[----:B------:R-:W-:Y:S05]  /*94b0*/  @!P1 BRA `(.L_x_508) ;  /* 0x0000000000789947 */ /* 0x000fea0003800000 */
[----:B------:R-:W-:Y:S01]  /*94c0*/  PLOP3.LUT P0, PT, PT, PT, PT, 0x8, 0x0 ;  /* 0x000000000000781c */ /* 0x000fe20003f0e170 */
[----:B------:R-:W-:-:S12]  /*94d0*/  VIADD R27, R25, 0xffffffa0 ;  /* 0xffffffa0191b7836 */ /* 0x000fd80000000000 */
.L_x_509:
[--C-:B01----:R-:W-:Y:S02]  /*94e0*/  IMAD.IADD R17, R9, 0x1, R0.reuse ;  /* 0x0000000109117824 */ /* 0x103fe400078e0200 */
[----:B------:R-:W-:Y:S01]  /*94f0*/  IMAD.IADD R16, R11, 0x1, R0 ;  /* 0x000000010b107824 */ /* 0x000fe200078e0200 */
[----:B------:R-:W-:Y:S02]  /*9500*/  IADD3 R0, R0, 0x80, RZ ;  /* 0x0000008000007810 */ /* 0x000fe40007ffe0ff */
[----:B------:R-:W-:Y:S01]  /*9510*/  LEA R18, R17, R4, 0x2 ;  /* 0x0000000411127211 */ /* 0x000fe200078e10ff */
[----:B------:R-:W-:Y:S01]  /*9520*/  IMAD R24, R16, 0x2, R3 ;  /* 0x0000000210187824 */ /* 0x000fe200078e0203 */
[----:B------:R-:W-:Y:S01]  /*9530*/  ISETP.GE.AND P1, PT, R0, R27, PT ;  /* 0x0000001b0000720c */ /* 0x000fe20003f26270 */
[----:B------:R-:W0:Y:S02]  /*9540*/  LDC.64 R16, c[0x0][0x250] ;  /* 0x00009400ff107b82 */ /* 0x000e240000000a00 */
[----:B------:R-:W1:Y:S04]  /*9550*/  LDS R19, [R18] ;  /* 0x0000000012137984 */ /* 0x000e680000000800 */
[----:B------:R-:W2:Y:S04]  /*9560*/  LDS R21, [R18+0x80] ;  /* 0x0000800012157984 */ /* 0x000ea80000000800 */
[----:B------:R-:W3:Y:S04]  /*9570*/  LDS R23, [R18+0x100] ;  /* 0x0001000012177984 */ /* 0x000ee80000000800 */
[----:B------:R-:W4:Y:S04]  /*9580*/  LDS R43, [R18+0x180] ;  /* 0x00018000122b7984 */ /* 0x000f280000000800 */
[----:B------:R-:W5:Y:S04]  /*9590*/  LDS.U16 R39, [R24] ;  /* 0x0000000018277984 */ /* 0x000f680000000400 */
[----:B------:R-:W5:Y:S04]  /*95a0*/  LDS.U16 R37, [R24+0x40] ;  /* 0x0000400018257984 */ /* 0x000f680000000400 */
[----:B------:R-:W5:Y:S04]  /*95b0*/  LDS.U16 R29, [R24+0x80] ;  /* 0x00008000181d7984 */ /* 0x000f680000000400 */
[----:B------:R-:W5:Y:S01]  /*95c0*/  LDS.U16 R45, [R24+0xc0] ;  /* 0x0000c000182d7984 */ /* 0x000f620000000400 */
[----:B-1----:R-:W-:-:S02]  /*95d0*/  IMAD R19, R32, UR4, R19 ;  /* 0x0000000420137c24 */ /* 0x002fc4000f8e0213 */
[C---:B--2---:R-:W-:Y:S02]  /*95e0*/  IMAD R21, R32.reuse, UR4, R21 ;  /* 0x0000000420157c24 */ /* 0x044fe4000f8e0215 */
[----:B---3--:R-:W-:Y:S02]  /*95f0*/  IMAD R41, R32, UR4, R23 ;  /* 0x0000000420297c24 */ /* 0x008fe4000f8e0217 */
[----:B0-----:R-:W-:-:S04]  /*9600*/  IMAD.WIDE R22, R19, 0x2, R16 ;  /* 0x0000000213167825 */ /* 0x001fc800078e0210 */
[----:B----4-:R-:W-:Y:S02]  /*9610*/  IMAD R43, R32, UR4, R43 ;  /* 0x00000004202b7c24 */ /* 0x010fe4000f8e022b */
[--C-:B------:R-:W-:Y:S01]  /*9620*/  IMAD.WIDE R20, R21, 0x2, R16.reuse ;  /* 0x0000000215147825 */ /* 0x100fe200078e0210 */
[----:B-----5:R1:W-:Y:S03]  /*9630*/  STG.E.U16 desc[UR10][R22.64], R39 ;  /* 0x0000002716007986 */ /* 0x0203e6000c10150a */
[--C-:B------:R-:W-:Y:S01]  /*9640*/  IMAD.WIDE R18, R41, 0x2, R16.reuse ;  /* 0x0000000229127825 */ /* 0x100fe200078e0210 */
[----:B------:R1:W-:Y:S03]  /*9650*/  STG.E.U16 desc[UR10][R20.64], R37 ;  /* 0x0000002514007986 */ /* 0x0003e6000c10150a */
[----:B------:R-:W-:Y:S01]  /*9660*/  IMAD.WIDE R16, R43, 0x2, R16 ;  /* 0x000000022b107825 */ /* 0x000fe200078e0210 */
[----:B------:R1:W-:Y:S04]  /*9670*/  STG.E.U16 desc[UR10][R18.64], R29 ;  /* 0x0000001d12007986 */ /* 0x0003e8000c10150a */
[----:B------:R1:W-:Y:S01]  /*9680*/  STG.E.U16 desc[UR10][R16.64], R45 ;  /* 0x0000002d10007986 */ /* 0x0003e2000c10150a */
[----:B------:R-:W-:Y:S05]  /*9690*/  @!P1 BRA `(.L_x_509) ;  /* 0xfffffffc00909947 */ /* 0x000fea000383ffff */
.L_x_508:
[----:B------:R-:W-:Y:S05]  /*96a0*/  BSYNC B1 ;  /* 0x0000000000017941 */ /* 0x000fea0003800000 */
.L_x_507:
[----:B-1----:R-:W-:Y:S01]  /*96b0*/  IMAD.IADD R16, R25, 0x1, -R0 ;  /* 0x0000000119107824 */ /* 0x002fe200078e0a00 */
[----:B------:R-:W-:Y:S04]  /*96c0*/  BSSY B1, `(.L_x_510) ;  /* 0x0000015000017945 */ /* 0x000fe80003800000 */
[----:B------:R-:W-:-:S13]  /*96d0*/  ISETP.GT.AND P1, PT, R16, 0x20, PT ;  /* 0x000000201000780c */ /* 0x000fda0003f24270 */
[----:B------:R-:W-:Y:S05]  /*96e0*/  @!P1 BRA `(.L_x_511) ;  /* 0x0000000000489947 */ /* 0x000fea0003800000 */
[--C-:B0-----:R-:W-:Y:S01]  /*96f0*/  IMAD.IADD R17, R9, 0x1, R0.reuse ;  /* 0x0000000109117824 */ /* 0x101fe200078e0200 */
[----:B------:R-:W0:Y:S01]  /*9700*/  LDC.64 R18, c[0x0][0x250] ;  /* 0x00009400ff127b82 */ /* 0x000e220000000a00 */
[----:B------:R-:W-:Y:S01]  /*9710*/  IMAD.IADD R16, R11, 0x1, R0 ;  /* 0x000000010b107824 */ /* 0x000fe200078e0200 */
[----:B------:R-:W-:Y:S01]  /*9720*/  ULDC UR5, c[0x0][0x21c] ;  /* 0x0000870000057ab9 */ /* 0x000fe20000000800 */
[----:B------:R-:W-:Y:S02]  /*9730*/  PLOP3.LUT P0, PT, PT, PT, PT, 0x8, 0x0 ;  /* 0x000000000000781c */ /* 0x000fe40003f0e170 */
[----:B------:R-:W-:Y:S01]  /*9740*/  LEA R20, R17, R4, 0x2 ;  /* 0x0000000411147211 */ /* 0x000fe200078e10ff */
[----:B------:R-:W-:Y:S01]  /*9750*/  IMAD R21, R16, 0x2, R3 ;  /* 0x0000000210157824 */ /* 0x000fe200078e0203 */
[----:B------:R-:W-:-:S03]  /*9760*/  IADD3 R0, R0, 0x40, RZ ;  /* 0x0000004000007810 */ /* 0x000fc60007ffe0ff */
[----:B------:R-:W1:Y:S04]  /*9770*/  LDS R17, [R20] ;  /* 0x0000000014117984 */ /* 0x000e680000000800 */
[----:B------:R-:W2:Y:S04]  /*9780*/  LDS R27, [R20+0x80] ;  /* 0x00008000141b7984 */ /* 0x000ea80000000800 */
[----:B------:R-:W3:Y:S04]  /*9790*/  LDS.U16 R23, [R21] ;  /* 0x0000000015177984 */ /* 0x000ee80000000400 */
[----:B------:R-:W4:Y:S01]  /*97a0*/  LDS.U16 R29, [R21+0x40] ;  /* 0x00004000151d7984 */ /* 0x000f220000000400 */
[----:B-1----:R-:W-:-:S02]  /*97b0*/  IMAD R17, R32, UR5, R17 ;  /* 0x0000000520117c24 */ /* 0x002fc4000f8e0211 */
[----:B--2---:R-:W-:Y:S02]  /*97c0*/  IMAD R27, R32, UR5, R27 ;  /* 0x00000005201b7c24 */ /* 0x004fe4000f8e021b */
[----:B0-----:R-:W-:-:S04]  /*97d0*/  IMAD.WIDE R16, R17, 0x2, R18 ;  /* 0x0000000211107825 */ /* 0x001fc800078e0212 */
[----:B------:R-:W-:Y:S01]  /*97e0*/  IMAD.WIDE R18, R27, 0x2, R18 ;  /* 0x000000021b127825 */ /* 0x000fe200078e0212 */
[----:B---3--:R1:W-:Y:S04]  /*97f0*/  STG.E.U16 desc[UR10][R16.64], R23 ;  /* 0x0000001710007986 */ /* 0x0083e8000c10150a */
[----:B----4-:R1:W-:Y:S02]  /*9800*/  STG.E.U16 desc[UR10][R18.64], R29 ;  /* 0x0000001d12007986 */ /* 0x0103e4000c10150a */
.L_x_511:
[----:B------:R-:W-:Y:S05]  /*9810*/  BSYNC B1 ;  /* 0x0000000000017941 */ /* 0x000fea0003800000 */
.L_x_510:
[----:B------:R-:W-:-:S13]  /*9820*/  ISETP.LT.OR P0, PT, R0, R25, P0 ;  /* 0x000000190000720c */ /* 0x000fda0000701670 */
[----:B------:R-:W-:Y:S05]  /*9830*/  @!P0 BRA `(.L_x_506) ;  /* 0x00000000002c8947 */ /* 0x000fea0003800000 */
[----:B01----:R-:W-:Y:S01]  /*9840*/  IMAD.IADD R17, R9, 0x1, R0 ;  /* 0x0000000109117824 */ /* 0x003fe200078e0200 */
[----:B------:R-:W-:Y:S01]  /*9850*/  IADD3 R0, R11, R0, RZ ;  /* 0x000000000b007210 */ /* 0x000fe20007ffe0ff */
[----:B------:R-:W-:Y:S02]  /*9860*/  ULDC UR5, c[0x0][0x21c] ;  /* 0x0000870000057ab9 */ /* 0x000fe40000000800 */
[----:B------:R-:W-:Y:S02]  /*9870*/  IMAD R18, R17, 0x4, R4 ;  /* 0x0000000411127824 */ /* 0x000fe400078e0204 */
[----:B------:R-:W-:Y:S01]  /*9880*/  IMAD R0, R0, 0x2, R3 ;  /* 0x0000000200007824 */ /* 0x000fe200078e0203 */
[----:B------:R-:W0:Y:S02]  /*9890*/  LDC.64 R16, c[0x0][0x250] ;  /* 0x00009400ff107b82 */ /* 0x000e240000000a00 */
[----:B------:R-:W1:Y:S04]  /*98a0*/  LDS R19, [R18] ;  /* 0x0000000012137984 */ /* 0x000e680000000800 */
[----:B------:R-:W2:Y:S01]  /*98b0*/  LDS.U16 R21, [R0] ;  /* 0x0000000000157984 */ /* 0x000ea20000000400 */
[----:B-1----:R-:W-:-:S04]  /*98c0*/  IMAD R19, R32, UR5, R19 ;  /* 0x0000000520137c24 */ /* 0x002fc8000f8e0213 */
[----:B0-----:R-:W-:-:S05]  /*98d0*/  IMAD.WIDE R16, R19, 0x2, R16 ;  /* 0x0000000213107825 */ /* 0x001fca00078e0210 */
[----:B--2---:R2:W-:Y:S02]  /*98e0*/  STG.E.U16 desc[UR10][R16.64], R21 ;  /* 0x0000001510007986 */ /* 0x0045e4000c10150a */
.L_x_506:
[----:B------:R-:W-:Y:S05]  /*98f0*/  BSYNC B0 ;  /* 0x0000000000007941 */ /* 0x000fea0003800000 */
.L_x_483:
[----:B------:R-:W-:Y:S02]  /*9900*/  ULDC UR4, c[0x0][0x234] ;  /* 0x00008d0000047ab9 */ /* 0x000fe40000000800 */
[----:B------:R-:W-:-:S13]  /*9910*/  ISETP.NE.AND P0, PT, RZ, UR4, PT ;  /* 0x00000004ff007c0c */ /* 0x000fda000bf05270 */
[----:B------:R-:W-:Y:S05]  /*9920*/  @P0 BRA `(.L_x_512) ;  /* 0x0000000800640947 */ /* 0x000fea0003800000 */
[----:B-1----:R-:W1:Y:S02]  /*9930*/  LDC R23, c[0x0][0x220] ;  /* 0x00008800ff177b82 */ /* 0x002e640000000800 */
[----:B-1----:R-:W-:-:S13]  /*9940*/  ISETP.GE.AND P0, PT, R23, 0x2, PT ;  /* 0x000000021700780c */ /* 0x002fda0003f06270 */
[----:B------:R-:W-:Y:S05]  /*9950*/  @!P0 BRA `(.L_x_513) ;  /* 0x0000000800548947 */ /* 0x000fea0003800000 */
[-C--:B------:R-:W-:Y:S02]  /*9960*/  ISETP.GE.AND P1, PT, R6, R23.reuse, PT ;  /* 0x000000170600720c */ /* 0x080fe40003f26270 */
[----:B0-234-:R-:W-:Y:S02]  /*9970*/  CS2R R16, SRZ ;  /* 0x0000000000107805 */ /* 0x01dfe4000001ff00 */
[----:B------:R-:W-:Y:S01]  /*9980*/  ISETP.GE.AND P0, PT, R10, R23, PT ;  /* 0x000000170a00720c */ /* 0x000fe20003f06270 */
[----:B------:R-:W-:Y:S08]  /*9990*/  BSSY B0, `(.L_x_514) ;  /* 0x0000047000007945 */ /* 0x000ff00003800000 */
[----:B------:R-:W0:Y:S02]  /*99a0*/  @!P1 LDS.U16 R0, [R31] ;  /* 0x000000001f009984 */ /* 0x000e240000000400 */
[----:B0-----:R-:W-:-:S04]  /*99b0*/  @!P1 IMAD.U32 R0, R0, 0x10000, RZ ;  /* 0x0001000000009824 */ /* 0x001fc800078e00ff */
        /* <DEDUP_REMOVED lines=12> */
.L_x_518:
        /* <DEDUP_REMOVED lines=9> */
[----:B------:R-:W-:-:S06]  /*9b10*/  SHF.L.U32 R16, R16, 0x10, RZ ;  /* 0x0000001010107819 */ /* 0x000fcc00000006ff */
[----:B------:R-:W1:Y:S08]  /*9b20*/  F2F.F64.F32 R16, R16 ;  /* 0x0000001000107310 */ /* 0x000e700000201800 */
[----:B-1----:R-:W0:Y:S02]  /*9b30*/  F2F.BF16.F64 R17, R16 ;  /* 0x0000001000117310 */ /* 0x002e240000302000 */
[----:B0-----:R-:W-:-:S05]  /*9b40*/  HADD2.BF16_V2 R18, R17.H0_H0, R18.H0_H0 ;  /* 0x2000001211127230 */ /* 0x001fca0000200800 */
[----:B------:R-:W-:-:S06]  /*9b50*/  IMAD.U32 R18, R18, 0x10000, RZ ;  /* 0x0001000012127824 */ /* 0x000fcc00078e00ff */
[----:B------:R-:W0:Y:S08]  /*9b60*/  F2F.F64.F32 R18, R18 ;  /* 0x0000001200127310 */ /* 0x000e300000201800 */
[----:B0-----:R-:W2:Y:S02]  /*9b70*/  F2F.BF16.F64 R19, R18 ;  /* 0x0000001200137310 */ /* 0x001ea40000302000 */
[----:B--2---:R-:W-:-:S05]  /*9b80*/  HADD2.BF16_V2 R20, R19.H0_H0, R20.H0_H0 ;  /* 0x2000001413147230 */ /* 0x004fca0000200800 */
[----:B------:R-:W-:-:S06]  /*9b90*/  SHF.L.U32 R20, R20, 0x10, RZ ;  /* 0x0000001014147819 */ /* 0x000fcc00000006ff */
        /* <DEDUP_REMOVED lines=8> */
.L_x_517:
[----:B------:R-:W-:Y:S05]  /*9c20*/  BSYNC B1 ;  /* 0x0000000000017941 */ /* 0x000fea0003800000 */
.L_x_516:
[----:B------:R-:W-:Y:S01]  /*9c30*/  IMAD.IADD R18, R23, 0x1, -R0 ;  /* 0x0000000117127824 */ /* 0x000fe200078e0a00 */
[----:B------:R-:W-:Y:S04]  /*9c40*/  BSSY B1, `(.L_x_519) ;  /* 0x0000012000017945 */ /* 0x000fe80003800000 */
[----:B------:R-:W-:-:S13]  /*9c50*/  ISETP.GT.AND P2, PT, R18, 0x20, PT ;  /* 0x000000201200780c */ /* 0x000fda0003f44270 */
[----:B------:R-:W-:Y:S05]  /*9c60*/  @!P2 BRA `(.L_x_520) ;  /* 0x00000000003ca947 */ /* 0x000fea0003800000 */
[----:B0-2---:R-:W-:Y:S02]  /*9c70*/  IADD3 R16, R11, R0, RZ ;  /* 0x000000000b107210 */ /* 0x005fe40007ffe0ff */
[----:B------:R-:W-:Y:S02]  /*9c80*/  PLOP3.LUT P0, PT, PT, PT, PT, 0x8, 0x0 ;  /* 0x000000000000781c */ /* 0x000fe40003f0e170 */
[----:B------:R-:W-:Y:S01]  /*9c90*/  IADD3 R0, R0, 0x40, RZ ;  /* 0x0000004000007810 */ /* 0x000fe20007ffe0ff */
[----:B------:R-:W-:-:S05]  /*9ca0*/  IMAD R20, R16, 0x2, R3 ;  /* 0x0000000210147824 */ /* 0x000fca00078e0203 */
[----:B------:R-:W1:Y:S04]  /*9cb0*/  LDS.U16 R16, [R20] ;  /* 0x0000000014107984 */ /* 0x000e680000000400 */
[----:B------:R-:W0:Y:S01]  /*9cc0*/  LDS.U16 R22, [R20+0x40] ;  /* 0x0000400014167984 */ /* 0x000e220000000400 */
[----:B-1-3--:R-:W-:-:S05]  /*9cd0*/  HADD2.BF16_V2 R16, R19.H0_H0, R16.H0_H0 ;  /* 0x2000001013107230 */ /* 0x00afca0000200800 */
[----:B------:R-:W-:-:S06]  /*9ce0*/  SHF.L.U32 R18, R16, 0x10, RZ ;  /* 0x0000001010127819 */ /* 0x000fcc00000006ff */
[----:B------:R-:W1:Y:S08]  /*9cf0*/  F2F.F64.F32 R18, R18 ;  /* 0x0000001200127310 */ /* 0x000e700000201800 */
[----:B-1----:R-:W0:Y:S02]  /*9d00*/  F2F.BF16.F64 R19, R18 ;  /* 0x0000001200137310 */ /* 0x002e240000302000 */
[----:B0-----:R-:W-:-:S05]  /*9d10*/  HADD2.BF16_V2 R16, R19.H0_H0, R22.H0_H0 ;  /* 0x2000001613107230 */ /* 0x001fca0000200800 */
[----:B------:R-:W-:-:S06]  /*9d20*/  IMAD.U32 R16, R16, 0x10000, RZ ;  /* 0x0001000010107824 */ /* 0x000fcc00078e00ff */
[----:B------:R-:W0:Y:S08]  /*9d30*/  F2F.F64.F32 R16, R16 ;  /* 0x0000001000107310 */ /* 0x000e300000201800 */
[----:B0-----:R-:W0:Y:S02]  /*9d40*/  F2F.BF16.F64 R21, R16 ;  /* 0x0000001000157310 */ /* 0x001e240000302000 */
[----:B0-----:R-:W-:-:S07]  /*9d50*/  PRMT R19, R21, 0x7610, R19 ;  /* 0x0000761015137816 */ /* 0x001fce0000000013 */
.L_x_520:
[----:B------:R-:W-:Y:S05]  /*9d60*/  BSYNC B1 ;  /* 0x0000000000017941 */ /* 0x000fea0003800000 */
.L_x_519:
[----:B------:R-:W-:-:S13]  /*9d70*/  ISETP.LT.OR P0, PT, R0, R23, P0 ;  /* 0x000000170000720c */ /* 0x000fda0000701670 */
[----:B------:R-:W-:-:S05]  /*9d80*/  @P0 IMAD.IADD R0, R11, 0x1, R0 ;  /* 0x000000010b000824 */ /* 0x000fca00078e0200 */
[----:B------:R-:W-:-:S06]  /*9d90*/  @P0 LEA R0, R0, R3, 0x1 ;  /* 0x0000000300000211 */ /* 0x000fcc00078e08ff */
[----:B------:R-:W1:Y:S02]  /*9da0*/  @P0 LDS.U16 R0, [R0] ;  /* 0x0000000000000984 */ /* 0x000e640000000400 */
[----:B-1-3--:R-:W-:-:S05]  /*9db0*/  @P0 HADD2.BF16_V2 R18, R19.H0_H0, R0.H0_H0 ;  /* 0x2000000013120230 */ /* 0x00afca0000200800 */
[----:B------:R-:W-:-:S04]  /*9dc0*/  @P0 IMAD.U32 R18, R18, 0x10000, RZ ;  /* 0x0001000012120824 */ /* 0x000fc800078e00ff */
[----:B0-2---:R-:W0:Y:S08]  /*9dd0*/  @P0 F2F.F64.F32 R16, R18 ;  /* 0x0000001200100310 */ /* 0x005e300000201800 */
[----:B0-----:R-:W0:Y:S02]  /*9de0*/  @P0 F2F.BF16.F64 R20, R16 ;  /* 0x0000001000140310 */ /* 0x001e240000302000 */
[----:B0-----:R-:W-:-:S07]  /*9df0*/  @P0 PRMT R19, R20, 0x7610, R19 ;  /* 0x0000761014130816 */ /* 0x001fce0000000013 */
.L_x_515:
[----:B------:R-:W-:Y:S05]  /*9e00*/  BSYNC B0 ;  /* 0x0000000000007941 */ /* 0x000fea0003800000 */
.L_x_514:
[----:B------:R-:W-:Y:S01]  /*9e10*/  SHFL.BFLY PT, R21, R17, 0x10, 0x1f ;  /* 0x0e001f0011157f89 */ /* 0x000fe200000e0000 */
[----:B------:R-:W-:-:S03]  /*9e20*/  NOP ;  /* 0x0000000000007918 */ /* 0x000fc60000000000 */
[----:B------:R-:W2:Y:S01]  /*9e30*/  SHFL.BFLY PT, R20, R16, 0x10, 0x1f ;  /* 0x0e001f0010147f89 */ /* 0x000ea200000e0000 */
[----:B------:R-:W-:Y:S01]  /*9e40*/  ULDC UR4, c[0x0][0x220] ;  /* 0x0000880000047ab9 */ /* 0x000fe20000000800 */
[----:B------:R-:W-:Y:S01]  /*9e50*/  BSSY B0, `(.L_x_513) ;  /* 0x0000045000007945 */ /* 0x000fe20003800000 */
[----:B--2---:R-:W1:Y:S02]  /*9e60*/  F2F.BF16.F64 R20, R20 ;  /* 0x0000001400147310 */ /* 0x004e640000302000 */
[----:B-1----:R-:W-:-:S05]  /*9e70*/  HADD2.BF16_V2 R0, R19.H0_H0, R20.H0_H0 ;  /* 0x2000001413007230 */ /* 0x002fca0000200800 */
[----:B------:R-:W-:-:S04]  /*9e80*/  SHF.L.U32 R0, R0, 0x10, RZ ;  /* 0x0000001000007819 */ /* 0x000fc800000006ff */
        /* <DEDUP_REMOVED lines=30> */
[----:B------:R-:W-:Y:S02]  /*a070*/  SHF.L.U32 R0, R0, 0x10, RZ ;  /* 0x0000001000007819 */ /* 0x000fe400000006ff */
[----:B------:R-:W-:Y:S02]  /*a080*/  MOV R36, R6 ;  /* 0x0000000600247202 */ /* 0x000fe40000000f00 */
[----:B------:R-:W0:Y:S08]  /*a090*/  F2F.F64.F32 R16, R0 ;  /* 0x0000000000107310 */ /* 0x000e300000201800 */
[----:B0-----:R-:W0:Y:S02]  /*a0a0*/  F2F.BF16.F64 R16, R16 ;  /* 0x0000001000107310 */ /* 0x001e240000302000 */
[----:B0-----:R-:W-:-:S06]  /*a0b0*/  IMAD.U32 R18, R16, 0x10000, RZ ;  /* 0x0001000010127824 */ /* 0x001fcc00078e00ff */
[----:B------:R-:W0:Y:S02]  /*a0c0*/  F2F.F64.F32 R28, R18 ;  /* 0x00000012001c7310 */ /* 0x000e240000201800 */
[----:B0-----:R-:W-:-:S11]  /*a0d0*/  DADD R28, R28, 9.999999682655225389e-21 ;  /* 0x3bc79ca11c1c7429 */ /* 0x001fd60000000000 */
.L_x_524:
[----:B------:R-:W-:Y:S01]  /*a0e0*/  IMAD.IADD R0, R11, 0x1, R36 ;  /* 0x000000010b007824 */ /* 0x000fe200078e0224 */
[----:B0-----:R-:W0:Y:S01]  /*a0f0*/  MUFU.RCP64H R17, R29 ;  /* 0x0000001d00117308 */ /* 0x001e220000001800 */
[----:B------:R-:W-:Y:S01]  /*a100*/  IMAD.MOV.U32 R16, RZ, RZ, 0x1 ;  /* 0x00000001ff107424 */ /* 0x000fe200078e00ff */
[----:B------:R-:W-:Y:S01]  /*a110*/  BSSY B1, `(.L_x_522) ;  /* 0x0000015000017945 */ /* 0x000fe20003800000 */
[----:B------:R-:W-:Y:S01]  /*a120*/  VIADD R36, R36, 0x20 ;  /* 0x0000002024247836 */ /* 0x000fe20000000000 */
[----:B------:R-:W-:-:S04]  /*a130*/  LEA R37, R0, R3, 0x1 ;  /* 0x0000000300257211 */ /* 0x000fc800078e08ff */
[----:B------:R-:W-:Y:S01]  /*a140*/  ISETP.GE.AND P1, PT, R36, UR4, PT ;  /* 0x0000000424007c0c */ /* 0x000fe2000bf26270 */
[----:B------:R-:W1:Y:S01]  /*a150*/  LDS.U16 R0, [R37] ;  /* 0x0000000025007984 */ /* 0x000e620000000400 */
[----:B0-----:R-:W-:-:S08]  /*a160*/  DFMA R18, -R28, R16, 1 ;  /* 0x3ff000001c12742b */ /* 0x001fd00000000110 */
[----:B------:R-:W-:-:S08]  /*a170*/  DFMA R18, R18, R18, R18 ;  /* 0x000000121212722b */ /* 0x000fd00000000012 */
[----:B------:R-:W-:-:S08]  /*a180*/  DFMA R18, R16, R18, R16 ;  /* 0x000000121012722b */ /* 0x000fd00000000010 */
[----:B------:R-:W-:Y:S01]  /*a190*/  DFMA R22, -R28, R18, 1 ;  /* 0x3ff000001c16742b */ /* 0x000fe20000000112 */
[----:B-1----:R-:W-:-:S07]  /*a1a0*/  SHF.L.U32 R0, R0, 0x10, RZ ;  /* 0x0000001000007819 */ /* 0x002fce00000006ff */
[----:B------:R-:W-:Y:S01]  /*a1b0*/  DFMA R22, R18, R22, R18 ;  /* 0x000000161216722b */ /* 0x000fe20000000012 */
[----:B------:R-:W0:Y:S07]  /*a1c0*/  F2F.F64.F32 R16, R0 ;  /* 0x0000000000107310 */ /* 0x000e2e0000201800 */
[----:B0-----:R-:W-:Y:S01]  /*a1d0*/  DMUL R20, R16, R22 ;  /* 0x0000001610147228 */ /* 0x001fe20000000000 */
[----:B------:R-:W-:-:S07]  /*a1e0*/  FSETP.GEU.AND P2, PT, |R17|, 6.5827683646048100446e-37, PT ;  /* 0x036000001100780b */ /* 0x000fce0003f4e200 */
[----:B------:R-:W-:-:S08]  /*a1f0*/  DFMA R18, -R28, R20, R16 ;  /* 0x000000141c12722b */ /* 0x000fd00000000110 */
[----:B------:R-:W-:-:S10]  /*a200*/  DFMA R18, R22, R18, R20 ;  /* 0x000000121612722b */ /* 0x000fd40000000014 */
[----:B------:R-:W-:-:S05]  /*a210*/  FFMA R20, RZ, R29, R19 ;  /* 0x0000001dff147223 */ /* 0x000fca0000000013 */
[----:B------:R-:W-:-:S13]  /*a220*/  FSETP.GT.AND P0, PT, |R20|, 1.469367938527859385e-39, PT ;  /* 0x001000001400780b */ /* 0x000fda0003f04200 */
[----:B------:R-:W-:Y:S05]  /*a230*/  @P0 BRA P2, `(.L_x_523) ;  /* 0x0000000000080947 */ /* 0x000fea0001000000 */
[----:B------:R-:W-:-:S07]  /*a240*/  MOV R0, 0xa260 ;  /* 0x0000a26000007802 */ /* 0x000fce0000000f00 */
[----:B------:R-:W-:Y:S05]  /*a250*/  CALL.REL.NOINC `($__internal_3_$__cuda_sm20_div_rn_f64_full) ;  /* 0x0000000800507944 */ /* 0x000fea0003c00000 */
.L_x_523:
[----:B------:R-:W-:Y:S05]  /*a260*/  BSYNC B1 ;  /* 0x0000000000017941 */ /* 0x000fea0003800000 */
.L_x_522:
[----:B------:R-:W0:Y:S02]  /*a270*/  F2F.BF16.F64 R18, R18 ;  /* 0x0000001200127310 */ /* 0x000e240000302000 */
[----:B0-----:R0:W-:Y:S01]  /*a280*/  STS.U16 [R37], R18 ;  /* 0x0000001225007388 */ /* 0x0011e20000000400 */
[----:B------:R-:W-:Y:S05]  /*a290*/  @!P1 BRA `(.L_x_524) ;  /* 0xfffffffc00909947 */ /* 0x000fea000383ffff */
.L_x_521:
[----:B------:R-:W-:Y:S05]  /*a2a0*/  BSYNC B0 ;  /* 0x0000000000007941 */ /* 0x000fea0003800000 */
.L_x_513:
[----:B------:R-:W-:Y:S01]  /*a2b0*/  NOP ;  /* 0x0000000000007918 */ /* 0x000fe20000000000 */
.L_x_512:
[----:B0-----:R-:W0:Y:S01]  /*a2c0*/  LDC R39, c[0x0][0x220] ;  /* 0x00008800ff277b82 */ /* 0x001e220000000800 */
[----:B------:R-:W-:Y:S01]  /*a2d0*/  ULDC UR4, c[0x0][0x21c] ;  /* 0x0000870000047ab9 */ /* 0x000fe20000000800 */
[----:B------:R-:W-:Y:S01]  /*a2e0*/  ULDC.64 UR12, c[0x0][0x248] ;  /* 0x00009200000c7ab9 */ /* 0x000fe20000000a00 */
[----:B------:R-:W-:Y:S01]  /*a2f0*/  BSSY B0, `(.L_x_525) ;  /* 0x0000083000007945 */ /* 0x000fe20003800000 */
[----:B0-----:R-:W-:-:S13]  /*a300*/  ISETP.GE.AND P0, PT, R6, R39, PT ;  /* 0x000000270600720c */ /* 0x001fda0003f06270 */
[----:B------:R-:W-:Y:S05]  /*a310*/  @P0 BRA `(.L_x_526) ;  /* 0x0000000800000947 */ /* 0x000fea0003800000 */
[----:B-12---:R-:W-:Y:S01]  /*a320*/  IADD3 R0, -R6, R39, RZ ;  /* 0x0000002706007210 */ /* 0x006fe20007ffe1ff */
[----:B------:R-:W-:Y:S01]  /*a330*/  BSSY B1, `(.L_x_527) ;  /* 0x0000040000017945 */ /* 0x000fe20003800000 */
[----:B------:R-:W-:Y:S01]  /*a340*/  PLOP3.LUT P0, PT, PT, PT, PT, 0x80, 0x0 ;  /* 0x000000000000781c */ /* 0x000fe20003f0f070 */
[----:B------:R-:W-:Y:S01]  /*a350*/  IMAD.MOV.U32 R38, RZ, RZ, R6 ;  /* 0x000000ffff267224 */ /* 0x000fe200078e0006 */
[----:B------:R-:W-:-:S13]  /*a360*/  ISETP.GT.AND P1, PT, R0, 0x60, PT ;  /* 0x000000600000780c */ /* 0x000fda0003f24270 */
[----:B------:R-:W-:Y:S05]  /*a370*/  @!P1 BRA `(.L_x_528) ;  /* 0x0000000000ec9947 */ /* 0x000fea0003800000 */
[----:B------:R-:W-:Y:S02]  /*a380*/  PLOP3.LUT P0, PT, PT, PT, PT, 0x8, 0x0 ;  /* 0x000000000000781c */ /* 0x000fe40003f0e170 */
[----:B------:R-:W-:-:S11]  /*a390*/  IADD3 R0, R39, -0x60, RZ ;  /* 0xffffffa027007810 */ /* 0x000fd60007ffe0ff */
.L_x_529:
[----:B---34-:R-:W-:Y:S02]  /*a3a0*/  IMAD.IADD R16, R11, 0x1, R38 ;  /* 0x000000010b107824 */ /* 0x018fe400078e0226 */
[----:B------:R-:W-:-:S03]  /*a3b0*/  IMAD.MOV.U32 R42, RZ, RZ, 0x1 ;  /* 0x00000001ff2a7424 */ /* 0x000fc600078e00ff */
[----:B------:R-:W-:-:S05]  /*a3c0*/  LEA R16, R16, R3, 0x1 ;  /* 0x0000000310107211 */ /* 0x000fca00078e08ff */
[----:B------:R-:W0:Y:S04]  /*a3d0*/  LDS.U16 R17, [R16] ;  /* 0x0000000010117984 */ /* 0x000e280000000400 */
[----:B------:R-:W1:Y:S04]  /*a3e0*/  LDS.U16 R19, [R16+0x40] ;  /* 0x0000400010137984 */ /* 0x000e680000000400 */
[----:B------:R-:W2:Y:S04]  /*a3f0*/  LDS.U16 R18, [R16+0xc0] ;  /* 0x0000c00010127984 */ /* 0x000ea80000000400 */
[----:B------:R3:W4:Y:S01]  /*a400*/  LDS.U16 R23, [R16+0x80] ;  /* 0x0000800010177984 */ /* 0x0007220000000400 */
[----:B0-----:R-:W-:Y:S01]  /*a410*/  IMAD.U32 R22, R17, 0x10000, RZ ;  /* 0x0001000011167824 */ /* 0x001fe200078e00ff */
[----:B------:R-:W-:-:S02]  /*a420*/  IADD3 R17, R9, R38, RZ ;  /* 0x0000002609117210 */ /* 0x000fc40007ffe0ff */
[----:B------:R-:W-:Y:S01]  /*a430*/  IADD3 R38, R38, 0x80, RZ ;  /* 0x0000008026267810 */ /* 0x000fe20007ffe0ff */
[----:B------:R2:W0:Y:S01]  /*a440*/  F2F.F64.F32 R20, R22 ;  /* 0x0000001600147310 */ /* 0x0004220000201800 */
[----:B-1----:R-:W-:Y:S01]  /*a450*/  SHF.L.U32 R28, R19, 0x10, RZ ;  /* 0x00000010131c7819 */ /* 0x002fe200000006ff */
[----:B------:R-:W-:Y:S02]  /*a460*/  IMAD R24, R17, 0x4, R4 ;  /* 0x0000000411187824 */ /* 0x000fe400078e0204 */
[----:B---3--:R-:W1:Y:S03]  /*a470*/  LDC.64 R16, c[0x0][0x240] ;  /* 0x00009000ff107b82 */ /* 0x008e660000000a00 */
[----:B------:R-:W3:Y:S01]  /*a480*/  LDS R45, [R24] ;  /* 0x00000000182d7984 */ /* 0x000ee20000000800 */
[----:B--2---:R-:W-:Y:S01]  /*a490*/  SHF.L.U32 R22, R18, 0x10, RZ ;  /* 0x0000001012167819 */ /* 0x004fe200000006ff */
[----:B----4-:R-:W-:Y:S01]  /*a4a0*/  IMAD.U32 R40, R23, 0x10000, RZ ;  /* 0x0001000017287824 */ /* 0x010fe200078e00ff */
[----:B------:R-:W2:Y:S01]  /*a4b0*/  F2F.F64.F32 R36, R28 ;  /* 0x0000001c00247310 */ /* 0x000ea20000201800 */
[----:B------:R-:W4:Y:S04]  /*a4c0*/  LDS R25, [R24+0x80] ;  /* 0x0000800018197984 */ /* 0x000f280000000800 */
[----:B------:R-:W5:Y:S01]  /*a4d0*/  LDS R19, [R24+0x100] ;  /* 0x0001000018137984 */ /* 0x000f620000000800 */
[----:B0-----:R-:W-:-:S02]  /*a4e0*/  DMUL R20, R20, UR8 ;  /* 0x0000000814147c28 */ /* 0x001fc40008000000 */
[----:B------:R-:W0:Y:S01]  /*a4f0*/  F2F.F64.F32 R22, R22 ;  /* 0x0000001600167310 */ /* 0x000e220000201800 */
[----:B------:R1:W5:Y:S01]  /*a500*/  LDS R29, [R24+0x180] ;  /* 0x00018000181d7984 */ /* 0x0003620000000800 */
[----:B--2---:R-:W-:-:S06]  /*a510*/  DMUL R36, R36, UR8 ;  /* 0x0000000824247c28 */ /* 0x004fcc0008000000 */
[----:B------:R-:W2:Y:S01]  /*a520*/  F2F.F64.F32 R26, R40 ;  /* 0x00000028001a7310 */ /* 0x000ea20000201800 */
[----:B0-----:R-:W-:-:S07]  /*a530*/  DMUL R22, R22, UR8 ;  /* 0x0000000816167c28 */ /* 0x001fce0008000000 */
[----:B------:R0:W5:Y:S01]  /*a540*/  F2F.BF16.F64 R43, R20 ;  /* 0x00000014002b7310 */ /* 0x0001620000302000 */
[----:B--2---:R-:W-:-:S07]  /*a550*/  DMUL R26, R26, UR8 ;  /* 0x000000081a1a7c28 */ /* 0x004fce0008000000 */
[----:B------:R5:W2:Y:S01]  /*a560*/  F2F.BF16.F64 R41, R36 ;  /* 0x0000002400297310 */ /* 0x000aa20000302000 */
[----:B---3--:R-:W-:-:S07]  /*a570*/  IMAD R18, R32, UR4, R45 ;  /* 0x0000000420127c24 */ /* 0x008fce000f8e022d */
[----:B------:R3:W2:Y:S01]  /*a580*/  F2F.BF16.F64 R40, R26 ;  /* 0x0000001a00287310 */ /* 0x0006a20000302000 */
[----:B----4-:R-:W-:Y:S01]  /*a590*/  IMAD R45, R32, UR4, R25 ;  /* 0x00000004202d7c24 */ /* 0x010fe2000f8e0219 */
[C---:B0-----:R-:W-:Y:S01]  /*a5a0*/  IADD3 R20, P1, R18.reuse, UR12, RZ ;  /* 0x0000000c12147c10 */ /* 0x041fe2000ff3e0ff */
[----:B-1----:R-:W-:-:S03]  /*a5b0*/  IMAD.WIDE R24, R18, 0x2, R16 ;  /* 0x0000000212187825 */ /* 0x002fc600078e0210 */
[----:B------:R-:W-:Y:S01]  /*a5c0*/  LEA.HI.X.SX32 R21, R18, UR13, 0x1, P1 ;  /* 0x0000000d12157c11 */ /* 0x000fe200088f0eff */
[C---:B-----5:R-:W-:Y:S01]  /*a5d0*/  IMAD R37, R32.reuse, UR4, R19 ;  /* 0x0000000420257c24 */ /* 0x060fe2000f8e0213 */
[C---:B------:R-:W-:Y:S01]  /*a5e0*/  IADD3 R18, P1, R45.reuse, UR12, RZ ;  /* 0x0000000c2d127c10 */ /* 0x040fe2000ff3e0ff */
[----:B------:R-:W0:Y:S01]  /*a5f0*/  F2F.BF16.F64 R23, R22 ;  /* 0x0000001600177310 */ /* 0x000e220000302000 */
[----:B------:R-:W-:Y:S01]  /*a600*/  IMAD R44, R32, UR4, R29 ;  /* 0x00000004202c7c24 */ /* 0x000fe2000f8e021d */
[----:B------:R1:W-:Y:S01]  /*a610*/  STG.E.U8 desc[UR10][R20.64], R42 ;  /* 0x0000002a14007986 */ /* 0x0003e2000c10110a */
[C---:B------:R-:W-:Y:S01]  /*a620*/  LEA.HI.X.SX32 R19, R45.reuse, UR13, 0x1, P1 ;  /* 0x0000000d2d137c11 */ /* 0x040fe200088f0eff */
[----:B------:R-:W-:Y:S01]  /*a630*/  IMAD.WIDE R28, R45, 0x2, R16 ;  /* 0x000000022d1c7825 */ /* 0x000fe200078e0210 */
[----:B---3--:R-:W-:Y:S01]  /*a640*/  IADD3 R26, P1, R37, UR12, RZ ;  /* 0x0000000c251a7c10 */ /* 0x008fe2000ff3e0ff */
[----:B------:R3:W-:Y:S01]  /*a650*/  STG.E.U16 desc[UR10][R24.64], R43 ;  /* 0x0000002b18007986 */ /* 0x0007e2000c10150a */
[----:B------:R-:W-:-:S02]  /*a660*/  IADD3 R36, P2, R44, UR12, RZ ;  /* 0x0000000c2c247c10 */ /* 0x000fc4000ff5e0ff */
[C---:B------:R-:W-:Y:S01]  /*a670*/  LEA.HI.X.SX32 R27, R37.reuse, UR13, 0x1, P1 ;  /* 0x0000000d251b7c11 */ /* 0x040fe200088f0eff */
[----:B------:R3:W-:Y:S01]  /*a680*/  STG.E.U8 desc[UR10][R18.64], R42 ;  /* 0x0000002a12007986 */ /* 0x0007e2000c10110a */
[----:B------:R-:W-:Y:S01]  /*a690*/  ISETP.GE.AND P1, PT, R38, R0, PT ;  /* 0x000000002600720c */ /* 0x000fe20003f26270 */
[--C-:B-1----:R-:W-:Y:S01]  /*a6a0*/  IMAD.WIDE R20, R37, 0x2, R16.reuse ;  /* 0x0000000225147825 */ /* 0x102fe200078e0210 */
[C---:B------:R-:W-:Y:S01]  /*a6b0*/  LEA.HI.X.SX32 R37, R44.reuse, UR13, 0x1, P2 ;  /* 0x0000000d2c257c11 */ /* 0x040fe200090f0eff */
[----:B--2---:R3:W-:Y:S02]  /*a6c0*/  STG.E.U16 desc[UR10][R28.64], R41 ;  /* 0x000000291c007986 */ /* 0x0047e4000c10150a */
[----:B------:R-:W-:Y:S02]  /*a6d0*/  IMAD.WIDE R16, R44, 0x2, R16 ;  /* 0x000000022c107825 */ /* 0x000fe400078e0210 */
[----:B------:R3:W-:Y:S04]  /*a6e0*/  STG.E.U8 desc[UR10][R26.64], R42 ;  /* 0x0000002a1a007986 */ /* 0x0007e8000c10110a */
[----:B------:R3:W-:Y:S04]  /*a6f0*/  STG.E.U16 desc[UR10][R20.64], R40 ;  /* 0x0000002814007986 */ /* 0x0007e8000c10150a */
[----:B------:R3:W-:Y:S04]  /*a700*/  STG.E.U8 desc[UR10][R36.64], R42 ;  /* 0x0000002a24007986 */ /* 0x0007e8000c10110a */
[----:B0-----:R3:W-:Y:S01]  /*a710*/  STG.E.U16 desc[UR10][R16.64], R23 ;  /* 0x0000001710007986 */ /* 0x0017e2000c10150a */
[----:B------:R-:W-:Y:S05]  /*a720*/  @!P1 BRA `(.L_x_529) ;  /* 0xfffffffc001c9947 */ /* 0x000fea000383ffff */
.L_x_528:
[----:B------:R-:W-:Y:S05]  /*a730*/  BSYNC B1 ;  /* 0x0000000000017941 */ /* 0x000fea0003800000 */
.L_x_527:
[----:B------:R-:W-:Y:S01]  /*a740*/  IMAD.IADD R0, R39, 0x1, -R38 ;  /* 0x0000000127007824 */ /* 0x000fe200078e0a26 */
[----:B------:R-:W-:Y:S04]  /*a750*/  BSSY B1, `(.L_x_530) ;  /* 0x0000025000017945 */ /* 0x000fe80003800000 */
[----:B------:R-:W-:-:S13]  /*a760*/  ISETP.GT.AND P1, PT, R0, 0x20, PT ;  /* 0x000000200000780c */ /* 0x000fda0003f24270 */
[----:B------:R-:W-:Y:S05]  /*a770*/  @!P1 BRA `(.L_x_531) ;  /* 0x0000000000889947 */ /* 0x000fea0003800000 */
[-C--:B------:R-:W-:Y:S01]  /*a780*/  IADD3 R0, R11, R38.reuse, RZ ;  /* 0x000000260b007210 */ /* 0x080fe20007ffe0ff */
[----:B------:R-:W-:Y:S01]  /*a790*/  ULDC UR5, c[0x0][0x21c] ;  /* 0x0000870000057ab9 */ /* 0x000fe20000000800 */
[----:B---34-:R-:W-:Y:S01]  /*a7a0*/  IADD3 R17, R9, R38, RZ ;  /* 0x0000002609117210 */ /* 0x018fe20007ffe0ff */
[----:B------:R-:W-:Y:S01]  /*a7b0*/  ULDC.64 UR14, c[0x0][0x248] ;  /* 0x00009200000e7ab9 */ /* 0x000fe20000000a00 */
[----:B------:R-:W-:Y:S02]  /*a7c0*/  VIADD R38, R38, 0x40 ;  /* 0x0000004026267836 */ /* 0x000fe40000000000 */
[----:B------:R-:W-:Y:S02]  /*a7d0*/  IMAD R20, R0, 0x2, R3 ;  /* 0x0000000200147824 */ /* 0x000fe400078e0203 */
[----:B------:R-:W-:-:S03]  /*a7e0*/  IMAD R0, R17, 0x4, R4 ;  /* 0x0000000411007824 */ /* 0x000fc600078e0204 */
[----:B------:R-:W0:Y:S04]  /*a7f0*/  LDS.U16 R18, [R20+0x40] ;  /* 0x0000400014127984 */ /* 0x000e280000000400 */
[----:B------:R-:W1:Y:S04]  /*a800*/  LDS.U16 R16, [R20] ;  /* 0x0000000014107984 */ /* 0x000e680000000400 */
[----:B------:R-:W-:Y:S04]  /*a810*/  LDS R21, [R0] ;  /* 0x0000000000157984 */ /* 0x000fe80000000800 */
[----:B------:R2:W3:Y:S02]  /*a820*/  LDS R29, [R0+0x80] ;  /* 0x00008000001d7984 */ /* 0x0004e40000000800 */
[----:B--2---:R-:W-:Y:S01]  /*a830*/  MOV R0, 0x1 ;  /* 0x0000000100007802 */ /* 0x004fe20000000f00 */
[----:B0-----:R-:W-:Y:S01]  /*a840*/  IMAD.U32 R18, R18, 0x10000, RZ ;  /* 0x0001000012127824 */ /* 0x001fe200078e00ff */
[----:B-1----:R-:W-:-:S05]  /*a850*/  SHF.L.U32 R26, R16, 0x10, RZ ;  /* 0x00000010101a7819 */ /* 0x002fca00000006ff */
[----:B------:R-:W0:Y:S01]  /*a860*/  F2F.F64.F32 R18, R18 ;  /* 0x0000001200127310 */ /* 0x000e220000201800 */
[----:B------:R-:W1:Y:S01]  /*a870*/  LDC.64 R16, c[0x0][0x240] ;  /* 0x00009000ff107b82 */ /* 0x000e620000000a00 */
[----:B---3--:R-:W-:-:S06]  /*a880*/  IMAD R29, R32, UR5, R29 ;  /* 0x00000005201d7c24 */ /* 0x008fcc000f8e021d */
[----:B------:R-:W2:Y:S01]  /*a890*/  F2F.F64.F32 R22, R26 ;  /* 0x0000001a00167310 */ /* 0x000ea20000201800 */
[----:B0-----:R-:W-:Y:S01]  /*a8a0*/  DMUL R24, R18, UR8 ;  /* 0x0000000812187c28 */ /* 0x001fe20008000000 */
[----:B------:R-:W-:Y:S01]  /*a8b0*/  IMAD R19, R32, UR5, R21 ;  /* 0x0000000520137c24 */ /* 0x000fe2000f8e0215 */
[----:B------:R-:W-:-:S04]  /*a8c0*/  IADD3 R18, P1, R29, UR14, RZ ;  /* 0x0000000e1d127c10 */ /* 0x000fc8000ff3e0ff */
[----:B------:R-:W-:Y:S01]  /*a8d0*/  IADD3 R20, P0, R19, UR14, RZ ;  /* 0x0000000e13147c10 */ /* 0x000fe2000ff1e0ff */
[----:B--2---:R-:W-:-:S03]  /*a8e0*/  DMUL R22, R22, UR8 ;  /* 0x0000000816167c28 */ /* 0x004fc60008000000 */
[----:B------:R-:W-:Y:S01]  /*a8f0*/  F2F.BF16.F64 R25, R24 ;  /* 0x0000001800197310 */ /* 0x000fe20000302000 */
[----:B------:R-:W-:Y:S02]  /*a900*/  LEA.HI.X.SX32 R21, R19, UR15, 0x1, P0 ;  /* 0x0000000f13157c11 */ /* 0x000fe400080f0eff */
[----:B------:R-:W-:-:S03]  /*a910*/  PLOP3.LUT P0, PT, PT, PT, PT, 0x8, 0x0 ;  /* 0x000000000000781c */ /* 0x000fc60003f0e170 */
[----:B------:R0:W-:Y:S02]  /*a920*/  STG.E.U8 desc[UR10][R20.64], R0 ;  /* 0x0000000014007986 */ /* 0x0001e4000c10110a */
[----:B------:R1:W2:Y:S02]  /*a930*/  F2F.BF16.F64 R27, R22 ;  /* 0x00000016001b7310 */ /* 0x0002a40000302000 */
[----:B-1----:R-:W-:Y:S01]  /*a940*/  IMAD.WIDE R22, R19, 0x2, R16 ;  /* 0x0000000213167825 */ /* 0x002fe200078e0210 */
[----:B------:R-:W-:-:S03]  /*a950*/  LEA.HI.X.SX32 R19, R29, UR15, 0x1, P1 ;  /* 0x0000000f1d137c11 */ /* 0x000fc600088f0eff */
[----:B------:R-:W-:Y:S01]  /*a960*/  IMAD.WIDE R16, R29, 0x2, R16 ;  /* 0x000000021d107825 */ /* 0x000fe200078e0210 */
[----:B--2---:R0:W-:Y:S04]  /*a970*/  STG.E.U16 desc[UR10][R22.64], R27 ;  /* 0x0000001b16007986 */ /* 0x0041e8000c10150a */
[----:B------:R0:W-:Y:S04]  /*a980*/  STG.E.U8 desc[UR10][R18.64], R0 ;  /* 0x0000000012007986 */ /* 0x0001e8000c10110a */
[----:B------:R0:W-:Y:S02]  /*a990*/  STG.E.U16 desc[UR10][R16.64], R25 ;  /* 0x0000001910007986 */ /* 0x0001e4000c10150a */
.L_x_531:
[----:B------:R-:W-:Y:S05]  /*a9a0*/  BSYNC B1 ;  /* 0x0000000000017941 */ /* 0x000fea0003800000 */
.L_x_530:
[----:B------:R-:W-:-:S13]  /*a9b0*/  ISETP.LT.OR P0, PT, R38, R39, P0 ;  /* 0x000000272600720c */ /* 0x000fda0000701670 */
[----:B------:R-:W-:Y:S05]  /*a9c0*/  @!P0 BRA `(.L_x_526) ;  /* 0x0000000000548947 */ /* 0x000fea0003800000 */
[-C--:B0-----:R-:W-:Y:S01]  /*a9d0*/  IADD3 R0, R11, R38.reuse, RZ ;  /* 0x000000260b007210 */ /* 0x081fe20007ffe0ff */
[----:B------:R-:W-:Y:S01]  /*a9e0*/  ULDC UR5, c[0x0][0x21c] ;  /* 0x0000870000057ab9 */ /* 0x000fe20000000800 */
[----:B---34-:R-:W-:Y:S01]  /*a9f0*/  IADD3 R17, R9, R38, RZ ;  /* 0x0000002609117210 */ /* 0x018fe20007ffe0ff */
[----:B------:R-:W-:Y:S01]  /*aa00*/  ULDC.64 UR14, c[0x0][0x248] ;  /* 0x00009200000e7ab9 */ /* 0x000fe20000000a00 */
[----:B------:R-:W-:Y:S02]  /*aa10*/  IMAD.MOV.U32 R24, RZ, RZ, 0x1 ;  /* 0x00000001ff187424 */ /* 0x000fe400078e00ff */
[----:B------:R-:W-:Y:S02]  /*aa20*/  IMAD R20, R0, 0x2, R3 ;  /* 0x0000000200147824 */ /* 0x000fe400078e0203 */
[----:B------:R-:W-:Y:S02]  /*aa30*/  IMAD R0, R17, 0x4, R4 ;  /* 0x0000000411007824 */ /* 0x000fe400078e0204 */
[----:B------:R-:W0:Y:S02]  /*aa40*/  LDC.64 R16, c[0x0][0x240] ;  /* 0x00009000ff107b82 */ /* 0x000e240000000a00 */
[----:B------:R-:W1:Y:S04]  /*aa50*/  LDS.U16 R20, [R20] ;  /* 0x0000000014147984 */ /* 0x000e680000000400 */
[----:B------:R2:W3:Y:S02]  /*aa60*/  LDS R21, [R0] ;  /* 0x0000000000157984 */ /* 0x0004e40000000800 */
[----:B--2---:R-:W-:-:S02]  /*aa70*/  PRMT R0, R24, 0x7610, R0 ;  /* 0x0000761018007816 */ /* 0x004fc40000000000 */
[----:B-1----:R-:W-:-:S04]  /*aa80*/  SHF.L.U32 R22, R20, 0x10, RZ ;  /* 0x0000001014167819 */ /* 0x002fc800000006ff */
[----:B------:R-:W1:Y:S01]  /*aa90*/  F2F.F64.F32 R18, R22 ;  /* 0x0000001600127310 */ /* 0x000e620000201800 */
[----:B---3--:R-:W-:-:S04]  /*aaa0*/  IMAD R23, R32, UR5, R21 ;  /* 0x0000000520177c24 */ /* 0x008fc8000f8e0215 */
[C---:B0-----:R-:W-:Y:S01]  /*aab0*/  IMAD.WIDE R16, R23.reuse, 0x2, R16 ;  /* 0x0000000217107825 */ /* 0x041fe200078e0210 */
[----:B------:R-:W-:-:S04]  /*aac0*/  IADD3 R20, P0, R23, UR14, RZ ;  /* 0x0000000e17147c10 */ /* 0x000fc8000ff1e0ff */
[----:B------:R-:W-:Y:S01]  /*aad0*/  LEA.HI.X.SX32 R21, R23, UR15, 0x1, P0 ;  /* 0x0000000f17157c11 */ /* 0x000fe200080f0eff */
[----:B-1----:R-:W-:-:S04]  /*aae0*/  DMUL R18, R18, UR8 ;  /* 0x0000000812127c28 */ /* 0x002fc80008000000 */
[----:B------:R0:W-:Y:S06]  /*aaf0*/  STG.E.U8 desc[UR10][R20.64], R0 ;  /* 0x0000000014007986 */ /* 0x0001ec000c10110a */
[----:B------:R-:W1:Y:S02]  /*ab00*/  F2F.BF16.F64 R19, R18 ;  /* 0x0000001200137310 */ /* 0x000e640000302000 */
[----:B-1----:R0:W-:Y:S02]  /*ab10*/  STG.E.U16 desc[UR10][R16.64], R19 ;  /* 0x0000001310007986 */ /* 0x0021e4000c10150a */
.L_x_526:
[----:B------:R-:W-:Y:S05]  /*ab20*/  BSYNC B0 ;  /* 0x0000000000007941 */ /* 0x000fea0003800000 */
.L_x_525:
[----:B------:R-:W-:Y:S01]  /*ab30*/  ULDC UR4, c[0x0][0xc] ;  /* 0x0000030000047ab9 */ /* 0x000fe20000000800 */
[----:B------:R5:W-:Y:S06]  /*ab40*/  MEMBAR.SC.CTA ;  /* 0x0000000000007992 */ /* 0x000bec0000000000 */
[----:B-----5:R-:W-:Y:S01]  /*ab50*/  UIADD3 UR6, UR4, UR6, URZ ;  /* 0x0000000604067290 */ /* 0x020fe2000fffe03f */
[----:B------:R-:W-:-:S05]  /*ab60*/  NOP ;  /* 0x0000000000007918 */ /* 0x000fca0000000000 */
[----:B------:R-:W-:-:S13]  /*ab70*/  ISETP.LE.AND P0, PT, R2, UR6, PT ;  /* 0x0000000602007c0c */ /* 0x000fda000bf03270 */
[----:B------:R-:W-:Y:S05]  /*ab80*/  @!P0 BRA `(.L_x_532) ;  /* 0xffffff5800708947 */ /* 0x000fea000383ffff */
[----:B------:R-:W-:Y:S05]  /*ab90*/  EXIT ;  /* 0x000000000000794d */ /* 0x000fea0003800000 */
        .weak           $__internal_3_$__cuda_sm20_div_rn_f64_full
        .type           $__internal_3_$__cuda_sm20_div_rn_f64_full,@function
        .size           $__internal_3_$__cuda_sm20_div_rn_f64_full,($__internal_4_$__cuda_sm20_rcp_rn_f32_slowpath - $__internal_3_$__cuda_sm20_div_rn_f64_full)
$__internal_3_$__cuda_sm20_div_rn_f64_full:
[C---:B------:R-:W-:Y:S01]  /*aba0*/  FSETP.GEU.AND P0, PT, |R17|.reuse, 1.469367938527859385e-39, PT ;  /* 0x001000001100780b */ /* 0x040fe20003f0e200 */
[----:B------:R-:W-:Y:S01]  /*abb0*/  BSSY B2, `(.L_x_533) ;  /* 0x0000056000027945 */ /* 0x000fe20003800000 */
[----:B------:R-:W-:Y:S02]  /*abc0*/  LOP3.LUT R38, R17, 0x7ff00000, RZ, 0xc0, !PT ;  /* 0x7ff0000011267812 */ /* 0x000fe400078ec0ff */
[----:B------:R-:W-:Y:S02]  /*abd0*/  MOV R39, 0x1ca00000 ;  /* 0x1ca0000000277802 */ /* 0x000fe40000000f00 */
[C---:B------:R-:W-:Y:S01]  /*abe0*/  LOP3.LUT R41, R29.reuse, 0x7ff00000, RZ, 0xc0, !PT ;  /* 0x7ff000001d297812 */ /* 0x040fe200078ec0ff */
[----:B------:R-:W-:Y:S01]  /*abf0*/  IMAD.MOV.U32 R40, RZ, RZ, R38 ;  /* 0x000000ffff287224 */ /* 0x000fe200078e0026 */
[----:B------:R-:W-:Y:S02]  /*ac00*/  LOP3.LUT R18, R29, 0x800fffff, RZ, 0xc0, !PT ;  /* 0x800fffff1d127812 */ /* 0x000fe400078ec0ff */
[----:B------:R-:W-:-:S03]  /*ac10*/  MOV R20, 0x1 ;  /* 0x0000000100147802 */ /* 0x000fc60000000f00 */
[----:B------:R-:W-:Y:S02]  /*ac20*/  @!P0 LOP3.LUT R19, R29, 0x7ff00000, RZ, 0xc0, !PT ;  /* 0x7ff000001d138812 */ /* 0x000fe400078ec0ff */
[----:B------:R-:W-:Y:S02]  /*ac30*/  @!P0 MOV R26, RZ ;  /* 0x000000ff001a8202 */ /* 0x000fe40000000f00 */
[----:B------:R-:W-:Y:S02]  /*ac40*/  @!P0 ISETP.GE.U32.AND P2, PT, R38, R19, PT ;  /* 0x000000132600820c */ /* 0x000fe40003f46070 */
[----:B------:R-:W-:Y:S01]  /*ac50*/  LOP3.LUT R19, R18, 0x3ff00000, RZ, 0xfc, !PT ;  /* 0x3ff0000012137812 */ /* 0x000fe200078efcff */
[----:B------:R-:W-:Y:S01]  /*ac60*/  IMAD.MOV.U32 R18, RZ, RZ, R28 ;  /* 0x000000ffff127224 */ /* 0x000fe200078e001c */
[----:B------:R-:W-:Y:S02]  /*ac70*/  @!P0 SEL R27, R39, 0x63400000, !P2 ;  /* 0x63400000271b8807 */ /* 0x000fe40005000000 */
[----:B------:R-:W-:-:S02]  /*ac80*/  ISETP.GE.U32.AND P2, PT, R38, R41, PT ;  /* 0x000000292600720c */ /* 0x000fc40003f46070 */
[----:B------:R-:W-:Y:S02]  /*ac90*/  @!P0 LOP3.LUT R27, R27, 0x80000000, R17, 0xf8, !PT ;  /* 0x800000001b1b8812 */ /* 0x000fe400078ef811 */
[----:B------:R-:W-:Y:S02]  /*aca0*/  SEL R25, R39, 0x63400000, !P2 ;  /* 0x6340000027197807 */ /* 0x000fe40005000000 */
[----:B------:R-:W-:Y:S02]  /*acb0*/  FSETP.GEU.AND P2, PT, |R29|, 1.469367938527859385e-39, PT ;  /* 0x001000001d00780b */ /* 0x000fe40003f4e200 */
[----:B------:R-:W-:-:S11]  /*acc0*/  @!P0 LOP3.LUT R27, R27, 0x100000, RZ, 0xfc, !PT ;  /* 0x001000001b1b8812 */ /* 0x000fd600078efcff */
[----:B------:R-:W-:-:S06]  /*acd0*/  @!P2 DMUL R18, R28, 8.98846567431157953865e+307 ;  /* 0x7fe000001c12a828 */ /* 0x000fcc0000000000 */
[----:B------:R-:W0:Y:S04]  /*ace0*/  MUFU.RCP64H R21, R19 ;  /* 0x0000001300157308 */ /* 0x000e280000001800 */
[----:B------:R-:W-:Y:S01]  /*acf0*/  @!P2 LOP3.LUT R41, R19, 0x7ff00000, RZ, 0xc0, !PT ;  /* 0x7ff000001329a812 */ /* 0x000fe200078ec0ff */
[----:B0-----:R-:W-:-:S08]  /*ad00*/  DFMA R22, R20, -R18, 1 ;  /* 0x3ff000001416742b */ /* 0x001fd00000000812 */
[----:B------:R-:W-:-:S08]  /*ad10*/  DFMA R22, R22, R22, R22 ;  /* 0x000000161616722b */ /* 0x000fd00000000016 */
[----:B------:R-:W-:Y:S01]  /*ad20*/  DFMA R22, R20, R22, R20 ;  /* 0x000000161416722b */ /* 0x000fe20000000014 */
[----:B------:R-:W-:Y:S01]  /*ad30*/  LOP3.LUT R21, R25, 0x800fffff, R17, 0xf8, !PT ;  /* 0x800fffff19157812 */ /* 0x000fe200078ef811 */
[----:B------:R-:W-:-:S06]  /*ad40*/  IMAD.MOV.U32 R20, RZ, RZ, R16 ;  /* 0x000000ffff147224 */ /* 0x000fcc00078e0010 */
[----:B------:R-:W-:Y:S02]  /*ad50*/  DFMA R24, R22, -R18, 1 ;  /* 0x3ff000001618742b */ /* 0x000fe40000000812 */
[----:B------:R-:W-:-:S06]  /*ad60*/  @!P0 DFMA R20, R20, 2, -R26 ;  /* 0x400000001414882b */ /* 0x000fcc000000081a */
[----:B------:R-:W-:-:S04]  /*ad70*/  DFMA R24, R22, R24, R22 ;  /* 0x000000181618722b */ /* 0x000fc80000000016 */
[----:B------:R-:W-:-:S04]  /*ad80*/  @!P0 LOP3.LUT R40, R21, 0x7ff00000, RZ, 0xc0, !PT ;  /* 0x7ff0000015288812 */ /* 0x000fc800078ec0ff */
[----:B------:R-:W-:Y:S01]  /*ad90*/  IADD3 R42, R40, -0x1, RZ ;  /* 0xffffffff282a7810 */ /* 0x000fe20007ffe0ff */
[----:B------:R-:W-:-:S03]  /*ada0*/  DMUL R22, R24, R20 ;  /* 0x0000001418167228 */ /* 0x000fc60000000000 */
[----:B------:R-:W-:Y:S01]  /*adb0*/  ISETP.GT.U32.AND P0, PT, R42, 0x7feffffe, PT ;  /* 0x7feffffe2a00780c */ /* 0x000fe20003f04070 */
[----:B------:R-:W-:-:S04]  /*adc0*/  VIADD R42, R41, 0xffffffff ;  /* 0xffffffff292a7836 */ /* 0x000fc80000000000 */
[----:B------:R-:W-:Y:S01]  /*add0*/  DFMA R26, R22, -R18, R20 ;  /* 0x80000012161a722b */ /* 0x000fe20000000014 */
[----:B------:R-:W-:-:S07]  /*ade0*/  ISETP.GT.U32.OR P0, PT, R42, 0x7feffffe, P0 ;  /* 0x7feffffe2a00780c */ /* 0x000fce0000704470 */
[----:B------:R-:W-:-:S06]  /*adf0*/  DFMA R26, R24, R26, R22 ;  /* 0x0000001a181a722b */ /* 0x000fcc0000000016 */
        /* <DEDUP_REMOVED lines=12> */
[----:B------:R-:W-:-:S06]  /*aec0*/  DFMA R18, R26, -R18, R20 ;  /* 0x800000121a12722b */ /* 0x000fcc0000000014 */
[----:B------:R-:W-:-:S04]  /*aed0*/  IMAD.MOV.U32 R18, RZ, RZ, RZ ;  /* 0x000000ffff127224 */ /* 0x000fc800078e00ff */
        /* <DEDUP_REMOVED lines=14> */
.L_x_534:
        /* <DEDUP_REMOVED lines=16> */
.L_x_537:
[----:B------:R-:W-:Y:S01]  /*b0c0*/  LOP3.LUT R23, R29, 0x80000, RZ, 0xfc, !PT ;  /* 0x000800001d177812 */ /* 0x000fe200078efcff */
[----:B------:R-:W-:Y:S01]  /*b0d0*/  IMAD.MOV.U32 R22, RZ, RZ, R28 ;  /* 0x000000ffff167224 */ /* 0x000fe200078e001c */
[----:B------:R-:W-:Y:S06]  /*b0e0*/  BRA `(.L_x_535) ;  /* 0x0000000000087947 */ /* 0x000fec0003800000 */
.L_x_536:
[----:B------:R-:W-:Y:S02]  /*b0f0*/  LOP3.LUT R23, R17, 0x80000, RZ, 0xfc, !PT ;  /* 0x0008000011177812 */ /* 0x000fe400078efcff */
[----:B------:R-:W-:-:S07]  /*b100*/  MOV R22, R16 ;  /* 0x0000001000167202 */ /* 0x000fce0000000f00 */
.L_x_535:
[----:B------:R-:W-:Y:S05]  /*b110*/  BSYNC B2 ;  /* 0x0000000000027941 */ /* 0x000fea0003800000 */
.L_x_533:
[----:B------:R-:W-:Y:S01]  /*b120*/  HFMA2.MMA R17, -RZ, RZ, 0, 0 ;  /* 0x00000000ff117435 */ /* 0x000fe200000001ff */
[----:B------:R-:W-:Y:S01]  /*b130*/  IMAD.MOV.U32 R16, RZ, RZ, R0 ;  /* 0x000000ffff107224 */ /* 0x000fe200078e0000 */
[----:B------:R-:W-:Y:S01]  /*b140*/  MOV R19, R23 ;  /* 0x0000001700137202 */ /* 0x000fe20000000f00 */
[----:B------:R-:W-:-:S03]  /*b150*/  IMAD.MOV.U32 R18, RZ, RZ, R22 ;  /* 0x000000ffff127224 */ /* 0x000fc600078e0016 */
[----:B------:R-:W-:Y:S05]  /*b160*/  RET.REL.NODEC R16 `(_ZN18transformer_engine45fused_topk_with_score_function_forward_kernelI13__nv_bfloat16S1_EEvPKT_iiibiifiPKT0_PS2_PbS8_) ;  /* 0xffffff4c10a47950 */ /* 0x000fea0003c3ffff */
        .weak           $__internal_4_$__cuda_sm20_rcp_rn_f32_slowpath
        .type           $__internal_4_$__cuda_sm20_rcp_rn_f32_slowpath,@function
        .size           $__internal_4_$__cuda_sm20_rcp_rn_f32_slowpath,($__internal_5_$__cuda_sm3x_div_rn_noftz_f32_slowpath - $__internal_4_$__cuda_sm20_rcp_rn_f32_slowpath)
$__internal_4_$__cuda_sm20_rcp_rn_f32_slowpath:
[----:B------:R-:W-:Y:S01]  /*b170*/  IMAD.SHL.U32 R16, R23, 0x2, RZ ;  /* 0x0000000217107824 */ /* 0x000fe200078e00ff */
[----:B------:R-:W-:Y:S04]  /*b180*/  BSSY B2, `(.L_x_538) ;  /* 0x0000031000027945 */ /* 0x000fe80003800000 */
[----:B------:R-:W-:Y:S02]  /*b190*/  SHF.R.U32.HI R25, RZ, 0x18, R16 ;  /* 0x00000018ff197819 */ /* 0x000fe40000011610 */
[----:B------:R-:W-:Y:S02]  /*b1a0*/  MOV R16, R23 ;  /* 0x0000001700107202 */ /* 0x000fe40000000f00 */
[----:B------:R-:W-:-:S13]  /*b1b0*/  ISETP.NE.U32.AND P1, PT, R25, RZ, PT ;  /* 0x000000ff1900720c */ /* 0x000fda0003f25070 */
[----:B------:R-:W-:Y:S05]  /*b1c0*/  @P1 BRA `(.L_x_539) ;  /* 0x0000000000281947 */ /* 0x000fea0003800000 */
[----:B------:R-:W-:-:S05]  /*b1d0*/  IMAD.SHL.U32 R17, R16, 0x2, RZ ;  /* 0x0000000210117824 */ /* 0x000fca00078e00ff */
[----:B------:R-:W-:-:S13]  /*b1e0*/  ISETP.NE.AND P1, PT, R17, RZ, PT ;  /* 0x000000ff1100720c */ /* 0x000fda0003f25270 */
[----:B------:R-:W-:Y:S01]  /*b1f0*/  @P1 FFMA R22, R16, 1.84467440737095516160e+19, RZ ;  /* 0x5f80000010161823 */ /* 0x000fe200000000ff */
[----:B------:R-:W-:Y:S08]  /*b200*/  @!P1 MUFU.RCP R21, R16 ;  /* 0x0000001000159308 */ /* 0x000ff00000001000 */
[----:B------:R-:W0:Y:S02]  /*b210*/  @P1 MUFU.RCP R17, R22 ;  /* 0x0000001600111308 */ /* 0x000e240000001000 */
[----:B0-----:R-:W-:-:S04]  /*b220*/  @P1 FFMA R23, R22, R17, -1 ;  /* 0xbf80000016171423 */ /* 0x001fc80000000011 */
[----:B------:R-:W-:-:S04]  /*b230*/  @P1 FADD.FTZ R24, -R23, -RZ ;  /* 0x800000ff17181221 */ /* 0x000fc80000010100 */
[----:B------:R-:W-:-:S04]  /*b240*/  @P1 FFMA R17, R17, R24, R17 ;  /* 0x0000001811111223 */ /* 0x000fc80000000011 */
[----:B------:R-:W-:Y:S01]  /*b250*/  @P1 FFMA R21, R17, 1.84467440737095516160e+19, RZ ;  /* 0x5f80000011151823 */ /* 0x000fe200000000ff */
[----:B------:R-:W-:Y:S06]  /*b260*/  BRA `(.L_x_540) ;  /* 0x0000000000887947 */ /* 0x000fec0003800000 */
.L_x_539:
[----:B------:R-:W-:-:S04]  /*b270*/  IADD3 R27, R25, -0xfd, RZ ;  /* 0xffffff03191b7810 */ /* 0x000fc80007ffe0ff */
[----:B------:R-:W-:-:S13]  /*b280*/  ISETP.GT.U32.AND P1, PT, R27, 0x1, PT ;  /* 0x000000011b00780c */ /* 0x000fda0003f24070 */
[----:B------:R-:W-:Y:S05]  /*b290*/  @P1 BRA `(.L_x_541) ;  /* 0x0000000000781947 */ /* 0x000fea0003800000 */
[----:B------:R-:W-:Y:S01]  /*b2a0*/  LOP3.LUT R17, R16, 0x7fffff, RZ, 0xc0, !PT ;  /* 0x007fffff10117812 */ /* 0x000fe200078ec0ff */
[----:B------:R-:W-:-:S03]  /*b2b0*/  IMAD.MOV.U32 R24, RZ, RZ, 0x3 ;  /* 0x00000003ff187424 */ /* 0x000fc600078e00ff */
[----:B------:R-:W-:Y:S02]  /*b2c0*/  LOP3.LUT R17, R17, 0x3f800000, RZ, 0xfc, !PT ;  /* 0x3f80000011117812 */ /* 0x000fe400078efcff */
[----:B------:R-:W-:Y:S02]  /*b2d0*/  SHF.L.U32 R24, R24, R27, RZ ;  /* 0x0000001b18187219 */ /* 0x000fe400000006ff */
[----:B------:R-:W0:Y:S02]  /*b2e0*/  MUFU.RCP R22, R17 ;  /* 0x0000001100167308 */ /* 0x000e240000001000 */
[----:B0-----:R-:W-:-:S04]  /*b2f0*/  FFMA R21, R17, R22, -1 ;  /* 0xbf80000011157423 */ /* 0x001fc80000000016 */
[----:B------:R-:W-:-:S04]  /*b300*/  FADD.FTZ R21, -R21, -RZ ;  /* 0x800000ff15157221 */ /* 0x000fc80000010100 */
[CCC-:B------:R-:W-:Y:S01]  /*b310*/  FFMA.RM R23, R22.reuse, R21.reuse, R22.reuse ;  /* 0x0000001516177223 */ /* 0x1c0fe20000004016 */
[----:B------:R-:W-:-:S04]  /*b320*/  FFMA.RP R22, R22, R21, R22 ;  /* 0x0000001516167223 */ /* 0x000fc80000008016 */
[C---:B------:R-:W-:Y:S02]  /*b330*/  LOP3.LUT R21, R23.reuse, 0x7fffff, RZ, 0xc0, !PT ;  /* 0x007fffff17157812 */ /* 0x040fe400078ec0ff */
[----:B------:R-:W-:Y:S02]  /*b340*/  FSETP.NEU.FTZ.AND P1, PT, R23, R22, PT ;  /* 0x000000161700720b */ /* 0x000fe40003f3d000 */
[----:B------:R-:W-:Y:S02]  /*b350*/  LOP3.LUT R21, R21, 0x800000, RZ, 0xfc, !PT ;  /* 0x0080000015157812 */ /* 0x000fe400078efcff */
[----:B------:R-:W-:Y:S02]  /*b360*/  SEL R22, RZ, 0xffffffff, !P1 ;  /* 0xffffffffff167807 */ /* 0x000fe40004800000 */
[----:B------:R-:W-:Y:S02]  /*b370*/  LOP3.LUT R24, R24, R21, RZ, 0xc0, !PT ;  /* 0x0000001518187212 */ /* 0x000fe400078ec0ff */
[----:B------:R-:W-:-:S02]  /*b380*/  IADD3 R22, -R22, RZ, RZ ;  /* 0x000000ff16167210 */ /* 0x000fc40007ffe1ff */
[-C--:B------:R-:W-:Y:S02]  /*b390*/  SHF.R.U32.HI R24, RZ, R27.reuse, R24 ;  /* 0x0000001bff187219 */ /* 0x080fe40000011618 */
[----:B------:R-:W-:Y:S02]  /*b3a0*/  LOP3.LUT P1, RZ, R22, R27, R21, 0xf8, !PT ;  /* 0x0000001b16ff7212 */ /* 0x000fe4000782f815 */
[C---:B------:R-:W-:Y:S02]  /*b3b0*/  LOP3.LUT P2, RZ, R24.reuse, 0x1, RZ, 0xc0, !PT ;  /* 0x0000000118ff7812 */ /* 0x040fe4000784c0ff */
[----:B------:R-:W-:Y:S02]  /*b3c0*/  LOP3.LUT P3, RZ, R24, 0x2, RZ, 0xc0, !PT ;  /* 0x0000000218ff7812 */ /* 0x000fe4000786c0ff */
[----:B------:R-:W-:Y:S02]  /*b3d0*/  IADD3 R22, R25, -0xfc, RZ ;  /* 0xffffff0419167810 */ /* 0x000fe40007ffe0ff */
[----:B------:R-:W-:-:S02]  /*b3e0*/  PLOP3.LUT P1, PT, P2, P1, P3, 0xe0, 0x0 ;  /* 0x000000000000781c */ /* 0x000fc40001723c30 */
[----:B------:R-:W-:Y:S02]  /*b3f0*/  SHF.R.U32.HI R21, RZ, R22, R21 ;  /* 0x00000016ff157219 */ /* 0x000fe40000011615 */
[----:B------:R-:W-:-:S05]  /*b400*/  SEL R17, RZ, 0x1, !P1 ;  /* 0x00000001ff117807 */ /* 0x000fca0004800000 */
[----:B------:R-:W-:-:S05]  /*b410*/  IMAD.MOV R17, RZ, RZ, -R17 ;  /* 0x000000ffff117224 */ /* 0x000fca00078e0a11 */
[----:B------:R-:W-:-:S13]  /*b420*/  ISETP.GE.AND P1, PT, R17, RZ, PT ;  /* 0x000000ff1100720c */ /* 0x000fda0003f26270 */
[----:B------:R-:W-:Y:S01]  /*b430*/  @!P1 VIADD R21, R21, 0x1 ;  /* 0x0000000115159836 */ /* 0x000fe20000000000 */
[----:B------:R-:W-:-:S13]  /*b440*/  LOP3.LUT P1, RZ, R16, 0x7fffff, RZ, 0xc0, !PT ;  /* 0x007fffff10ff7812 */ /* 0x000fda000782c0ff */
[----:B------:R-:W-:-:S04]  /*b450*/  @!P1 SHF.L.U32 R21, R21, 0x1, RZ ;  /* 0x0000000115159819 */ /* 0x000fc800000006ff */
[----:B------:R-:W-:Y:S01]  /*b460*/  LOP3.LUT R21, R21, 0x80000000, R16, 0xf8, !PT ;  /* 0x8000000015157812 */ /* 0x000fe200078ef810 */
[----:B------:R-:W-:Y:S06]  /*b470*/  BRA `(.L_x_540) ;  /* 0x0000000000047947 */ /* 0x000fec0003800000 */
.L_x_541:
[----:B------:R0:W1:Y:S02]  /*b480*/  MUFU.RCP R21, R16 ;  /* 0x0000001000157308 */ /* 0x0000640000001000 */
.L_x_540:
[----:B------:R-:W-:Y:S05]  /*b490*/  BSYNC B2 ;  /* 0x0000000000027941 */ /* 0x000fea0003800000 */
.L_x_538:
[----:B------:R-:W-:Y:S01]  /*b4a0*/  HFMA2.MMA R17, -RZ, RZ, 0, 0 ;  /* 0x00000000ff117435 */ /* 0x000fe200000001ff */
[----:B0-----:R-:W-:-:S05]  /*b4b0*/  IMAD.MOV.U32 R16, RZ, RZ, R20 ;  /* 0x000000ffff107224 */ /* 0x001fca00078e0014 */
[----:B-1----:R-:W-:Y:S05]  /*b4c0*/  RET.REL.NODEC R16 `(_ZN18transformer_engine45fused_topk_with_score_function_forward_kernelI13__nv_bfloat16S1_EEvPKT_iiibiifiPKT0_PS2_PbS8_) ;  /* 0xffffff4810cc7950 */ /* 0x002fea0003c3ffff */
        .weak           $__internal_5_$__cuda_sm3x_div_rn_noftz_f32_slowpath
        .type           $__internal_5_$__cuda_sm3x_div_rn_noftz_f32_slowpath,@function
        .size           $__internal_5_$__cuda_sm3x_div_rn_noftz_f32_slowpath,(.L_x_2487 - $__internal_5_$__cuda_sm3x_div_rn_noftz_f32_slowpath)
$__internal_5_$__cuda_sm3x_div_rn_noftz_f32_slowpath:
[----:B------:R-:W-:Y:S01]  /*b4d0*/  SHF.R.U32.HI R22, RZ, 0x17, R17 ;  /* 0x00000017ff167819 */ /* 0x000fe20000011611 */
[----:B------:R-:W-:Y:S01]  /*b4e0*/  BSSY B2, `(.L_x_542) ;  /* 0x0000062000027945 */ /* 0x000fe20003800000 */
[----:B------:R-:W-:Y:S02]  /*b4f0*/  SHF.R.U32.HI R23, RZ, 0x17, R16 ;  /* 0x00000017ff177819 */ /* 0x000fe40000011610 */
[----:B------:R-:W-:Y:S02]  /*b500*/  LOP3.LUT R22, R22, 0xff, RZ, 0xc0, !PT ;  /* 0x000000ff16167812 */ /* 0x000fe400078ec0ff */
[----:B------:R-:W-:-:S03]  /*b510*/  LOP3.LUT R27, R23, 0xff, RZ, 0xc0, !PT ;  /* 0x000000ff171b7812 */ /* 0x000fc600078ec0ff */
[----:B------:R-:W-:Y:S01]  /*b520*/  VIADD R25, R22, 0xffffffff ;  /* 0xffffffff16197836 */ /* 0x000fe20000000000 */
[----:B------:R-:W-:-:S04]  /*b530*/  IADD3 R24, R27, -0x1, RZ ;  /* 0xffffffff1b187810 */ /* 0x000fc80007ffe0ff */
[----:B------:R-:W-:-:S04]  /*b540*/  ISETP.GT.U32.AND P0, PT, R25, 0xfd, PT ;  /* 0x000000fd1900780c */ /* 0x000fc80003f04070 */
[----:B------:R-:W-:-:S13]  /*b550*/  ISETP.GT.U32.OR P0, PT, R24, 0xfd, P0 ;  /* 0x000000fd1800780c */ /* 0x000fda0000704470 */
[----:B------:R-:W-:Y:S01]  /*b560*/  @!P0 IMAD.MOV.U32 R23, RZ, RZ, RZ ;  /* 0x000000ffff178224 */ /* 0x000fe200078e00ff */
[----:B------:R-:W-:Y:S06]  /*b570*/  @!P0 BRA `(.L_x_543) ;  /* 0x00000000005c8947 */ /* 0x000fec0003800000 */
[----:B------:R-:W-:Y:S02]  /*b580*/  FSETP.GTU.FTZ.AND P0, PT, |R16|, +INF , PT ;  /* 0x7f8000001000780b */ /* 0x000fe40003f1c200 */
[----:B------:R-:W-:-:S04]  /*b590*/  FSETP.GTU.FTZ.AND P1, PT, |R17|, +INF , PT ;  /* 0x7f8000001100780b */ /* 0x000fc80003f3c200 */
[----:B------:R-:W-:-:S13]  /*b5a0*/  PLOP3.LUT P0, PT, P0, P1, PT, 0xa8, 0x0 ;  /* 0x000000000000781c */ /* 0x000fda0000703570 */
[----:B------:R-:W-:Y:S05]  /*b5b0*/  @P0 BRA `(.L_x_544) ;  /* 0x00000004004c0947 */ /* 0x000fea0003800000 */
[----:B------:R-:W-:-:S13]  /*b5c0*/  LOP3.LUT P0, RZ, R17, 0x7fffffff, R16, 0xc8, !PT ;  /* 0x7fffffff11ff7812 */ /* 0x000fda000780c810 */
[----:B------:R-:W-:Y:S05]  /*b5d0*/  @!P0 BRA `(.L_x_545) ;  /* 0x00000004003c8947 */ /* 0x000fea0003800000 */
[C---:B------:R-:W-:Y:S02]  /*b5e0*/  FSETP.NEU.FTZ.AND P2, PT, |R16|.reuse, +INF , PT ;  /* 0x7f8000001000780b */ /* 0x040fe40003f5d200 */
[----:B------:R-:W-:Y:S02]  /*b5f0*/  FSETP.NEU.FTZ.AND P1, PT, |R17|, +INF , PT ;  /* 0x7f8000001100780b */ /* 0x000fe40003f3d200 */
[----:B------:R-:W-:-:S11]  /*b600*/  FSETP.NEU.FTZ.AND P0, PT, |R16|, +INF , PT ;  /* 0x7f8000001000780b */ /* 0x000fd60003f1d200 */
[----:B------:R-:W-:Y:S05]  /*b610*/  @!P1 BRA !P2, `(.L_x_545) ;  /* 0x00000004002c9947 */ /* 0x000fea0005000000 */
[----:B------:R-:W-:-:S04]  /*b620*/  LOP3.LUT P2, RZ, R16, 0x7fffffff, RZ, 0xc0, !PT ;  /* 0x7fffffff10ff7812 */ /* 0x000fc8000784c0ff */
[----:B------:R-:W-:-:S13]  /*b630*/  PLOP3.LUT P2, PT, P1, P2, PT, 0x2a, 0x0 ;  /* 0x000000000000781c */ /* 0x000fda0000f44572 */
[----:B------:R-:W-:Y:S05]  /*b640*/  @P2 BRA `(.L_x_546) ;  /* 0x0000000400182947 */ /* 0x000fea0003800000 */
[----:B------:R-:W-:-:S04]  /*b650*/  LOP3.LUT P1, RZ, R17, 0x7fffffff, RZ, 0xc0, !PT ;  /* 0x7fffffff11ff7812 */ /* 0x000fc8000782c0ff */
[----:B------:R-:W-:-:S13]  /*b660*/  PLOP3.LUT P0, PT, P0, P1, PT, 0x2a, 0x0 ;  /* 0x000000000000781c */ /* 0x000fda0000702572 */
[----:B------:R-:W-:Y:S05]  /*b670*/  @P0 BRA `(.L_x_547) ;  /* 0x0000000400000947 */ /* 0x000fea0003800000 */
[----:B------:R-:W-:-:S13]  /*b680*/  ISETP.GE.AND P0, PT, R24, RZ, PT ;  /* 0x000000ff1800720c */ /* 0x000fda0003f06270 */
[----:B------:R-:W-:Y:S01]  /*b690*/  @P0 MOV R23, RZ ;  /* 0x000000ff00170202 */ /* 0x000fe20000000f00 */
[----:B------:R-:W-:Y:S01]  /*b6a0*/  @!P0 FFMA R16, R16, 1.84467440737095516160e+19, RZ ;  /* 0x5f80000010108823 */ /* 0x000fe200000000ff */
[----:B------:R-:W-:Y:S01]  /*b6b0*/  @!P0 IMAD.MOV.U32 R23, RZ, RZ, -0x40 ;  /* 0xffffffc0ff178424 */ /* 0x000fe200078e00ff */
[----:B------:R-:W-:-:S13]  /*b6c0*/  ISETP.GE.AND P0, PT, R25, RZ, PT ;  /* 0x000000ff1900720c */ /* 0x000fda0003f06270 */
[----:B------:R-:W-:Y:S01]  /*b6d0*/  @!P0 FFMA R17, R17, 1.84467440737095516160e+19, RZ ;  /* 0x5f80000011118823 */ /* 0x000fe200000000ff */
[----:B------:R-:W-:-:S07]  /*b6e0*/  @!P0 IADD3 R23, R23, 0x40, RZ ;  /* 0x0000004017178810 */ /* 0x000fce0007ffe0ff */
.L_x_543:
[----:B------:R-:W-:Y:S01]  /*b6f0*/  LEA R24, R22, 0xc0800000, 0x17 ;  /* 0xc080000016187811 */ /* 0x000fe200078eb8ff */
[----:B------:R-:W-:Y:S01]  /*b700*/  BSSY B3, `(.L_x_548) ;  /* 0x0000036000037945 */ /* 0x000fe20003800000 */
[----:B------:R-:W-:-:S03]  /*b710*/  IADD3 R27, R27, -0x7f, RZ ;  /* 0xffffff811b1b7810 */ /* 0x000fc60007ffe0ff */
[----:B------:R-:W-:Y:S02]  /*b720*/  IMAD.IADD R26, R17, 0x1, -R24 ;  /* 0x00000001111a7824 */ /* 0x000fe400078e0a18 */
[C---:B------:R-:W-:Y:S02]  /*b730*/  IMAD R16, R27.reuse, -0x800000, R16 ;  /* 0xff8000001b107824 */ /* 0x040fe400078e0210 */
[----:B------:R0:W1:Y:S01]  /*b740*/  MUFU.RCP R17, R26 ;  /* 0x0000001a00117308 */ /* 0x0000620000001000 */
[----:B------:R-:W-:Y:S01]  /*b750*/  FADD.FTZ R25, -R26, -RZ ;  /* 0x800000ff1a197221 */ /* 0x000fe20000010100 */
[----:B0-----:R-:W-:-:S05]  /*b760*/  IADD3 R26, R27, 0x7f, -R22 ;  /* 0x0000007f1b1a7810 */ /* 0x001fca0007ffe816 */
[----:B------:R-:W-:Y:S02]  /*b770*/  IMAD.IADD R23, R26, 0x1, R23 ;  /* 0x000000011a177824 */ /* 0x000fe400078e0217 */
[----:B-1----:R-:W-:-:S04]  /*b780*/  FFMA R24, R17, R25, 1 ;  /* 0x3f80000011187423 */ /* 0x002fc80000000019 */
[----:B------:R-:W-:-:S04]  /*b790*/  FFMA R17, R17, R24, R17 ;  /* 0x0000001811117223 */ /* 0x000fc80000000011 */
[----:B------:R-:W-:-:S04]  /*b7a0*/  FFMA R24, R16, R17, RZ ;  /* 0x0000001110187223 */ /* 0x000fc800000000ff */
[----:B------:R-:W-:-:S04]  /*b7b0*/  FFMA R28, R25, R24, R16 ;  /* 0x00000018191c7223 */ /* 0x000fc80000000010 */
[----:B------:R-:W-:-:S04]  /*b7c0*/  FFMA R24, R17, R28, R24 ;  /* 0x0000001c11187223 */ /* 0x000fc80000000018 */
[----:B------:R-:W-:-:S04]  /*b7d0*/  FFMA R25, R25, R24, R16 ;  /* 0x0000001819197223 */ /* 0x000fc80000000010 */
[----:B------:R-:W-:-:S05]  /*b7e0*/  FFMA R16, R17, R25, R24 ;  /* 0x0000001911107223 */ /* 0x000fca0000000018 */
[----:B------:R-:W-:-:S04]  /*b7f0*/  SHF.R.U32.HI R22, RZ, 0x17, R16 ;  /* 0x00000017ff167819 */ /* 0x000fc80000011610 */
[----:B------:R-:W-:-:S04]  /*b800*/  LOP3.LUT R22, R22, 0xff, RZ, 0xc0, !PT ;  /* 0x000000ff16167812 */ /* 0x000fc800078ec0ff */
[----:B------:R-:W-:-:S05]  /*b810*/  IADD3 R28, R22, R23, RZ ;  /* 0x00000017161c7210 */ /* 0x000fca0007ffe0ff */
[----:B------:R-:W-:-:S05]  /*b820*/  VIADD R22, R28, 0xffffffff ;  /* 0xffffffff1c167836 */ /* 0x000fca0000000000 */
[----:B------:R-:W-:-:S13]  /*b830*/  ISETP.GE.U32.AND P0, PT, R22, 0xfe, PT ;  /* 0x000000fe1600780c */ /* 0x000fda0003f06070 */
[----:B------:R-:W-:Y:S05]  /*b840*/  @!P0 BRA `(.L_x_549) ;  /* 0x0000000000808947 */ /* 0x000fea0003800000 */
[----:B------:R-:W-:-:S13]  /*b850*/  ISETP.GT.AND P0, PT, R28, 0xfe, PT ;  /* 0x000000fe1c00780c */ /* 0x000fda0003f04270 */
[----:B------:R-:W-:Y:S05]  /*b860*/  @P0 BRA `(.L_x_550) ;  /* 0x00000000006c0947 */ /* 0x000fea0003800000 */
[----:B------:R-:W-:-:S13]  /*b870*/  ISETP.GE.AND P0, PT, R28, 0x1, PT ;  /* 0x000000011c00780c */ /* 0x000fda0003f06270 */
[----:B------:R-:W-:Y:S05]  /*b880*/  @P0 BRA `(.L_x_551) ;  /* 0x0000000000740947 */ /* 0x000fea0003800000 */
[----:B------:R-:W-:Y:S02]  /*b890*/  ISETP.GE.AND P0, PT, R28, -0x18, PT ;  /* 0xffffffe81c00780c */ /* 0x000fe40003f06270 */
[----:B------:R-:W-:-:S11]  /*b8a0*/  LOP3.LUT R16, R16, 0x80000000, RZ, 0xc0, !PT ;  /* 0x8000000010107812 */ /* 0x000fd600078ec0ff */
[----:B------:R-:W-:Y:S05]  /*b8b0*/  @!P0 BRA `(.L_x_551) ;  /* 0x0000000000688947 */ /* 0x000fea0003800000 */
[CCC-:B------:R-:W-:Y:S01]  /*b8c0*/  FFMA.RZ R22, R17.reuse, R25.reuse, R24.reuse ;  /* 0x0000001911167223 */ /* 0x1c0fe2000000c018 */
[C---:B------:R-:W-:Y:S01]  /*b8d0*/  ISETP.NE.AND P0, PT, R28.reuse, RZ, PT ;  /* 0x000000ff1c00720c */ /* 0x040fe20003f05270 */
[C---:B------:R-:W-:Y:S01]  /*b8e0*/  VIADD R26, R28.reuse, 0x20 ;  /* 0x000000201c1a7836 */ /* 0x040fe20000000000 */
[----:B------:R-:W-:Y:S02]  /*b8f0*/  IADD3 R27, -R28, RZ, RZ ;  /* 0x000000ff1c1b7210 */ /* 0x000fe40007ffe1ff */
[----:B------:R-:W-:Y:S01]  /*b900*/  LOP3.LUT R23, R22, 0x7fffff, RZ, 0xc0, !PT ;  /* 0x007fffff16177812 */ /* 0x000fe200078ec0ff */
[CCC-:B------:R-:W-:Y:S01]  /*b910*/  FFMA.RP R22, R17.reuse, R25.reuse, R24.reuse ;  /* 0x0000001911167223 */ /* 0x1c0fe20000008018 */
[----:B------:R-:W-:Y:S01]  /*b920*/  FFMA.RM R17, R17, R25, R24 ;  /* 0x0000001911117223 */ /* 0x000fe20000004018 */
[----:B------:R-:W-:Y:S02]  /*b930*/  SEL R24, R27, RZ, P0 ;  /* 0x000000ff1b187207 */ /* 0x000fe40000000000 */
[----:B------:R-:W-:-:S02]  /*b940*/  LOP3.LUT R23, R23, 0x800000, RZ, 0xfc, !PT ;  /* 0x0080000017177812 */ /* 0x000fc400078efcff */
[----:B------:R-:W-:Y:S02]  /*b950*/  ISETP.NE.AND P0, PT, R28, RZ, PT ;  /* 0x000000ff1c00720c */ /* 0x000fe40003f05270 */
[----:B------:R-:W-:Y:S02]  /*b960*/  SHF.L.U32 R26, R23, R26, RZ ;  /* 0x0000001a171a7219 */ /* 0x000fe400000006ff */
[----:B------:R-:W-:Y:S02]  /*b970*/  FSETP.NEU.FTZ.AND P1, PT, R22, R17, PT ;  /* 0x000000111600720b */ /* 0x000fe40003f3d000 */
[----:B------:R-:W-:Y:S02]  /*b980*/  ISETP.NE.AND P0, PT, R26, RZ, P0 ;  /* 0x000000ff1a00720c */ /* 0x000fe40000705270 */
[----:B------:R-:W-:Y:S02]  /*b990*/  SHF.R.U32.HI R24, RZ, R24, R23 ;  /* 0x00000018ff187219 */ /* 0x000fe40000011617 */
[----:B------:R-:W-:-:S02]  /*b9a0*/  PLOP3.LUT P0, PT, P1, P0, PT, 0xa8, 0x0 ;  /* 0x000000000000781c */ /* 0x000fc40000f01570 */
[----:B------:R-:W-:Y:S02]  /*b9b0*/  SHF.R.U32.HI R22, RZ, 0x1, R24 ;  /* 0x00000001ff167819 */ /* 0x000fe40000011618 */
[----:B------:R-:W-:-:S04]  /*b9c0*/  SEL R17, RZ, 0x1, !P0 ;  /* 0x00000001ff117807 */ /* 0x000fc80004000000 */
[----:B------:R-:W-:-:S04]  /*b9d0*/  LOP3.LUT R17, R17, 0x1, R22, 0xf8, !PT ;  /* 0x0000000111117812 */ /* 0x000fc800078ef816 */
[----:B------:R-:W-:-:S04]  /*b9e0*/  LOP3.LUT R17, R17, R24, RZ, 0xc0, !PT ;  /* 0x0000001811117212 */ /* 0x000fc800078ec0ff */
[----:B------:R-:W-:-:S04]  /*b9f0*/  IADD3 R17, R22, R17, RZ ;  /* 0x0000001116117210 */ /* 0x000fc80007ffe0ff */
[----:B------:R-:W-:Y:S01]  /*ba00*/  LOP3.LUT R16, R17, R16, RZ, 0xfc, !PT ;  /* 0x0000001011107212 */ /* 0x000fe200078efcff */
[----:B------:R-:W-:Y:S06]  /*ba10*/  BRA `(.L_x_551) ;  /* 0x0000000000107947 */ /* 0x000fec0003800000 */
.L_x_550:
[----:B------:R-:W-:-:S04]  /*ba20*/  LOP3.LUT R16, R16, 0x80000000, RZ, 0xc0, !PT ;  /* 0x8000000010107812 */ /* 0x000fc800078ec0ff */
[----:B------:R-:W-:Y:S01]  /*ba30*/  LOP3.LUT R16, R16, 0x7f800000, RZ, 0xfc, !PT ;  /* 0x7f80000010107812 */ /* 0x000fe200078efcff */
[----:B------:R-:W-:Y:S06]  /*ba40*/  BRA `(.L_x_551) ;  /* 0x0000000000047947 */ /* 0x000fec0003800000 */
.L_x_549:
[----:B------:R-:W-:-:S07]  /*ba50*/  IMAD R16, R23, 0x800000, R16 ;  /* 0x0080000017107824 */ /* 0x000fce00078e0210 */
.L_x_551:
[----:B------:R-:W-:Y:S05]  /*ba60*/  BSYNC B3 ;  /* 0x0000000000037941 */ /* 0x000fea0003800000 */
.L_x_548:
[----:B------:R-:W-:Y:S05]  /*ba70*/  BRA `(.L_x_552) ;  /* 0x0000000000207947 */ /* 0x000fea0003800000 */
.L_x_547:
[----:B------:R-:W-:-:S04]  /*ba80*/  LOP3.LUT R16, R17, 0x80000000, R16, 0x48, !PT ;  /* 0x8000000011107812 */ /* 0x000fc800078e4810 */
[----:B------:R-:W-:Y:S01]  /*ba90*/  LOP3.LUT R16, R16, 0x7f800000, RZ, 0xfc, !PT ;  /* 0x7f80000010107812 */ /* 0x000fe200078efcff */
[----:B------:R-:W-:Y:S06]  /*baa0*/  BRA `(.L_x_552) ;  /* 0x0000000000147947 */ /* 0x000fec0003800000 */
.L_x_546:
[----:B------:R-:W-:Y:S01]  /*bab0*/  LOP3.LUT R16, R17, 0x80000000, R16, 0x48, !PT ;  /* 0x8000000011107812 */ /* 0x000fe200078e4810 */
[----:B------:R-:W-:Y:S06]  /*bac0*/  BRA `(.L_x_552) ;  /* 0x00000000000c7947 */ /* 0x000fec0003800000 */
.L_x_545:
[----:B------:R-:W0:Y:S01]  /*bad0*/  MUFU.RSQ R16, -QNAN ;  /* 0xffc0000000107908 */ /* 0x000e220000001400 */
[----:B------:R-:W-:Y:S05]  /*bae0*/  BRA `(.L_x_552) ;  /* 0x0000000000047947 */ /* 0x000fea0003800000 */
.L_x_544:
[----:B------:R-:W-:-:S07]  /*baf0*/  FADD.FTZ R16, R16, R17 ;  /* 0x0000001110107221 */ /* 0x000fce0000010000 */
.L_x_552:
[----:B------:R-:W-:Y:S05]  /*bb00*/  BSYNC B2 ;  /* 0x0000000000027941 */ /* 0x000fea0003800000 */
.L_x_542:
[----:B------:R-:W-:Y:S01]  /*bb10*/  HFMA2.MMA R17, -RZ, RZ, 0, 0 ;  /* 0x00000000ff117435 */ /* 0x000fe200000001ff */
[----:B0-----:R-:W-:Y:S01]  /*bb20*/  MOV R22, R16 ;  /* 0x0000001000167202 */ /* 0x001fe20000000f00 */
[----:B------:R-:W-:-:S04]  /*bb30*/  IMAD.MOV.U32 R16, RZ, RZ, R21 ;  /* 0x000000ffff107224 */ /* 0x000fc800078e0015 */
[----:B------:R-:W-:Y:S05]  /*bb40*/  RET.REL.NODEC R16 `(_ZN18transformer_engine45fused_topk_with_score_function_forward_kernelI13__nv_bfloat16S1_EEvPKT_iiibiifiPKT0_PS2_PbS8_) ;  /* 0xffffff44102c7950 */ /* 0x000fea0003c3ffff */
.L_x_553:
        /* <DEDUP_REMOVED lines=11> */
.L_x_2487:


//--------------------- .text._ZN18transformer_engine45fused_topk_with_score_function_forward_kernelI13__nv_bfloat166__halfEEvPKT_iiibiifiPKT0_PS3_PbS9_ --------------------------
	.section	.text._ZN18transformer_engine45fused_topk_with_score_function_forward_kernelI13__nv_bfloat166__halfEEvPKT_iiibiifiPKT0_PS3_PbS9_,"ax",@progbits
	.align	128
        .global         _ZN18transformer_engine45fused_topk_with_score_function_forward_kernelI13__nv_bfloat166__halfEEvPKT_iiibiifiPKT0_PS3_PbS9_
        .type           _ZN18transformer_engine45fused_topk_with_score_function_forward_kernelI13__nv_bfloat166__halfEEvPKT_iiibiifiPKT0_PS3_PbS9_,@function
        .size           _ZN18transformer_engine45fused_topk_with_score_function_forward_kernelI13__nv_bfloat166__halfEEvPKT_iiibiifiPKT0_PS3_PbS9_,(.L_x_2490 - _ZN18transformer_engine45fused_topk_with_score_function_forward_kernelI13__nv_bfloat166__halfEEvPKT_iiibiifiPKT0_PS3_PbS9_)
        .other          _ZN18transformer_engine45fused_topk_with_score_function_forward_kernelI13__nv_bfloat166__halfEEvPKT_iiibiifiPKT0_PS3_PbS9_,@"STO_CUDA_ENTRY STV_DEFAULT"
_ZN18transformer_engine45fused_topk_with_score_function_forward_kernelI13__nv_bfloat166__halfEEvPKT_iiibiifiPKT0_PS3_PbS9_:
.text._ZN18transformer_engine45fused_topk_with_score_function_forward_kernelI13__nv_bfloat166__halfEEvPKT_iiibiifiPKT0_PS3_PbS9_:
        /* <DEDUP_REMOVED lines=85> */
.L_x_773:
        /* <DEDUP_REMOVED lines=26> */
.L_x_560:
        /* <DEDUP_REMOVED lines=31> */
.L_x_559:
[----:B------:R-:W-:Y:S05]  /*08e0*/  BSYNC B2 ;  /* 0x0000000000027941 */ /* 0x000fea0003800000 */
.L_x_558:
        /* <DEDUP_REMOVED lines=21> */
.L_x_562:
[----:B------:R-:W-:Y:S05]  /*0a40*/  BSYNC B2 ;  /* 0x0000000000027941 */ /* 0x000fea0003800000 */
.L_x_561:
        /* <DEDUP_REMOVED lines=11> */
.L_x_557:
        /* <DEDUP_REMOVED lines=9> */
.L_x_566:
        /* <DEDUP_REMOVED lines=41> */
.L_x_565:
[----:B------:R-:W-:Y:S05]  /*0e20*/  BSYNC B2 ;  /* 0x0000000000027941 */ /* 0x000fea0003800000 */
.L_x_564:
        /* <DEDUP_REMOVED lines=28> */
.L_x_568:
[----:B------:R-:W-:Y:S05]  /*0ff0*/  BSYNC B2 ;  /* 0x0000000000027941 */ /* 0x000fea0003800000 */
.L_x_567:
        /* <DEDUP_REMOVED lines=14> */
.L_x_563:
[----:B------:R-:W-:Y:S05]  /*10e0*/  BSYNC B1 ;  /* 0x0000000000017941 */ /* 0x000fea0003800000 */
.L_x_556:
        /* <DEDUP_REMOVED lines=9> */
.L_x_571:
        /* <DEDUP_REMOVED lines=25> */
.L_x_570:
[----:B------:R-:W-:Y:S05]  /*1310*/  BSYNC B1 ;  /* 0x0000000000017941 */ /* 0x000fea0003800000 */
.L_x_569:
        /* <DEDUP_REMOVED lines=18> */
.L_x_573:
[----:B------:R-:W-:Y:S05]  /*1440*/  BSYNC B1 ;  /* 0x0000000000017941 */ /* 0x000fea0003800000 */
.L_x_572:
        /* <DEDUP_REMOVED lines=9> */
.L_x_555:
[----:B------:R-:W-:Y:S05]  /*14e0*/  BSYNC B0 ;  /* 0x0000000000007941 */ /* 0x000fea0003800000 */
.L_x_554:
        /* <DEDUP_REMOVED lines=13> */
.L_x_578:
        /* <DEDUP_REMOVED lines=9> */
.L_x_577:
[----:B------:R-:W-:Y:S05]  /*1650*/  BSYNC B1 ;  /* 0x0000000000017941 */ /* 0x000fea0003800000 */
.L_x_576:
        /* <DEDUP_REMOVED lines=14> */
.L_x_575:
[----:B------:R-:W-:Y:S05]  /*1740*/  BSYNC B0 ;  /* 0x0000000000007941 */ /* 0x000fea0003800000 */
.L_x_574:
        /* <DEDUP_REMOVED lines=23> */
.L_x_584:
        /* <DEDUP_REMOVED lines=30> */
.L_x_583:
[----:B------:R-:W-:Y:S05]  /*1aa0*/  BSYNC B1 ;  /* 0x0000000000017941 */ /* 0x000fea0003800000 */
.L_x_582:
        /* <DEDUP_REMOVED lines=20> */
.L_x_586:
[----:B------:R-:W-:Y:S05]  /*1bf0*/  BSYNC B1 ;  /* 0x0000000000017941 */ /* 0x000fea0003800000 */
.L_x_585:
        /* <DEDUP_REMOVED lines=10> */
.L_x_581:
[----:B------:R-:W-:Y:S05]  /*1ca0*/  BSYNC B0 ;  /* 0x0000000000007941 */ /* 0x000fea0003800000 */
.L_x_580:
        /* <DEDUP_REMOVED lines=47> */
.L_x_589:
        /* <DEDUP_REMOVED lines=18> */
.L_x_588:
[----:B------:R-:W-:Y:S05]  /*20c0*/  BSYNC B0 ;  /* 0x0000000000007941 */ /* 0x000fea0003800000 */
.L_x_587:
        /* <DEDUP_REMOVED lines=18> */
.L_x_594:
        /* <DEDUP_REMOVED lines=27> */
.L_x_593:
[----:B------:R-:W-:Y:S05]  /*23a0*/  BSYNC B1 ;  /* 0x0000000000017941 */ /* 0x000fea0003800000 */
.L_x_592:
        /* <DEDUP_REMOVED lines=18> */
.L_x_596:
[----:B------:R-:W-:Y:S05]  /*24d0*/  BSYNC B1 ;  /* 0x0000000000017941 */ /* 0x000fea0003800000 */
.L_x_595:
        /* <DEDUP_REMOVED lines=9> */
.L_x_591:
[----:B------:R-:W-:Y:S05]  /*2570*/  BSYNC B0 ;  /* 0x0000000000007941 */ /* 0x000fea0003800000 */
.L_x_590:
        /* <DEDUP_REMOVED lines=45> */
.L_x_601:
        /* <DEDUP_REMOVED lines=17> */
[----:B------:R-:W-:Y:S05]  /*2960*/  CALL.REL.NOINC `($__internal_8_$__cuda_sm3x_div_rn_noftz_f32_slowpath) ;  /* 0x0000008800d87944 */ /* 0x000fea0003c00000 */
[----:B------:R-:W-:-:S07]  /*2970*/  MOV R17, R22 ;  /* 0x0000001600117202 */ /* 0x000fce0000000f00 */
.L_x_600:
[----:B------:R-:W-:Y:S05]  /*2980*/  BSYNC B1 ;  /* 0x0000000000017941 */ /* 0x000fea0003800000 */
.L_x_599:
[----:B------:R-:W-:-:S05]  /*2990*/  F2FP.BF16.F32.PACK_AB R17, RZ, R17 ;  /* 0x00000011ff11723e */ /* 0x000fca00000010ff */
[----:B------:R0:W-:Y:S01]  /*29a0*/  STS.U16 [R20], R17 ;  /* 0x0000001114007388 */ /* 0x0001e20000000400 */
[----:B------:R-:W-:Y:S05]  /*29b0*/  @!P5 BRA `(.L_x_601) ;  /* 0xfffffffc00a4d947 */ /* 0x000fea000383ffff */
.L_x_598:
[----:B------:R-:W-:Y:S05]  /*29c0*/  BSYNC B0 ;  /* 0x0000000000007941 */ /* 0x000fea0003800000 */
.L_x_597:
        /* <DEDUP_REMOVED lines=13> */
.L_x_605:
        /* <DEDUP_REMOVED lines=25> */
.L_x_604:
[----:B------:R-:W-:Y:S05]  /*2c30*/  BSYNC B1 ;  /* 0x0000000000017941 */ /* 0x000fea0003800000 */
.L_x_603:
        /* <DEDUP_REMOVED lines=18> */
.L_x_607:
[----:B------:R-:W-:Y:S05]  /*2d60*/  BSYNC B1 ;  /* 0x0000000000017941 */ /* 0x000fea0003800000 */
.L_x_606:
        /* <DEDUP_REMOVED lines=8> */
.L_x_602:
[----:B------:R-:W-:Y:S05]  /*2df0*/  BSYNC B0 ;  /* 0x0000000000007941 */ /* 0x000fea0003800000 */
.L_x_579:
[----:B------:R-:W-:Y:S02]  /*2e00*/  ULDC UR4, c[0x0][0x234] ;  /* 0x00008d0000047ab9 */ /* 0x000fe40000000800 */
[----:B------:R-:W-:-:S13]  /*2e10*/  ISETP.NE.AND P0, PT, RZ, UR4, PT ;  /* 0x00000004ff007c0c */ /* 0x000fda000bf05270 */
[----:B------:R-:W-:Y:S05]  /*2e20*/  @P0 BRA `(.L_x_608) ;  /* 0x0000000400a00947 */ /* 0x000fea0003800000 */
[----:B------:R-:W-:Y:S01]  /*2e30*/  ULDC UR4, c[0x0][0x21c] ;  /* 0x0000870000047ab9 */ /* 0x000fe20000000800 */
[----:B------:R-:W-:Y:S04]  /*2e40*/  BSSY B0, `(.L_x_609) ;  /* 0x0000024000007945 */ /* 0x000fe80003800000 */
[----:B------:R-:W-:Y:S05]  /*2e50*/  @P4 BRA `(.L_x_610) ;  /* 0x0000000000884947 */ /* 0x000fea0003800000 */
[----:B0-2---:R-:W-:-:S07]  /*2e60*/  IMAD.MOV.U32 R18, RZ, RZ, R6 ;  /* 0x000000ffff127224 */ /* 0x005fce00078e0006 */
.L_x_614:
        /* <DEDUP_REMOVED lines=22> */
[----:B------:R-:W-:Y:S05]  /*2fd0*/  CALL.REL.NOINC `($__internal_7_$__cuda_sm20_rcp_rn_f32_slowpath) ;  /* 0x0000008000647944 */ /* 0x000fea0003c00000 */
[----:B------:R-:W-:Y:S01]  /*2fe0*/  IMAD.MOV.U32 R16, RZ, RZ, R21 ;  /* 0x000000ffff107224 */ /* 0x000fe200078e0015 */
[----:B------:R-:W-:Y:S06]  /*2ff0*/  BRA `(.L_x_613) ;  /* 0x0000000000107947 */ /* 0x000fec0003800000 */
.L_x_612:
[----:B------:R-:W0:Y:S02]  /*3000*/  MUFU.RCP R16, R23 ;  /* 0x0000001700107308 */ /* 0x000e240000001000 */
[----:B0-----:R-:W-:-:S04]  /*3010*/  FFMA R17, R23, R16, -1 ;  /* 0xbf80000017117423 */ /* 0x001fc80000000010 */
[----:B------:R-:W-:-:S04]  /*3020*/  FADD.FTZ R17, -R17, -RZ ;  /* 0x800000ff11117221 */ /* 0x000fc80000010100 */
[----:B------:R-:W-:-:S07]  /*3030*/  FFMA R16, R16, R17, R16 ;  /* 0x0000001110107223 */ /* 0x000fce0000000010 */
.L_x_613:
[----:B------:R-:W-:Y:S05]  /*3040*/  BSYNC B1 ;  /* 0x0000000000017941 */ /* 0x000fea0003800000 */
.L_x_611:
[----:B------:R-:W-:-:S05]  /*3050*/  F2FP.BF16.F32.PACK_AB R16, RZ, R16 ;  /* 0x00000010ff10723e */ /* 0x000fca00000010ff */
[----:B------:R3:W-:Y:S01]  /*3060*/  STS.U16 [R19], R16 ;  /* 0x0000001013007388 */ /* 0x0007e20000000400 */
[----:B------:R-:W-:Y:S05]  /*3070*/  @!P0 BRA `(.L_x_614) ;  /* 0xfffffffc007c8947 */ /* 0x000fea000383ffff */
.L_x_610:
[----:B------:R-:W-:Y:S05]  /*3080*/  BSYNC B0 ;  /* 0x0000000000007941 */ /* 0x000fea0003800000 */
.L_x_609:
        /* <DEDUP_REMOVED lines=12> */
.L_x_618:
        /* <DEDUP_REMOVED lines=25> */
.L_x_617:
[----:B------:R-:W-:Y:S05]  /*32e0*/  BSYNC B1 ;  /* 0x0000000000017941 */ /* 0x000fea0003800000 */
.L_x_616:
        /* <DEDUP_REMOVED lines=18> */
.L_x_620:
[----:B------:R-:W-:Y:S05]  /*3410*/  BSYNC B1 ;  /* 0x0000000000017941 */ /* 0x000fea0003800000 */
.L_x_619:
        /* <DEDUP_REMOVED lines=8> */
.L_x_615:
[----:B------:R-:W-:Y:S05]  /*34a0*/  BSYNC B0 ;  /* 0x0000000000007941 */ /* 0x000fea0003800000 */
.L_x_608:
        /* <DEDUP_REMOVED lines=13> */
.L_x_625:
        /* <DEDUP_REMOVED lines=19> */
[----:B0-----:R-:W-:-:S06]  /*36b0*/  IMAD.U32 R26, R26, 0x10000, RZ ;  /* 0x000100001a1a7824 */ /* 0x001fcc00078e00ff */
[----:B------:R-:W-:Y:S01]  /*36c0*/  F2F.F64.F32 R26, R26 ;  /* 0x0000001a001a7310 */ /* 0x000fe20000201800 */
[----:B--2---:R-:W-:Y:S01]  /*36d0*/  HADD2.F32 R16, -RZ, R23.H0_H0 ;  /* 0x20000017ff107230 */ /* 0x004fe20000004100 */
[----:B------:R-:W-:Y:S02]  /*36e0*/  SHF.L.U32 R23, R22, 0x10, RZ ;  /* 0x0000001016177819 */ /* 0x000fe400000006ff */
[----:B------:R-:W0:Y:S04]  /*36f0*/  LDS.U16 R22, [R36+0x80] ;  /* 0x0000800024167984 */ /* 0x000e280000000400 */
[----:B-1----:R-:W-:Y:S01]  /*3700*/  F2F.F64.F32 R18, R23 ;  /* 0x0000001700127310 */ /* 0x002fe20000201800 */
[----:B---3--:R-:W-:-:S07]  /*3710*/  HADD2.F32 R24, -RZ, R20.H0_H0 ;  /* 0x20000014ff187230 */ /* 0x008fce0000004100 */
[----:B------:R-:W1:Y:S01]  /*3720*/  F2F.F64.F32 R16, R16 ;  /* 0x0000001000107310 */ /* 0x000e620000201800 */
[----:B----4-:R-:W-:Y:S02]  /*3730*/  HADD2.F32 R41, -RZ, R41.H0_H0 ;  /* 0x20000029ff297230 */ /* 0x010fe40000004100 */
[----:B-----5:R-:W-:-:S05]  /*3740*/  HADD2.F32 R40, -RZ, R40.H0_H0 ;  /* 0x20000028ff287230 */ /* 0x020fca0000004100 */
[----:B------:R-:W2:Y:S01]  /*3750*/  F2F.F64.F32 R24, R24 ;  /* 0x0000001800187310 */ /* 0x000ea20000201800 */
[----:B-1----:R-:W-:-:S07]  /*3760*/  DADD R18, R18, R16 ;  /* 0x0000000012127229 */ /* 0x002fce0000000010 */
[----:B------:R-:W-:Y:S01]  /*3770*/  F2F.F64.F32 R20, R41 ;  /* 0x0000002900147310 */ /* 0x000fe20000201800 */
[----:B--2---:R-:W-:-:S07]  /*3780*/  DADD R24, R26, R24 ;  /* 0x000000001a187229 */ /* 0x004fce0000000018 */
[----:B------:R1:W2:Y:S01]  /*3790*/  F2F.BF16.F64 R39, R18 ;  /* 0x0000001200277310 */ /* 0x0002a20000302000 */
[----:B0-----:R-:W-:-:S07]  /*37a0*/  IMAD.U32 R22, R22, 0x10000, RZ ;  /* 0x0001000016167824 */ /* 0x001fce00078e00ff */
[----:B------:R-:W-:Y:S01]  /*37b0*/  F2F.F64.F32 R16, R40 ;  /* 0x0000002800107310 */ /* 0x000fe20000201800 */
[----:B-1----:R-:W-:Y:S01]  /*37c0*/  SHF.L.U32 R18, R38, 0x10, RZ ;  /* 0x0000001026127819 */ /* 0x002fe200000006ff */
        /* <DEDUP_REMOVED lines=12> */
.L_x_624:
[----:B------:R-:W-:Y:S05]  /*3890*/  BSYNC B1 ;  /* 0x0000000000017941 */ /* 0x000fea0003800000 */
.L_x_623:
[----:B------:R-:W-:Y:S01]  /*38a0*/  IMAD.IADD R16, R29, 0x1, -R28 ;  /* 0x000000011d107824 */ /* 0x000fe200078e0a1c */
[----:B------:R-:W-:Y:S04]  /*38b0*/  BSSY B1, `(.L_x_626) ;  /* 0x000001d000017945 */ /* 0x000fe80003800000 */
[----:B------:R-:W-:-:S13]  /*38c0*/  ISETP.GT.AND P1, PT, R16, 0x20, PT ;  /* 0x000000201000780c */ /* 0x000fda0003f24270 */
[----:B------:R-:W-:Y:S05]  /*38d0*/  @!P1 BRA `(.L_x_627) ;  /* 0x0000000000689947 */ /* 0x000fea0003800000 */
[----:B0-----:R-:W0:Y:S01]  /*38e0*/  LDC.64 R16, c[0x0][0x238] ;  /* 0x00008e00ff107b82 */ /* 0x001e220000000a00 */
[C---:B------:R-:W-:Y:S01]  /*38f0*/  IADD3 R25, R28.reuse, 0x20, RZ ;  /* 0x000000201c197810 */ /* 0x040fe20007ffe0ff */
[----:B0-----:R-:W-:-:S04]  /*3900*/  IMAD.WIDE R18, R28, 0x2, R16 ;  /* 0x000000021c127825 */ /* 0x001fc800078e0210 */
[----:B------:R-:W-:Y:S02]  /*3910*/  IMAD.WIDE R24, R25, 0x2, R16 ;  /* 0x0000000219187825 */ /* 0x000fe400078e0210 */
[----:B------:R-:W2:Y:S04]  /*3920*/  LDG.E.U16 R18, desc[UR10][R18.64] ;  /* 0x0000000a12127981 */ /* 0x000ea8000c1e1500 */
[----:B------:R-:W3:Y:S01]  /*3930*/  LDG.E.U16 R24, desc[UR10][R24.64] ;  /* 0x0000000a18187981 */ /* 0x000ee2000c1e1500 */
[----:B------:R-:W-:Y:S01]  /*3940*/  IMAD.IADD R26, R7, 0x1, R28 ;  /* 0x00000001071a7824 */ /* 0x000fe200078e021c */
[----:B------:R-:W-:Y:S01]  /*3950*/  PLOP3.LUT P0, PT, PT, PT, PT, 0x8, 0x0 ;  /* 0x000000000000781c */ /* 0x000fe20003f0e170 */
[----:B------:R-:W-:Y:S02]  /*3960*/  VIADD R28, R28, 0x40 ;  /* 0x000000401c1c7836 */ /* 0x000fe40000000000 */
[----:B------:R-:W-:-:S05]  /*3970*/  IMAD R26, R26, 0x2, R3 ;  /* 0x000000021a1a7824 */ /* 0x000fca00078e0203 */
[----:B------:R-:W0:Y:S04]  /*3980*/  LDS.U16 R22, [R26] ;  /* 0x000000001a167984 */ /* 0x000e280000000400 */
[----:B------:R-:W1:Y:S01]  /*3990*/  LDS.U16 R36, [R26+0x40] ;  /* 0x000040001a247984 */ /* 0x000e620000000400 */
[----:B0-----:R-:W-:-:S06]  /*39a0*/  SHF.L.U32 R22, R22, 0x10, RZ ;  /* 0x0000001016167819 */ /* 0x001fcc00000006ff */
[----:B------:R-:W-:Y:S01]  /*39b0*/  F2F.F64.F32 R22, R22 ;  /* 0x0000001600167310 */ /* 0x000fe20000201800 */
[----:B--2---:R-:W-:Y:S02]  /*39c0*/  HADD2.F32 R27, -RZ, R18.H0_H0 ;  /* 0x20000012ff1b7230 */ /* 0x004fe40000004100 */
[----:B-1----:R-:W-:Y:S02]  /*39d0*/  IMAD.U32 R18, R36, 0x10000, RZ ;  /* 0x0001000024127824 */ /* 0x002fe400078e00ff */
[----:B---3--:R-:W-:-:S03]  /*39e0*/  HADD2.F32 R37, -RZ, R24.H0_H0 ;  /* 0x20000018ff257230 */ /* 0x008fc60000004100 */
        /* <DEDUP_REMOVED lines=9> */
.L_x_627:
[----:B------:R-:W-:Y:S05]  /*3a80*/  BSYNC B1 ;  /* 0x0000000000017941 */ /* 0x000fea0003800000 */
.L_x_626:
        /* <DEDUP_REMOVED lines=8> */
[----:B0-----:R-:W-:-:S06]  /*3b10*/  IMAD.U32 R20, R20, 0x10000, RZ ;  /* 0x0001000014147824 */ /* 0x001fcc00078e00ff */
[----:B------:R-:W-:Y:S01]  /*3b20*/  F2F.F64.F32 R20, R20 ;  /* 0x0000001400147310 */ /* 0x000fe20000201800 */
[----:B--2---:R-:W-:-:S07]  /*3b30*/  HADD2.F32 R23, -RZ, R16.H0_H0 ;  /* 0x20000010ff177230 */ /* 0x004fce0000004100 */
[----:B------:R-:W0:Y:S02]  /*3b40*/  F2F.F64.F32 R18, R23 ;  /* 0x0000001700127310 */ /* 0x000e240000201800 */
[----:B0-----:R-:W-:-:S10]  /*3b50*/  DADD R18, R20, R18 ;  /* 0x0000000014127229 */ /* 0x001fd40000000012 */
[----:B------:R-:W0:Y:S02]  /*3b60*/  F2F.BF16.F64 R19, R18 ;  /* 0x0000001200137310 */ /* 0x000e240000302000 */
[----:B0-----:R0:W-:Y:S02]  /*3b70*/  STS.U16 [R22], R19 ;  /* 0x0000001316007388 */ /* 0x0011e40000000400 */
.L_x_622:
[----:B------:R-:W-:Y:S05]  /*3b80*/  BSYNC B0 ;  /* 0x0000000000007941 */ /* 0x000fea0003800000 */
.L_x_621:
[----:B------:R-:W-:Y:S01]  /*3b90*/  NOP ;  /* 0x0000000000007918 */ /* 0x000fe20000000000 */
[----:B------:R-:W-:Y:S05]  /*3ba0*/  @P6 BRA `(.L_x_628) ;  /* 0x0000000c00286947 */ /* 0x000fea0003800000 */
[----:B------:R-:W-:Y:S02]  /*3bb0*/  ULDC UR4, c[0x0][0x220] ;  /* 0x0000880000047ab9 */ /* 0x000fe40000000800 */
[----:B------:R-:W-:-:S04]  /*3bc0*/  MOV R27, UR4 ;  /* 0x00000004001b7c02 */ /* 0x000fc80008000f00 */
[----:B------:R-:W-:-:S13]  /*3bd0*/  ISETP.GE.AND P0, PT, R27, 0x1, PT ;  /* 0x000000011b00780c */ /* 0x000fda0003f06270 */
[----:B------:R-:W-:Y:S05]  /*3be0*/  @!P0 BRA `(.L_x_629) ;  /* 0x0000003c009c8947 */ /* 0x000fea0003800000 */
[----:B------:R-:W-:-:S05]  /*3bf0*/  UMOV UR4, URZ ;  /* 0x0000003f00047c82 */ /* 0x000fca0008000000 */
.L_x_647:
[----:B------:R-:W-:Y:S01]  /*3c00*/  BSSY B0, `(.L_x_630) ;  /* 0x0000012000007945 */ /* 0x000fe20003800000 */
[----:B0-----:R-:W-:Y:S02]  /*3c10*/  IMAD.MOV.U32 R20, RZ, RZ, 0x0 ;  /* 0x00000000ff147424 */ /* 0x001fe400078e00ff */
[----:B-1----:R-:W-:Y:S01]  /*3c20*/  IMAD.MOV.U32 R21, RZ, RZ, -0x100000 ;  /* 0xfff00000ff157424 */ /* 0x002fe200078e00ff */
[----:B------:R-:W-:Y:S06]  /*3c30*/  @P4 BRA `(.L_x_631) ;  /* 0x0000000000384947 */ /* 0x000fec0003800000 */
[----:B------:R-:W-:-:S13]  /*3c40*/  ISETP.NE.AND P0, PT, RZ, UR4, PT ;  /* 0x00000004ff007c0c */ /* 0x000fda000bf05270 */
[----:B------:R-:W-:Y:S05]  /*3c50*/  @!P0 BRA `(.L_x_632) ;  /* 0x0000000000248947 */ /* 0x000fea0003800000 */
[----:B------:R-:W-:Y:S01]  /*3c60*/  LEA R0, R9, R4, 0x2 ;  /* 0x0000000409007211 */ /* 0x000fe200078e10ff */
[----:B--234-:R-:W-:-:S07]  /*3c70*/  IMAD.MOV.U32 R16, RZ, RZ, RZ ;  /* 0x000000ffff107224 */ /* 0x01cfce00078e00ff */
.L_x_633:
[----:B------:R-:W0:Y:S02]  /*3c80*/  LDS R17, [R0] ;  /* 0x0000000000117984 */ /* 0x000e240000000800 */
[----:B0-----:R-:W-:-:S13]  /*3c90*/  ISETP.NE.AND P0, PT, R17, R6, PT ;  /* 0x000000061100720c */ /* 0x001fda0003f05270 */
[----:B------:R-:W-:Y:S05]  /*3ca0*/  @!P0 BRA `(.L_x_631) ;  /* 0x00000000001c8947 */ /* 0x000fea0003800000 */
[----:B------:R-:W-:Y:S01]  /*3cb0*/  VIADD R16, R16, 0x1 ;  /* 0x0000000110107836 */ /* 0x000fe20000000000 */
[----:B------:R-:W-:-:S04]  /*3cc0*/  IADD3 R0, R0, 0x4, RZ ;  /* 0x0000000400007810 */ /* 0x000fc80007ffe0ff */
[----:B------:R-:W-:-:S13]  /*3cd0*/  ISETP.GE.U32.AND P0, PT, R16, UR4, PT ;  /* 0x0000000410007c0c */ /* 0x000fda000bf06070 */
[----:B------:R-:W-:Y:S05]  /*3ce0*/  @!P0 BRA `(.L_x_633) ;  /* 0xfffffffc00e48947 */ /* 0x000fea000383ffff */
.L_x_632:
[----:B------:R-:W0:Y:S02]  /*3cf0*/  LDS.U16 R0, [R15] ;  /* 0x000000000f007984 */ /* 0x000e240000000400 */
[----:B0-----:R-:W-:-:S04]  /*3d00*/  IMAD.U32 R0, R0, 0x10000, RZ ;  /* 0x0001000000007824 */ /* 0x001fc800078e00ff */
[----:B------:R0:W1:Y:S03]  /*3d10*/  F2F.F64.F32 R20, R0 ;  /* 0x0000000000147310 */ /* 0x0000660000201800 */
.L_x_631:
[----:B------:R-:W-:Y:S05]  /*3d20*/  BSYNC B0 ;  /* 0x0000000000007941 */ /* 0x000fea0003800000 */
.L_x_630:
[----:B------:R-:W5:Y:S01]  /*3d30*/  LDC R25, c[0x0][0x21c] ;  /* 0x00008700ff197b82 */ /* 0x000f620000000800 */
[----:B------:R-:W-:Y:S01]  /*3d40*/  BSSY B0, `(.L_x_634) ;  /* 0x000007e000007945 */ /* 0x000fe20003800000 */
[----:B0-----:R-:W-:Y:S01]  /*3d50*/  IMAD.MOV.U32 R0, RZ, RZ, R12 ;  /* 0x000000ffff007224 */ /* 0x001fe200078e000c */
[----:B-----5:R-:W-:-:S13]  /*3d60*/  ISETP.GE.AND P0, PT, R10, R25, PT ;  /* 0x000000190a00720c */ /* 0x020fda0003f06270 */
[----:B------:R-:W-:Y:S05]  /*3d70*/  @P0 BRA `(.L_x_635) ;  /* 0x0000000400e80947 */ /* 0x000fea0003800000 */
[----:B------:R-:W-:-:S13]  /*3d80*/  ISETP.NE.AND P0, PT, RZ, UR4, PT ;  /* 0x00000004ff007c0c */ /* 0x000fda000bf05270 */
[----:B------:R-:W-:Y:S05]  /*3d90*/  @!P0 BRA `(.L_x_636) ;  /* 0x00000000007c8947 */ /* 0x000fea0003800000 */
[----:B--2---:R-:W-:-:S07]  /*3da0*/  MOV R18, R10 ;  /* 0x0000000a00127202 */ /* 0x004fce0000000f00 */
.L_x_641:
[----:B------:R-:W-:Y:S04]  /*3db0*/  BSSY B1, `(.L_x_637) ;  /* 0x0000014000017945 */ /* 0x000fe80003800000 */
[----:B------:R-:W-:Y:S01]  /*3dc0*/  BSSY B2, `(.L_x_638) ;  /* 0x000000d000027945 */ /* 0x000fe20003800000 */
[----:B------:R-:W-:-:S07]  /*3dd0*/  IMAD.MOV.U32 R22, RZ, RZ, RZ ;  /* 0x000000ffff167224 */ /* 0x000fce00078e00ff */
.L_x_640:
[----:B----4-:R-:W-:Y:S02]  /*3de0*/  IMAD.IADD R17, R9, 0x1, R22 ;  /* 0x0000000109117824 */ /* 0x010fe400078e0216 */
[----:B---3--:R-:W-:-:S03]  /*3df0*/  IMAD.MOV.U32 R16, RZ, RZ, 0x0 ;  /* 0x00000000ff107424 */ /* 0x008fc600078e00ff */
        /* <DEDUP_REMOVED lines=10> */
.L_x_638:
[----:B------:R-:W-:-:S04]  /*3ea0*/  IMAD.IADD R16, R7, 0x1, R18 ;  /* 0x0000000107107824 */ /* 0x000fc800078e0212 */
[----:B------:R-:W-:-:S06]  /*3eb0*/  IMAD R19, R16, 0x2, R3 ;  /* 0x0000000210137824 */ /* 0x000fcc00078e0203 */
[----:B------:R-:W0:Y:S02]  /*3ec0*/  LDS.U16 R19, [R19] ;  /* 0x0000000013137984 */ /* 0x000e240000000400 */
[----:B0-----:R-:W-:-:S06]  /*3ed0*/  SHF.L.U32 R16, R19, 0x10, RZ ;  /* 0x0000001013107819 */ /* 0x001fcc00000006ff */
[----:B------:R-:W0:Y:S02]  /*3ee0*/  F2F.F64.F32 R16, R16 ;  /* 0x0000001000107310 */ /* 0x000e240000201800 */
.L_x_639:
[----:B------:R-:W-:Y:S05]  /*3ef0*/  BSYNC B1 ;  /* 0x0000000000017941 */ /* 0x000fea0003800000 */
.L_x_637:
[----:B01----:R-:W-:Y:S01]  /*3f00*/  DSETP.GT.AND P0, PT, R16, R20, PT ;  /* 0x000000141000722a */ /* 0x003fe20003f04000 */
[----:B------:R-:W-:-:S13]  /*3f10*/  ULDC UR5, c[0x0][0x21c] ;  /* 0x0000870000057ab9 */ /* 0x000fda0000000800 */
[----:B------:R-:W-:Y:S01]  /*3f20*/  @P0 IMAD.MOV.U32 R0, RZ, RZ, R18 ;  /* 0x000000ffff000224 */ /* 0x000fe200078e0012 */
[----:B------:R-:W-:Y:S01]  /*3f30*/  @P0 MOV R20, R16 ;  /* 0x0000001000140202 */ /* 0x000fe20000000f00 */
[----:B------:R-:W-:Y:S02]  /*3f40*/  VIADD R18, R18, 0x20 ;  /* 0x0000002012127836 */ /* 0x000fe40000000000 */
[----:B------:R-:W-:-:S03]  /*3f50*/  @P0 IMAD.MOV.U32 R21, RZ, RZ, R17 ;  /* 0x000000ffff150224 */ /* 0x000fc600078e0011 */
[----:B------:R-:W-:-:S13]  /*3f60*/  ISETP.GE.AND P1, PT, R18, UR5, PT ;  /* 0x0000000512007c0c */ /* 0x000fda000bf26270 */
[----:B------:R-:W-:Y:S05]  /*3f70*/  @!P1 BRA `(.L_x_641) ;  /* 0xfffffffc008c9947 */ /* 0x000fea000383ffff */
[----:B------:R-:W-:Y:S05]  /*3f80*/  BRA `(.L_x_635) ;  /* 0x0000000400647947 */ /* 0x000fea0003800000 */
.L_x_636:
[----:B------:R-:W0:Y:S01]  /*3f90*/  LDC R23, c[0x0][0x21c] ;  /* 0x00008700ff177b82 */ /* 0x000e220000000800 */
[----:B--234-:R-:W-:Y:S01]  /*3fa0*/  IMAD.IADD R16, R25, 0x1, -R10 ;  /* 0x0000000119107824 */ /* 0x01cfe200078e0a0a */
[----:B------:R-:W-:Y:S01]  /*3fb0*/  BSSY B1, `(.L_x_642) ;  /* 0x0000031000017945 */ /* 0x000fe20003800000 */
[----:B------:R-:W-:Y:S02]  /*3fc0*/  PLOP3.LUT P0, PT, PT, PT, PT, 0x80, 0x0 ;  /* 0x000000000000781c */ /* 0x000fe40003f0f070 */
[----:B------:R-:W-:Y:S02]  /*3fd0*/  MOV R22, R10 ;  /* 0x0000000a00167202 */ /* 0x000fe40000000f00 */
[----:B------:R-:W-:-:S13]  /*3fe0*/  ISETP.GT.AND P1, PT, R16, 0x60, PT ;  /* 0x000000601000780c */ /* 0x000fda0003f24270 */
[----:B------:R-:W-:Y:S05]  /*3ff0*/  @!P1 BRA `(.L_x_643) ;  /* 0x0000000000b09947 */ /* 0x000fea0003800000 */
[----:B------:R-:W-:Y:S01]  /*4000*/  PLOP3.LUT P0, PT, PT, PT, PT, 0x8, 0x0 ;  /* 0x000000000000781c */ /* 0x000fe20003f0e170 */
[----:B------:R-:W-:-:S12]  /*4010*/  VIADD R25, R25, 0xffffffa0 ;  /* 0xffffffa019197836 */ /* 0x000fd80000000000 */
.L_x_644:
[C---:B------:R-:W-:Y:S02]  /*4020*/  IMAD.IADD R16, R7.reuse, 0x1, R22 ;  /* 0x0000000107107824 */ /* 0x040fe400078e0216 */
[C---:B------:R-:W-:Y:S02]  /*4030*/  VIADD R26, R22.reuse, 0x20 ;  /* 0x00000020161a7836 */ /* 0x040fe40000000000 */
[----:B------:R-:W-:Y:S01]  /*4040*/  VIADD R24, R22, 0x40 ;  /* 0x0000004016187836 */ /* 0x000fe20000000000 */
[----:B------:R-:W-:Y:S01]  /*4050*/  LEA R16, R16, R3, 0x1 ;  /* 0x0000000310107211 */ /* 0x000fe200078e08ff */
[----:B------:R-:W-:Y:S02]  /*4060*/  IMAD.IADD R18, R7, 0x1, R26 ;  /* 0x0000000107127824 */ /* 0x000fe400078e021a */
[----:B------:R-:W-:-:S03]  /*4070*/  VIADD R36, R22, 0x60 ;  /* 0x0000006016247836 */ /* 0x000fc60000000000 */
[----:B------:R-:W2:Y:S01]  /*4080*/  LDS.U16 R16, [R16] ;  /* 0x0000000010107984 */ /* 0x000ea20000000400 */
[----:B------:R-:W-:Y:S01]  /*4090*/  LEA R17, R18, R3, 0x1 ;  /* 0x0000000312117211 */ /* 0x000fe200078e08ff */
[----:B------:R-:W-:-:S05]  /*40a0*/  IMAD.IADD R18, R7, 0x1, R24 ;  /* 0x0000000107127824 */ /* 0x000fca00078e0218 */
[----:B------:R-:W3:Y:S01]  /*40b0*/  LDS.U16 R17, [R17] ;  /* 0x0000000011117984 */ /* 0x000ee20000000400 */
[----:B------:R-:W-:-:S06]  /*40c0*/  LEA R28, R18, R3, 0x1 ;  /* 0x00000003121c7211 */ /* 0x000fcc00078e08ff */
[----:B------:R-:W4:Y:S01]  /*40d0*/  LDS.U16 R28, [R28] ;  /* 0x000000001c1c7984 */ /* 0x000f220000000400 */
[----:B--2---:R-:W-:Y:S01]  /*40e0*/  IMAD.U32 R18, R16, 0x10000, RZ ;  /* 0x0001000010127824 */ /* 0x004fe200078e00ff */
[----:B------:R-:W-:-:S05]  /*40f0*/  IADD3 R16, R7, R36, RZ ;  /* 0x0000002407107210 */ /* 0x000fca0007ffe0ff */
[----:B------:R-:W1:Y:S01]  /*4100*/  F2F.F64.F32 R18, R18 ;  /* 0x0000001200127310 */ /* 0x000e620000201800 */
[----:B------:R-:W-:Y:S02]  /*4110*/  IMAD R29, R16, 0x2, R3 ;  /* 0x00000002101d7824 */ /* 0x000fe400078e0203 */
[----:B---3--:R-:W-:-:S04]  /*4120*/  IMAD.U32 R27, R17, 0x10000, RZ ;  /* 0x00010000111b7824 */ /* 0x008fc800078e00ff */
[----:B------:R-:W2:Y:S01]  /*4130*/  LDS.U16 R29, [R29] ;  /* 0x000000001d1d7984 */ /* 0x000ea20000000400 */
[----:B------:R-:W3:Y:S01]  /*4140*/  F2F.F64.F32 R16, R27 ;  /* 0x0000001b00107310 */ /* 0x000ee20000201800 */
[----:B-1----:R-:W-:-:S14]  /*4150*/  DSETP.GT.AND P1, PT, R18, R20, PT ;  /* 0x000000141200722a */ /* 0x002fdc0003f24000 */
[----:B------:R-:W-:Y:S01]  /*4160*/  @P1 MOV R20, R18 ;  /* 0x0000001200141202 */ /* 0x000fe20000000f00 */
[----:B------:R-:W-:Y:S01]  /*4170*/  @P1 IMAD.MOV.U32 R21, RZ, RZ, R19 ;  /* 0x000000ffff151224 */ /* 0x000fe200078e0013 */
[----:B----4-:R-:W-:Y:S01]  /*4180*/  SHF.L.U32 R18, R28, 0x10, RZ ;  /* 0x000000101c127819 */ /* 0x010fe200000006ff */
[----:B------:R-:W-:Y:S02]  /*4190*/  @P1 IMAD.MOV.U32 R0, RZ, RZ, R22 ;  /* 0x000000ffff001224 */ /* 0x000fe400078e0016 */
[----:B------:R-:W-:Y:S02]  /*41a0*/  VIADD R22, R22, 0x80 ;  /* 0x0000008016167836 */ /* 0x000fe40000000000 */
[----:B---3--:R-:W-:Y:S01]  /*41b0*/  DSETP.GT.AND P1, PT, R16, R20, PT ;  /* 0x000000141000722a */ /* 0x008fe20003f24000 */
[----:B------:R-:W1:-:S13]  /*41c0*/  F2F.F64.F32 R18, R18 ;  /* 0x0000001200127310 */ /* 0x000e5a0000201800 */
[----:B------:R-:W-:Y:S01]  /*41d0*/  @P1 IMAD.MOV.U32 R20, RZ, RZ, R16 ;  /* 0x000000ffff141224 */ /* 0x000fe200078e0010 */
[----:B------:R-:W-:Y:S01]  /*41e0*/  @P1 MOV R0, R26 ;  /* 0x0000001a00001202 */ /* 0x000fe20000000f00 */
[----:B------:R-:W-:Y:S02]  /*41f0*/  @P1 IMAD.MOV.U32 R21, RZ, RZ, R17 ;  /* 0x000000ffff151224 */ /* 0x000fe400078e0011 */
[----:B--2---:R-:W-:-:S04]  /*4200*/  IMAD.U32 R16, R29, 0x10000, RZ ;  /* 0x000100001d107824 */ /* 0x004fc800078e00ff */
[----:B-1----:R-:W-:Y:S02]  /*4210*/  DSETP.GT.AND P1, PT, R18, R20, PT ;  /* 0x000000141200722a */ /* 0x002fe40003f24000 */
[----:B------:R-:W1:-:S12]  /*4220*/  F2F.F64.F32 R16, R16 ;  /* 0x0000001000107310 */ /* 0x000e580000201800 */
[----:B------:R-:W-:Y:S01]  /*4230*/  @P1 IMAD.MOV.U32 R20, RZ, RZ, R18 ;  /* 0x000000ffff141224 */ /* 0x000fe200078e0012 */
[----:B------:R-:W-:Y:S01]  /*4240*/  @P1 MOV R21, R19 ;  /* 0x0000001300151202 */ /* 0x000fe20000000f00 */
[----:B------:R-:W-:-:S05]  /*4250*/  @P1 IMAD.MOV.U32 R0, RZ, RZ, R24 ;  /* 0x000000ffff001224 */ /* 0x000fca00078e0018 */
[----:B-1----:R-:W-:-:S14]  /*4260*/  DSETP.GT.AND P1, PT, R16, R20, PT ;  /* 0x000000141000722a */ /* 0x002fdc0003f24000 */
[----:B------:R-:W-:Y:S01]  /*4270*/  @P1 MOV R20, R16 ;  /* 0x0000001000141202 */ /* 0x000fe20000000f00 */
[----:B------:R-:W-:Y:S02]  /*4280*/  @P1 IMAD.MOV.U32 R21, RZ, RZ, R17 ;  /* 0x000000ffff151224 */ /* 0x000fe400078e0011 */
[----:B------:R-:W-:Y:S01]  /*4290*/  @P1 IMAD.MOV.U32 R0, RZ, RZ, R36 ;  /* 0x000000ffff001224 */ /* 0x000fe200078e0024 */
[----:B------:R-:W-:-:S13]  /*42a0*/  ISETP.GE.AND P1, PT, R22, R25, PT ;  /* 0x000000191600720c */ /* 0x000fda0003f26270 */
[----:B------:R-:W-:Y:S05]  /*42b0*/  @!P1 BRA `(.L_x_644) ;  /* 0xfffffffc00589947 */ /* 0x000fea000383ffff */
.L_x_643:
[----:B------:R-:W-:Y:S05]  /*42c0*/  BSYNC B1 ;  /* 0x0000000000017941 */ /* 0x000fea0003800000 */
.L_x_642:
[----:B0-----:R-:W-:Y:S01]  /*42d0*/  IADD3 R16, -R22, R23, RZ ;  /* 0x0000001716107210 */ /* 0x001fe20007ffe1ff */
[----:B------:R-:W-:Y:S03]  /*42e0*/  BSSY B1, `(.L_x_645) ;  /* 0x0000018000017945 */ /* 0x000fe60003800000 */
[----:B------:R-:W-:-:S13]  /*42f0*/  ISETP.GT.AND P1, PT, R16, 0x20, PT ;  /* 0x000000201000780c */ /* 0x000fda0003f24270 */
[----:B------:R-:W-:Y:S05]  /*4300*/  @!P1 BRA `(.L_x_646) ;  /* 0x0000000000549947 */ /* 0x000fea0003800000 */
[----:B------:R-:W-:Y:S01]  /*4310*/  IMAD.IADD R16, R7, 0x1, R22 ;  /* 0x0000000107107824 */ /* 0x000fe200078e0216 */
[----:B------:R-:W-:-:S03]  /*4320*/  IADD3 R26, R22, 0x20, RZ ;  /* 0x00000020161a7810 */ /* 0x000fc60007ffe0ff */
[----:B------:R-:W-:Y:S02]  /*4330*/  IMAD R24, R16, 0x2, R3 ;  /* 0x0000000210187824 */ /* 0x000fe400078e0203 */
[----:B------:R-:W-:-:S04]  /*4340*/  IMAD.IADD R16, R7, 0x1, R26 ;  /* 0x0000000107107824 */ /* 0x000fc800078e021a */
[----:B------:R-:W0:Y:S01]  /*4350*/  LDS.U16 R24, [R24] ;  /* 0x0000000018187984 */ /* 0x000e220000000400 */
[----:B------:R-:W-:-:S06]  /*4360*/  IMAD R25, R16, 0x2, R3 ;  /* 0x0000000210197824 */ /* 0x000fcc00078e0203 */
[----:B------:R-:W2:Y:S01]  /*4370*/  LDS.U16 R25, [R25] ;  /* 0x0000000019197984 */ /* 0x000ea20000000400 */
[----:B0-----:R-:W-:-:S06]  /*4380*/  SHF.L.U32 R16, R24, 0x10, RZ ;  /* 0x0000001018107819 */ /* 0x001fcc00000006ff */
[----:B------:R-:W1:Y:S01]  /*4390*/  F2F.F64.F32 R16, R16 ;  /* 0x0000001000107310 */ /* 0x000e620000201800 */
[----:B--2---:R-:W-:-:S07]  /*43a0*/  IMAD.U32 R18, R25, 0x10000, RZ ;  /* 0x0001000019127824 */ /* 0x004fce00078e00ff */
[----:B------:R-:W0:Y:S01]  /*43b0*/  F2F.F64.F32 R18, R18 ;  /* 0x0000001200127310 */ /* 0x000e220000201800 */
[----:B-1----:R-:W-:-:S14]  /*43c0*/  DSETP.GT.AND P0, PT, R16, R20, PT ;  /* 0x000000141000722a */ /* 0x002fdc0003f04000 */
        /* <DEDUP_REMOVED lines=9> */
.L_x_646:
[----:B------:R-:W-:Y:S05]  /*4460*/  BSYNC B1 ;  /* 0x0000000000017941 */ /* 0x000fea0003800000 */
.L_x_645:
[----:B------:R-:W-:-:S13]  /*4470*/  ISETP.LT.OR P0, PT, R22, R23, P0 ;  /* 0x000000171600720c */ /* 0x000fda0000701670 */
[----:B------:R-:W-:Y:S05]  /*4480*/  @!P0 BRA `(.L_x_635) ;  /* 0x0000000000248947 */ /* 0x000fea0003800000 */
[----:B------:R-:W-:-:S05]  /*4490*/  IADD3 R16, R7, R22, RZ ;  /* 0x0000001607107210 */ /* 0x000fca0007ffe0ff */
[----:B------:R-:W-:-:S06]  /*44a0*/  IMAD R18, R16, 0x2, R3 ;  /* 0x0000000210127824 */ /* 0x000fcc00078e0203 */
[----:B------:R-:W0:Y:S02]  /*44b0*/  LDS.U16 R18, [R18] ;  /* 0x0000000012127984 */ /* 0x000e240000000400 */
[----:B0-----:R-:W-:-:S06]  /*44c0*/  IMAD.U32 R16, R18, 0x10000, RZ ;  /* 0x0001000012107824 */ /* 0x001fcc00078e00ff */
[----:B------:R-:W1:Y:S02]  /*44d0*/  F2F.F64.F32 R16, R16 ;  /* 0x0000001000107310 */ /* 0x000e640000201800 */
[----:B-1----:R-:W-:-:S14]  /*44e0*/  DSETP.GT.AND P0, PT, R16, R20, PT ;  /* 0x000000141000722a */ /* 0x002fdc0003f04000 */
[----:B------:R-:W-:Y:S01]  /*44f0*/  @P0 MOV R20, R16 ;  /* 0x0000001000140202 */ /* 0x000fe20000000f00 */
[----:B------:R-:W-:Y:S02]  /*4500*/  @P0 IMAD.MOV.U32 R21, RZ, RZ, R17 ;  /* 0x000000ffff150224 */ /* 0x000fe400078e0011 */
[----:B------:R-:W-:-:S07]  /*4510*/  @P0 IMAD.MOV.U32 R0, RZ, RZ, R22 ;  /* 0x000000ffff000224 */ /* 0x000fce00078e0016 */
.L_x_635:
[----:B------:R-:W-:Y:S05]  /*4520*/  BSYNC B0 ;  /* 0x0000000000007941 */ /* 0x000fea0003800000 */
.L_x_634:
[----:B------:R-:W-:Y:S05]  /*4530*/  WARPSYNC.ALL ;  /* 0x0000000000007948 */ /* 0x000fea0003800000 */
[----:B-12-4-:R-:W-:Y:S01]  /*4540*/  SHFL.BFLY PT, R17, R21, 0x10, 0x1f ;  /* 0x0e001f0015117f89 */ /* 0x016fe200000e0000 */
[----:B------:R-:W0:Y:S03]  /*4550*/  LDC R27, c[0x0][0x220] ;  /* 0x00008800ff1b7b82 */ /* 0x000e260000000800 */
[----:B---3--:R-:W1:Y:S04]  /*4560*/  SHFL.BFLY PT, R16, R20, 0x10, 0x1f ;  /* 0x0e001f0014107f89 */ /* 0x008e6800000e0000 */
        /* <DEDUP_REMOVED lines=9> */
[----:B------:R-:W-:Y:S01]  /*4600*/  @P0 IMAD.MOV.U32 R20, RZ, RZ, R16 ;  /* 0x000000ffff140224 */ /* 0x000fe200078e0010 */
[----:B------:R-:W-:Y:S01]  /*4610*/  @P0 MOV R21, R17 ;  /* 0x0000001100150202 */ /* 0x000fe20000000f00 */
[----:B--2---:R-:W-:-:S03]  /*4620*/  @P0 IMAD.MOV.U32 R0, RZ, RZ, R18 ;  /* 0x000000ffff000224 */ /* 0x004fc600078e0012 */
[----:B------:R-:W-:Y:S04]  /*4630*/  SHFL.BFLY PT, R16, R20, 0x4, 0x1f ;  /* 0x0c801f0014107f89 */ /* 0x000fe800000e0000 */
[----:B------:R-:W1:Y:S04]  /*4640*/  SHFL.BFLY PT, R17, R21, 0x4, 0x1f ;  /* 0x0c801f0015117f89 */ /* 0x000e6800000e0000 */
[----:B------:R-:W2:Y:S01]  /*4650*/  SHFL.BFLY PT, R18, R0, 0x4, 0x1f ;  /* 0x0c801f0000127f89 */ /* 0x000ea200000e0000 */
[----:B-1----:R-:W-:-:S14]  /*4660*/  DSETP.GT.AND P1, PT, R16, R20, PT ;  /* 0x000000141000722a */ /* 0x002fdc0003f24000 */
[----:B------:R-:W-:Y:S01]  /*4670*/  @P1 IMAD.MOV.U32 R20, RZ, RZ, R16 ;  /* 0x000000ffff141224 */ /* 0x000fe200078e0010 */
[----:B------:R-:W-:Y:S01]  /*4680*/  @P1 MOV R21, R17 ;  /* 0x0000001100151202 */ /* 0x000fe20000000f00 */
[----:B--2---:R-:W-:Y:S01]  /*4690*/  @P1 IMAD.MOV.U32 R0, RZ, RZ, R18 ;  /* 0x000000ffff001224 */ /* 0x004fe200078e0012 */
[----:B------:R-:W-:Y:S02]  /*46a0*/  ISETP.NE.AND P1, PT, R6, RZ, PT ;  /* 0x000000ff0600720c */ /* 0x000fe40003f25270 */
[----:B------:R-:W-:Y:S04]  /*46b0*/  SHFL.BFLY PT, R16, R20, 0x2, 0x1f ;  /* 0x0c401f0014107f89 */ /* 0x000fe800000e0000 */
[----:B------:R-:W1:Y:S04]  /*46c0*/  SHFL.BFLY PT, R17, R21, 0x2, 0x1f ;  /* 0x0c401f0015117f89 */ /* 0x000e6800000e0000 */
[----:B------:R-:W2:Y:S01]  /*46d0*/  SHFL.BFLY PT, R18, R0, 0x2, 0x1f ;  /* 0x0c401f0000127f89 */ /* 0x000ea200000e0000 */
[----:B-1----:R-:W-:-:S14]  /*46e0*/  DSETP.GT.AND P0, PT, R16, R20, PT ;  /* 0x000000141000722a */ /* 0x002fdc0003f04000 */
[----:B------:R-:W-:Y:S01]  /*46f0*/  @P0 MOV R20, R16 ;  /* 0x0000001000140202 */ /* 0x000fe20000000f00 */
[----:B------:R-:W-:Y:S02]  /*4700*/  @P0 IMAD.MOV.U32 R21, RZ, RZ, R17 ;  /* 0x000000ffff150224 */ /* 0x000fe400078e0011 */
[----:B--2---:R-:W-:Y:S01]  /*4710*/  @P0 IMAD.MOV.U32 R0, RZ, RZ, R18 ;  /* 0x000000ffff000224 */ /* 0x004fe200078e0012 */
[----:B------:R-:W-:Y:S01]  /*4720*/  @!P1 IADD3 R18, R11, UR4, RZ ;  /* 0x000000040b129c10 */ /* 0x000fe2000fffe0ff */
[----:B------:R-:W-:Y:S04]  /*4730*/  SHFL.BFLY PT, R16, R20, 0x1, 0x1f ;  /* 0x0c201f0014107f89 */ /* 0x000fe800000e0000 */
[----:B------:R-:W1:Y:S04]  /*4740*/  SHFL.BFLY PT, R17, R21, 0x1, 0x1f ;  /* 0x0c201f0015117f89 */ /* 0x000e6800000e0000 */
[----:B------:R-:W2:Y:S01]  /*4750*/  SHFL.BFLY PT, R19, R0, 0x1, 0x1f ;  /* 0x0c201f0000137f89 */ /* 0x000ea200000e0000 */
[----:B-1----:R-:W-:-:S14]  /*4760*/  DSETP.GT.AND P0, PT, R16, R20, PT ;  /* 0x000000141000722a */ /* 0x002fdc0003f04000 */
[----:B------:R-:W-:Y:S01]  /*4770*/  @P0 MOV R20, R16 ;  /* 0x0000001000140202 */ /* 0x000fe20000000f00 */
[----:B------:R-:W-:Y:S02]  /*4780*/  @P0 IMAD.MOV.U32 R21, RZ, RZ, R17 ;  /* 0x000000ffff150224 */ /* 0x000fe400078e0011 */
[----:B------:R-:W-:Y:S01]  /*4790*/  @!P1 VIADD R17, R9, UR4 ;  /* 0x0000000409119c36 */ /* 0x000fe20008000000 */
[----:B------:R-:W-:Y:S01]  /*47a0*/  UIADD3 UR4, UR4, 0x1, URZ ;  /* 0x0000000104047890 */ /* 0x000fe2000fffe03f */
[----:B------:R-:W1:Y:S01]  /*47b0*/  @!P1 F2F.BF16.F64 R16, R20 ;  /* 0x0000001400109310 */ /* 0x000e620000302000 */
[----:B--2---:R-:W-:Y:S01]  /*47c0*/  @P0 IMAD.MOV.U32 R0, RZ, RZ, R19 ;  /* 0x000000ffff000224 */ /* 0x004fe200078e0013 */
[----:B------:R-:W-:Y:S01]  /*47d0*/  @!P1 LEA R19, R18, R3, 0x1 ;  /* 0x0000000312139211 */ /* 0x000fe200078e08ff */
[----:B------:R-:W-:Y:S02]  /*47e0*/  @!P1 IMAD R17, R17, 0x4, R4 ;  /* 0x0000000411119824 */ /* 0x000fe400078e0204 */
[----:B0-----:R-:W-:-:S03]  /*47f0*/  ISETP.LE.AND P0, PT, R27, UR4, PT ;  /* 0x000000041b007c0c */ /* 0x001fc6000bf03270 */
[----:B------:R0:W-:Y:S04]  /*4800*/  @!P1 STS [R17], R0 ;  /* 0x0000000011009388 */ /* 0x0001e80000000800 */
[----:B-1----:R0:W-:Y:S01]  /*4810*/  @!P1 STS.U16 [R19], R16 ;  /* 0x0000001013009388 */ /* 0x0021e20000000400 */
[----:B------:R-:W-:-:S05]  /*4820*/  NOP ;  /* 0x0000000000007918 */ /* 0x000fca0000000000 */
[----:B------:R-:W-:Y:S05]  /*4830*/  @!P0 BRA `(.L_x_647) ;  /* 0xfffffff000f08947 */ /* 0x000fea000383ffff */
[----:B------:R-:W-:Y:S05]  /*4840*/  BRA `(.L_x_629) ;  /* 0x0000003000847947 */ /* 0x000fea0003800000 */
.L_x_628:
[----:B0-----:R-:W1:Y:S08]  /*4850*/  LDC R22, c[0x0][0x228] ;  /* 0x00008a00ff167b82 */ /* 0x001e700000000800 */
[----:B------:R-:W0:Y:S01]  /*4860*/  LDC R25, c[0x0][0x21c] ;  /* 0x00008700ff197b82 */ /* 0x000e220000000800 */
[----:B-1234-:R-:W-:-:S04]  /*4870*/  IABS R19, R22 ;  /* 0x0000001600137213 */ /* 0x01efc80000000000 */
[----:B------:R-:W1:Y:S08]  /*4880*/  I2F.RP R18, R19 ;  /* 0x0000001300127306 */ /* 0x000e700000209400 */
[----:B-1----:R-:W1:Y:S02]  /*4890*/  MUFU.RCP R18, R18 ;  /* 0x0000001200127308 */ /* 0x002e640000001000 */
[----:B-1----:R-:W-:-:S06]  /*48a0*/  VIADD R16, R18, 0xffffffe ;  /* 0x0ffffffe12107836 */ /* 0x002fcc0000000000 */
[----:B------:R1:W2:Y:S02]  /*48b0*/  F2I.FTZ.U32.TRUNC.NTZ R17, R16 ;  /* 0x0000001000117305 */ /* 0x0002a4000021f000 */
[----:B-1----:R-:W-:Y:S01]  /*48c0*/  HFMA2.MMA R16, -RZ, RZ, 0, 0 ;  /* 0x00000000ff107435 */ /* 0x002fe200000001ff */
[----:B--2---:R-:W-:-:S04]  /*48d0*/  IMAD.MOV R20, RZ, RZ, -R17 ;  /* 0x000000ffff147224 */ /* 0x004fc800078e0a11 */
[----:B------:R-:W-:Y:S01]  /*48e0*/  IMAD R21, R20, R19, RZ ;  /* 0x0000001314157224 */ /* 0x000fe200078e02ff */
[----:B0-----:R-:W-:-:S04]  /*48f0*/  IABS R20, R25 ;  /* 0x0000001900147213 */ /* 0x001fc80000000000 */
        /* <DEDUP_REMOVED lines=12> */
[----:B------:R-:W-:Y:S01]  /*49c0*/  @!P0 IMAD.MOV R23, RZ, RZ, -R23 ;  /* 0x000000ffff178224 */ /* 0x000fe200078e0a17 */
[----:B------:R-:W-:-:S07]  /*49d0*/  ISETP.GE.AND P0, PT, R22, 0x1, PT ;  /* 0x000000011600780c */ /* 0x000fce0003f06270 */
[----:B------:R-:W-:-:S06]  /*49e0*/  @!P1 LOP3.LUT R23, RZ, R22, RZ, 0x33, !PT ;  /* 0x00000016ff179212 */ /* 0x000fcc00078e33ff */
[----:B------:R-:W-:Y:S05]  /*49f0*/  @!P0 BRA `(.L_x_648) ;  /* 0x0000001400708947 */ /* 0x000fea0003800000 */
[----:B------:R-:W0:Y:S01]  /*4a00*/  LDC R24, c[0x0][0x22c] ;  /* 0x00008b00ff187b82 */ /* 0x000e220000000800 */
[----:B------:R-:W-:-:S07]  /*4a10*/  UMOV UR4, URZ ;  /* 0x0000003f00047c82 */ /* 0x000fce0008000000 */
[----:B------:R-:W1:Y:S01]  /*4a20*/  LDC R25, c[0x0][0x220] ;  /* 0x00008800ff197b82 */ /* 0x000e620000000800 */
[----:B0-----:R-:W-:-:S04]  /*4a30*/  IABS R19, R24 ;  /* 0x0000001800137213 */ /* 0x001fc80000000000 */
[----:B------:R-:W0:Y:S08]  /*4a40*/  I2F.RP R18, R19 ;  /* 0x0000001300127306 */ /* 0x000e300000209400 */
[----:B0-----:R-:W0:Y:S02]  /*4a50*/  MUFU.RCP R18, R18 ;  /* 0x0000001200127308 */ /* 0x001e240000001000 */
[----:B0-----:R-:W-:-:S06]  /*4a60*/  IADD3 R16, R18, 0xffffffe, RZ ;  /* 0x0ffffffe12107810 */ /* 0x001fcc0007ffe0ff */
[----:B------:R0:W2:Y:S02]  /*4a70*/  F2I.FTZ.U32.TRUNC.NTZ R17, R16 ;  /* 0x0000001000117305 */ /* 0x0000a4000021f000 */
[----:B0-----:R-:W-:Y:S02]  /*4a80*/  IMAD.MOV.U32 R16, RZ, RZ, RZ ;  /* 0x000000ffff107224 */ /* 0x001fe400078e00ff */
[----:B--2---:R-:W-:-:S04]  /*4a90*/  IMAD.MOV R20, RZ, RZ, -R17 ;  /* 0x000000ffff147224 */ /* 0x004fc800078e0a11 */
[----:B------:R-:W-:Y:S01]  /*4aa0*/  IMAD R21, R20, R19, RZ ;  /* 0x0000001314157224 */ /* 0x000fe200078e02ff */
[----:B-1----:R-:W-:-:S03]  /*4ab0*/  IABS R20, R25 ;  /* 0x0000001900147213 */ /* 0x002fc60000000000 */
[----:B------:R-:W-:-:S06]  /*4ac0*/  IMAD.HI.U32 R17, R17, R21, R16 ;  /* 0x0000001511117227 */ /* 0x000fcc00078e0010 */
[----:B------:R-:W-:-:S05]  /*4ad0*/  IMAD.HI.U32 R22, R17, R20, RZ ;  /* 0x0000001411167227 */ /* 0x000fca00078e00ff */
[----:B------:R-:W-:-:S05]  /*4ae0*/  IADD3 R17, -R22, RZ, RZ ;  /* 0x000000ff16117210 */ /* 0x000fca0007ffe1ff */
[----:B------:R-:W-:-:S05]  /*4af0*/  IMAD R16, R19, R17, R20 ;  /* 0x0000001113107224 */ /* 0x000fca00078e0214 */
[----:B------:R-:W-:-:S13]  /*4b00*/  ISETP.GT.U32.AND P0, PT, R19, R16, PT ;  /* 0x000000101300720c */ /* 0x000fda0003f04070 */
[----:B------:R-:W-:Y:S02]  /*4b10*/  @!P0 IMAD.IADD R16, R16, 0x1, -R19 ;  /* 0x0000000110108824 */ /* 0x000fe400078e0a13 */
[----:B------:R-:W-:-:S03]  /*4b20*/  @!P0 VIADD R22, R22, 0x1 ;  /* 0x0000000116168836 */ /* 0x000fc60000000000 */
[----:B------:R-:W-:Y:S02]  /*4b30*/  ISETP.GE.U32.AND P1, PT, R16, R19, PT ;  /* 0x000000131000720c */ /* 0x000fe40003f26070 */
[----:B------:R-:W-:-:S04]  /*4b40*/  LOP3.LUT R16, R25, R24, RZ, 0x3c, !PT ;  /* 0x0000001819107212 */ /* 0x000fc800078e3cff */
[----:B------:R-:W-:-:S07]  /*4b50*/  ISETP.GE.AND P0, PT, R16, RZ, PT ;  /* 0x000000ff1000720c */ /* 0x000fce0003f06270 */
[----:B------:R-:W-:Y:S02]  /*4b60*/  @P1 IADD3 R22, R22, 0x1, RZ ;  /* 0x0000000116161810 */ /* 0x000fe40007ffe0ff */
[----:B------:R-:W-:-:S04]  /*4b70*/  ISETP.NE.AND P1, PT, R24, RZ, PT ;  /* 0x000000ff1800720c */ /* 0x000fc80003f25270 */
[----:B------:R-:W-:-:S09]  /*4b80*/  @!P0 IMAD.MOV R22, RZ, RZ, -R22 ;  /* 0x000000ffff168224 */ /* 0x000fd200078e0a16 */
[----:B------:R-:W-:-:S07]  /*4b90*/  @!P1 LOP3.LUT R22, RZ, R24, RZ, 0x33, !PT ;  /* 0x00000018ff169212 */ /* 0x000fce00078e33ff */
.L_x_676:
[----:B------:R-:W-:-:S13]  /*4ba0*/  ISETP.GE.AND P0, PT, R22, 0x1, PT ;  /* 0x000000011600780c */ /* 0x000fda0003f06270 */
[----:B0-----:R-:W-:Y:S05]  /*4bb0*/  @!P0 BRA `(.L_x_649) ;  /* 0x0000000c001c8947 */ /* 0x001fea0003800000 */
[----:B------:R-:W-:Y:S01]  /*4bc0*/  IMAD R24, R23, UR4, R7 ;  /* 0x0000000417187c24 */ /* 0x000fe2000f8e0207 */
[----:B------:R-:W-:-:S06]  /*4bd0*/  UMOV UR5, URZ ;  /* 0x0000003f00057c82 */ /* 0x000fcc0008000000 */
.L_x_667:
[----:B------:R-:W-:Y:S01]  /*4be0*/  ISETP.GE.AND P0, PT, R6, R23, PT ;  /* 0x000000170600720c */ /* 0x000fe20003f06270 */
[----:B------:R-:W-:Y:S01]  /*4bf0*/  BSSY B0, `(.L_x_650) ;  /* 0x0000015000007945 */ /* 0x000fe20003800000 */
[----:B------:R-:W-:Y:S01]  /*4c00*/  IMAD.MOV.U32 R20, RZ, RZ, 0x0 ;  /* 0x00000000ff147424 */ /* 0x000fe200078e00ff */
[----:B------:R-:W-:-:S10]  /*4c10*/  MOV R21, 0xfff00000 ;  /* 0xfff0000000157802 */ /* 0x000fd40000000f00 */
[----:B-1----:R-:W-:Y:S05]  /*4c20*/  @P0 BRA `(.L_x_651) ;  /* 0x0000000000440947 */ /* 0x002fea0003800000 */
[----:B------:R-:W-:-:S13]  /*4c30*/  ISETP.NE.AND P0, PT, RZ, UR5, PT ;  /* 0x00000005ff007c0c */ /* 0x000fda000bf05270 */
[----:B------:R-:W-:Y:S05]  /*4c40*/  @!P0 BRA `(.L_x_652) ;  /* 0x0000000000248947 */ /* 0x000fea0003800000 */
[----:B------:R-:W-:-:S07]  /*4c50*/  IMAD.MOV.U32 R16, RZ, RZ, RZ ;  /* 0x000000ffff107224 */ /* 0x000fce00078e00ff */
.L_x_653:
[----:B------:R-:W-:-:S05]  /*4c60*/  IMAD.IADD R17, R9, 0x1, R16 ;  /* 0x0000000109117824 */ /* 0x000fca00078e0210 */
[----:B------:R-:W-:-:S06]  /*4c70*/  LEA R17, R17, R4, 0x2 ;  /* 0x0000000411117211 */ /* 0x000fcc00078e10ff */
[----:B------:R-:W0:Y:S02]  /*4c80*/  LDS R17, [R17] ;  /* 0x0000000011117984 */ /* 0x000e240000000800 */
[----:B0-----:R-:W-:-:S13]  /*4c90*/  ISETP.NE.AND P0, PT, R17, R6, PT ;  /* 0x000000061100720c */ /* 0x001fda0003f05270 */
[----:B------:R-:W-:Y:S05]  /*4ca0*/  @!P0 BRA `(.L_x_651) ;  /* 0x0000000000248947 */ /* 0x000fea0003800000 */
[----:B------:R-:W-:-:S05]  /*4cb0*/  VIADD R16, R16, 0x1 ;  /* 0x0000000110107836 */ /* 0x000fca0000000000 */
[----:B------:R-:W-:-:S13]  /*4cc0*/  ISETP.GE.U32.AND P0, PT, R16, UR5, PT ;  /* 0x0000000510007c0c */ /* 0x000fda000bf06070 */
[----:B------:R-:W-:Y:S05]  /*4cd0*/  @!P0 BRA `(.L_x_653) ;  /* 0xfffffffc00e08947 */ /* 0x000fea000383ffff */
.L_x_652:
[----:B------:R-:W-:-:S04]  /*4ce0*/  IMAD R17, R23, UR4, R7 ;  /* 0x0000000417117c24 */ /* 0x000fc8000f8e0207 */
[----:B------:R-:W-:-:S05]  /*4cf0*/  IMAD.IADD R16, R6, 0x1, R17 ;  /* 0x0000000106107824 */ /* 0x000fca00078e0211 */
[----:B------:R-:W-:-:S06]  /*4d00*/  LEA R16, R16, R3, 0x1 ;  /* 0x0000000310107211 */ /* 0x000fcc00078e08ff */
[----:B------:R-:W0:Y:S02]  /*4d10*/  LDS.U16 R16, [R16] ;  /* 0x0000000010107984 */ /* 0x000e240000000400 */
[----:B0-----:R-:W-:-:S06]  /*4d20*/  IMAD.U32 R20, R16, 0x10000, RZ ;  /* 0x0001000010147824 */ /* 0x001fcc00078e00ff */
[----:B------:R-:W0:Y:S02]  /*4d30*/  F2F.F64.F32 R20, R20 ;  /* 0x0000001400147310 */ /* 0x000e240000201800 */
.L_x_651:
[----:B------:R-:W-:Y:S05]  /*4d40*/  BSYNC B0 ;  /* 0x0000000000007941 */ /* 0x000fea0003800000 */
.L_x_650:
[-C--:B------:R-:W-:Y:S01]  /*4d50*/  ISETP.GE.AND P1, PT, R10, R23.reuse, PT ;  /* 0x000000170a00720c */ /* 0x080fe20003f26270 */
[----:B------:R-:W-:Y:S01]  /*4d60*/  BSSY B0, `(.L_x_654) ;  /* 0x000007c000007945 */ /* 0x000fe20003800000 */
[----:B------:R-:W-:-:S04]  /*4d70*/  ISETP.GE.AND P0, PT, R6, R23, PT ;  /* 0x000000170600720c */ /* 0x000fc80003f06270 */
[----:B------:R-:W-:-:S07]  /*4d80*/  SEL R25, R6, RZ, !P0 ;  /* 0x000000ff06197207 */ /* 0x000fce0004000000 */
[----:B------:R-:W-:Y:S05]  /*4d90*/  @P1 BRA `(.L_x_655) ;  /* 0x0000000400e01947 */ /* 0x000fea0003800000 */
[----:B------:R-:W-:-:S13]  /*4da0*/  ISETP.NE.AND P0, PT, RZ, UR5, PT ;  /* 0x00000005ff007c0c */ /* 0x000fda000bf05270 */
[----:B------:R-:W-:Y:S05]  /*4db0*/  @!P0 BRA `(.L_x_656) ;  /* 0x0000000000788947 */ /* 0x000fea0003800000 */
[----:B------:R-:W-:-:S07]  /*4dc0*/  IMAD.MOV.U32 R18, RZ, RZ, R10 ;  /* 0x000000ffff127224 */ /* 0x000fce00078e000a */
.L_x_661:
[----:B------:R-:W-:Y:S01]  /*4dd0*/  BSSY B1, `(.L_x_657) ;  /* 0x0000014000017945 */ /* 0x000fe20003800000 */
[----:B------:R-:W-:-:S03]  /*4de0*/  HFMA2.MMA R26, -RZ, RZ, 0, 0 ;  /* 0x00000000ff1a7435 */ /* 0x000fc600000001ff */
[----:B------:R-:W-:Y:S08]  /*4df0*/  BSSY B2, `(.L_x_658) ;  /* 0x000000c000027945 */ /* 0x000ff00003800000 */
.L_x_660:
[----:B------:R-:W-:Y:S01]  /*4e00*/  IMAD.IADD R17, R9, 0x1, R26 ;  /* 0x0000000109117824 */ /* 0x000fe200078e021a */
[----:B------:R-:W-:-:S03]  /*4e10*/  MOV R16, 0x0 ;  /* 0x0000000000107802 */ /* 0x000fc60000000f00 */
[----:B------:R-:W-:Y:S02]  /*4e20*/  IMAD R19, R17, 0x4, R4 ;  /* 0x0000000411137824 */ /* 0x000fe400078e0204 */
[----:B------:R-:W-:-:S04]  /*4e30*/  IMAD.MOV.U32 R17, RZ, RZ, -0x100000 ;  /* 0xfff00000ff117424 */ /* 0x000fc800078e00ff */
[----:B------:R-:W1:Y:S02]  /*4e40*/  LDS R19, [R19] ;  /* 0x0000000013137984 */ /* 0x000e640000000800 */
[----:B-1----:R-:W-:-:S13]  /*4e50*/  ISETP.NE.AND P0, PT, R19, R18, PT ;  /* 0x000000121300720c */ /* 0x002fda0003f05270 */
[----:B------:R-:W-:Y:S05]  /*4e60*/  @!P0 BREAK B2 ;  /* 0x0000000000028942 */ /* 0x000fea0003800000 */
[----:B------:R-:W-:Y:S05]  /*4e70*/  @!P0 BRA `(.L_x_659) ;  /* 0x0000000000248947 */ /* 0x000fea0003800000 */
[----:B------:R-:W-:-:S05]  /*4e80*/  VIADD R26, R26, 0x1 ;  /* 0x000000011a1a7836 */ /* 0x000fca0000000000 */
[----:B------:R-:W-:-:S13]  /*4e90*/  ISETP.GE.U32.AND P0, PT, R26, UR5, PT ;  /* 0x000000051a007c0c */ /* 0x000fda000bf06070 */
[----:B------:R-:W-:Y:S05]  /*4ea0*/  @!P0 BRA `(.L_x_660) ;  /* 0xfffffffc00d48947 */ /* 0x000fea000383ffff */
[----:B------:R-:W-:Y:S05]  /*4eb0*/  BSYNC B2 ;  /* 0x0000000000027941 */ /* 0x000fea0003800000 */
.L_x_658:
[----:B------:R-:W-:-:S05]  /*4ec0*/  IADD3 R16, R24, R18, RZ ;  /* 0x0000001218107210 */ /* 0x000fca0007ffe0ff */
[----:B------:R-:W-:-:S06]  /*4ed0*/  IMAD R19, R16, 0x2, R3 ;  /* 0x0000000210137824 */ /* 0x000fcc00078e0203 */
[----:B------:R-:W1:Y:S02]  /*4ee0*/  LDS.U16 R19, [R19] ;  /* 0x0000000013137984 */ /* 0x000e640000000400 */
[----:B-1----:R-:W-:-:S06]  /*4ef0*/  IMAD.U32 R16, R19, 0x10000, RZ ;  /* 0x0001000013107824 */ /* 0x002fcc00078e00ff */
[----:B------:R-:W1:Y:S02]  /*4f00*/  F2F.F64.F32 R16, R16 ;  /* 0x0000001000107310 */ /* 0x000e640000201800 */
.L_x_659:
[----:B------:R-:W-:Y:S05]  /*4f10*/  BSYNC B1 ;  /* 0x0000000000017941 */ /* 0x000fea0003800000 */
.L_x_657:
[----:B01----:R-:W-:-:S14]  /*4f20*/  DSETP.GT.AND P0, PT, R16, R20, PT ;  /* 0x000000141000722a */ /* 0x003fdc0003f04000 */
[----:B------:R-:W-:Y:S01]  /*4f30*/  @P0 MOV R25, R18 ;  /* 0x0000001200190202 */ /* 0x000fe20000000f00 */
[----:B------:R-:W-:Y:S01]  /*4f40*/  VIADD R18, R18, 0x20 ;  /* 0x0000002012127836 */ /* 0x000fe20000000000 */
[----:B------:R-:W-:Y:S01]  /*4f50*/  @P0 MOV R21, R17 ;  /* 0x0000001100150202 */ /* 0x000fe20000000f00 */
[----:B------:R-:W-:-:S03]  /*4f60*/  @P0 IMAD.MOV.U32 R20, RZ, RZ, R16 ;  /* 0x000000ffff140224 */ /* 0x000fc600078e0010 */
[----:B------:R-:W-:-:S13]  /*4f70*/  ISETP.GE.AND P1, PT, R18, R23, PT ;  /* 0x000000171200720c */ /* 0x000fda0003f26270 */
[----:B------:R-:W-:Y:S05]  /*4f80*/  @!P1 BRA `(.L_x_661) ;  /* 0xfffffffc00909947 */ /* 0x000fea000383ffff */
[----:B------:R-:W-:Y:S05]  /*4f90*/  BRA `(.L_x_655) ;  /* 0x0000000400607947 */ /* 0x000fea0003800000 */
.L_x_656:
[--C-:B------:R-:W-:Y:S01]  /*4fa0*/  IMAD.IADD R16, R23, 0x1, -R10.reuse ;  /* 0x0000000117107824 */ /* 0x100fe200078e0a0a */
[----:B------:R-:W-:Y:S01]  /*4fb0*/  BSSY B1, `(.L_x_662) ;  /* 0x0000031000017945 */ /* 0x000fe20003800000 */
[----:B------:R-:W-:Y:S01]  /*4fc0*/  PLOP3.LUT P0, PT, PT, PT, PT, 0x80, 0x0 ;  /* 0x000000000000781c */ /* 0x000fe20003f0f070 */
[----:B------:R-:W-:Y:S02]  /*4fd0*/  IMAD.MOV.U32 R27, RZ, RZ, R10 ;  /* 0x000000ffff1b7224 */ /* 0x000fe400078e000a */
[----:B------:R-:W-:-:S13]  /*4fe0*/  ISETP.GT.AND P1, PT, R16, 0x60, PT ;  /* 0x000000601000780c */ /* 0x000fda0003f24270 */
[----:B------:R-:W-:Y:S05]  /*4ff0*/  @!P1 BRA `(.L_x_663) ;  /* 0x0000000000b09947 */ /* 0x000fea0003800000 */
[----:B------:R-:W-:Y:S02]  /*5000*/  PLOP3.LUT P0, PT, PT, PT, PT, 0x8, 0x0 ;  /* 0x000000000000781c */ /* 0x000fe40003f0e170 */
[----:B------:R-:W-:-:S11]  /*5010*/  IADD3 R26, R23, -0x60, RZ ;  /* 0xffffffa0171a7810 */ /* 0x000fd60007ffe0ff */
.L_x_664:
[----:B------:R-:W-:Y:S01]  /*5020*/  IMAD.IADD R16, R24, 0x1, R27 ;  /* 0x0000000118107824 */ /* 0x000fe200078e021b */
[C---:B------:R-:W-:Y:S01]  /*5030*/  IADD3 R29, R27.reuse, 0x20, RZ ;  /* 0x000000201b1d7810 */ /* 0x040fe20007ffe0ff */
[C---:B------:R-:W-:Y:S01]  /*5040*/  VIADD R39, R27.reuse, 0x60 ;  /* 0x000000601b277836 */ /* 0x040fe20000000000 */
[----:B------:R-:W-:Y:S01]  /*5050*/  IADD3 R37, R27, 0x40, RZ ;  /* 0x000000401b257810 */ /* 0x000fe20007ffe0ff */
[----:B------:R-:W-:Y:S02]  /*5060*/  IMAD R16, R16, 0x2, R3 ;  /* 0x0000000210107824 */ /* 0x000fe400078e0203 */
[----:B------:R-:W-:-:S04]  /*5070*/  IMAD.IADD R18, R24, 0x1, R29 ;  /* 0x0000000118127824 */ /* 0x000fc800078e021d */
[----:B------:R-:W1:Y:S01]  /*5080*/  LDS.U16 R16, [R16] ;  /* 0x0000000010107984 */ /* 0x000e620000000400 */
[----:B------:R-:W-:Y:S02]  /*5090*/  IMAD R17, R18, 0x2, R3 ;  /* 0x0000000212117824 */ /* 0x000fe400078e0203 */
[----:B------:R-:W-:-:S04]  /*50a0*/  IMAD.IADD R18, R24, 0x1, R37 ;  /* 0x0000000118127824 */ /* 0x000fc800078e0225 */
[----:B------:R-:W2:Y:S01]  /*50b0*/  LDS.U16 R17, [R17] ;  /* 0x0000000011117984 */ /* 0x000ea20000000400 */
[----:B------:R-:W-:-:S06]  /*50c0*/  IMAD R36, R18, 0x2, R3 ;  /* 0x0000000212247824 */ /* 0x000fcc00078e0203 */
[----:B------:R-:W3:Y:S01]  /*50d0*/  LDS.U16 R36, [R36] ;  /* 0x0000000024247984 */ /* 0x000ee20000000400 */
[----:B-1----:R-:W-:Y:S01]  /*50e0*/  SHF.L.U32 R18, R16, 0x10, RZ ;  /* 0x0000001010127819 */ /* 0x002fe200000006ff */
[----:B------:R-:W-:-:S05]  /*50f0*/  IMAD.IADD R16, R24, 0x1, R39 ;  /* 0x0000000118107824 */ /* 0x000fca00078e0227 */
[----:B------:R-:W0:Y:S01]  /*5100*/  F2F.F64.F32 R18, R18 ;  /* 0x0000001200127310 */ /* 0x000e220000201800 */
[----:B------:R-:W-:Y:S01]  /*5110*/  LEA R38, R16, R3, 0x1 ;  /* 0x0000000310267211 */ /* 0x000fe200078e08ff */
[----:B--2---:R-:W-:-:S05]  /*5120*/  IMAD.U32 R28, R17, 0x10000, RZ ;  /* 0x00010000111c7824 */ /* 0x004fca00078e00ff */
[----:B------:R-:W1:Y:S01]  /*5130*/  LDS.U16 R38, [R38] ;  /* 0x0000000026267984 */ /* 0x000e620000000400 */
[----:B------:R-:W2:Y:S01]  /*5140*/  F2F.F64.F32 R16, R28 ;  /* 0x0000001c00107310 */ /* 0x000ea20000201800 */
[----:B0-----:R-:W-:-:S14]  /*5150*/  DSETP.GT.AND P1, PT, R18, R20, PT ;  /* 0x000000141200722a */ /* 0x001fdc0003f24000 */
[----:B------:R-:W-:Y:S01]  /*5160*/  @P1 IMAD.MOV.U32 R20, RZ, RZ, R18 ;  /* 0x000000ffff141224 */ /* 0x000fe200078e0012 */
[----:B------:R-:W-:Y:S01]  /*5170*/  @P1 MOV R21, R19 ;  /* 0x0000001300151202 */ /* 0x000fe20000000f00 */
[----:B------:R-:W-:Y:S02]  /*5180*/  @P1 IMAD.MOV.U32 R25, RZ, RZ, R27 ;  /* 0x000000ffff191224 */ /* 0x000fe400078e001b */
[----:B---3--:R-:W-:Y:S02]  /*5190*/  IMAD.U32 R18, R36, 0x10000, RZ ;  /* 0x0001000024127824 */ /* 0x008fe400078e00ff */
[----:B------:R-:W-:Y:S01]  /*51a0*/  VIADD R27, R27, 0x80 ;  /* 0x000000801b1b7836 */ /* 0x000fe20000000000 */
[----:B--2---:R-:W-:-:S03]  /*51b0*/  DSETP.GT.AND P1, PT, R16, R20, PT ;  /* 0x000000141000722a */ /* 0x004fc60003f24000 */
[----:B------:R-:W0:Y:S11]  /*51c0*/  F2F.F64.F32 R18, R18 ;  /* 0x0000001200127310 */ /* 0x000e360000201800 */
[----:B------:R-:W-:Y:S01]  /*51d0*/  @P1 MOV R20, R16 ;  /* 0x0000001000141202 */ /* 0x000fe20000000f00 */
[----:B------:R-:W-:Y:S01]  /*51e0*/  @P1 IMAD.MOV.U32 R21, RZ, RZ, R17 ;  /* 0x000000ffff151224 */ /* 0x000fe200078e0011 */
[----:B-1----:R-:W-:Y:S01]  /*51f0*/  SHF.L.U32 R16, R38, 0x10, RZ ;  /* 0x0000001026107819 */ /* 0x002fe200000006ff */
[----:B------:R-:W-:-:S04]  /*5200*/  @P1 IMAD.MOV.U32 R25, RZ, RZ, R29 ;  /* 0x000000ffff191224 */ /* 0x000fc800078e001d */
[----:B0-----:R-:W-:Y:S01]  /*5210*/  DSETP.GT.AND P1, PT, R18, R20, PT ;  /* 0x000000141200722a */ /* 0x001fe20003f24000 */
        /* <DEDUP_REMOVED lines=10> */
.L_x_663:
[----:B------:R-:W-:Y:S05]  /*52c0*/  BSYNC B1 ;  /* 0x0000000000017941 */ /* 0x000fea0003800000 */
.L_x_662:
[----:B------:R-:W-:Y:S01]  /*52d0*/  IMAD.IADD R16, R23, 0x1, -R27 ;  /* 0x0000000117107824 */ /* 0x000fe200078e0a1b */
[----:B------:R-:W-:Y:S04]  /*52e0*/  BSSY B1, `(.L_x_665) ;  /* 0x0000018000017945 */ /* 0x000fe80003800000 */
[----:B------:R-:W-:-:S13]  /*52f0*/  ISETP.GT.AND P1, PT, R16, 0x20, PT ;  /* 0x000000201000780c */ /* 0x000fda0003f24270 */
[----:B------:R-:W-:Y:S05]  /*5300*/  @!P1 BRA `(.L_x_666) ;  /* 0x0000000000549947 */ /* 0x000fea0003800000 */
[----:B------:R-:W-:Y:S01]  /*5310*/  IADD3 R16, R24, R27, RZ ;  /* 0x0000001b18107210 */ /* 0x000fe20007ffe0ff */
[----:B------:R-:W-:-:S04]  /*5320*/  VIADD R29, R27, 0x20 ;  /* 0x000000201b1d7836 */ /* 0x000fc80000000000 */
[----:B------:R-:W-:Y:S01]  /*5330*/  IMAD R26, R16, 0x2, R3 ;  /* 0x00000002101a7824 */ /* 0x000fe200078e0203 */
[----:B------:R-:W-:-:S05]  /*5340*/  IADD3 R16, R24, R29, RZ ;  /* 0x0000001d18107210 */ /* 0x000fca0007ffe0ff */
[----:B------:R-:W1:Y:S01]  /*5350*/  LDS.U16 R26, [R26] ;  /* 0x000000001a1a7984 */ /* 0x000e620000000400 */
[----:B------:R-:W-:-:S06]  /*5360*/  IMAD R28, R16, 0x2, R3 ;  /* 0x00000002101c7824 */ /* 0x000fcc00078e0203 */
[----:B------:R-:W2:Y:S01]  /*5370*/  LDS.U16 R28, [R28] ;  /* 0x000000001c1c7984 */ /* 0x000ea20000000400 */
[----:B-1----:R-:W-:-:S06]  /*5380*/  IMAD.U32 R18, R26, 0x10000, RZ ;  /* 0x000100001a127824 */ /* 0x002fcc00078e00ff */
[----:B------:R-:W0:Y:S01]  /*5390*/  F2F.F64.F32 R18, R18 ;  /* 0x0000001200127310 */ /* 0x000e220000201800 */
[----:B--2---:R-:W-:-:S07]  /*53a0*/  SHF.L.U32 R16, R28, 0x10, RZ ;  /* 0x000000101c107819 */ /* 0x004fce00000006ff */
[----:B------:R-:W1:Y:S01]  /*53b0*/  F2F.F64.F32 R16, R16 ;  /* 0x0000001000107310 */ /* 0x000e620000201800 */
[----:B0-----:R-:W-:-:S14]  /*53c0*/  DSETP.GT.AND P0, PT, R18, R20, PT ;  /* 0x000000141200722a */ /* 0x001fdc0003f04000 */
[----:B------:R-:W-:Y:S01]  /*53d0*/  @P0 IMAD.MOV.U32 R20, RZ, RZ, R18 ;  /* 0x000000ffff140224 */ /* 0x000fe200078e0012 */
[----:B------:R-:W-:Y:S01]  /*53e0*/  @P0 MOV R25, R27 ;  /* 0x0000001b00190202 */ /* 0x000fe20000000f00 */
[----:B------:R-:W-:Y:S01]  /*53f0*/  @P0 IMAD.MOV.U32 R21, RZ, RZ, R19 ;  /* 0x000000ffff150224 */ /* 0x000fe200078e0013 */
[----:B------:R-:W-:Y:S01]  /*5400*/  PLOP3.LUT P0, PT, PT, PT, PT, 0x8, 0x0 ;  /* 0x000000000000781c */ /* 0x000fe20003f0e170 */
[----:B------:R-:W-:-:S04]  /*5410*/  VIADD R27, R29, 0x20 ;  /* 0x000000201d1b7836 */ /* 0x000fc80000000000 */
[----:B-1----:R-:W-:-:S14]  /*5420*/  DSETP.GT.AND P1, PT, R16, R20, PT ;  /* 0x000000141000722a */ /* 0x002fdc0003f24000 */
[----:B------:R-:W-:Y:S01]  /*5430*/  @P1 IMAD.MOV.U32 R20, RZ, RZ, R16 ;  /* 0x000000ffff141224 */ /* 0x000fe200078e0010 */
[----:B------:R-:W-:Y:S01]  /*5440*/  @P1 MOV R25, R29 ;  /* 0x0000001d00191202 */ /* 0x000fe20000000f00 */
[----:B------:R-:W-:-:S07]  /*5450*/  @P1 IMAD.MOV.U32 R21, RZ, RZ, R17 ;  /* 0x000000ffff151224 */ /* 0x000fce00078e0011 */
.L_x_666:
[----:B------:R-:W-:Y:S05]  /*5460*/  BSYNC B1 ;  /* 0x0000000000017941 */ /* 0x000fea0003800000 */
.L_x_665:
[----:B------:R-:W-:-:S13]  /*5470*/  ISETP.LT.OR P0, PT, R27, R23, P0 ;  /* 0x000000171b00720c */ /* 0x000fda0000701670 */
[----:B------:R-:W-:Y:S05]  /*5480*/  @!P0 BRA `(.L_x_655) ;  /* 0x0000000000248947 */ /* 0x000fea0003800000 */
[----:B------:R-:W-:-:S05]  /*5490*/  IMAD.IADD R16, R24, 0x1, R27 ;  /* 0x0000000118107824 */ /* 0x000fca00078e021b */
[----:B------:R-:W-:-:S06]  /*54a0*/  LEA R18, R16, R3, 0x1 ;  /* 0x0000000310127211 */ /* 0x000fcc00078e08ff */
[----:B------:R-:W1:Y:S02]  /*54b0*/  LDS.U16 R18, [R18] ;  /* 0x0000000012127984 */ /* 0x000e640000000400 */
[----:B-1----:R-:W-:-:S06]  /*54c0*/  IMAD.U32 R16, R18, 0x10000, RZ ;  /* 0x0001000012107824 */ /* 0x002fcc00078e00ff */
[----:B------:R-:W0:Y:S02]  /*54d0*/  F2F.F64.F32 R16, R16 ;  /* 0x0000001000107310 */ /* 0x000e240000201800 */
[----:B0-----:R-:W-:-:S14]  /*54e0*/  DSETP.GT.AND P0, PT, R16, R20, PT ;  /* 0x000000141000722a */ /* 0x001fdc0003f04000 */
[----:B------:R-:W-:Y:S01]  /*54f0*/  @P0 IMAD.MOV.U32 R20, RZ, RZ, R16 ;  /* 0x000000ffff140224 */ /* 0x000fe200078e0010 */
[----:B------:R-:W-:Y:S01]  /*5500*/  @P0 MOV R21, R17 ;  /* 0x0000001100150202 */ /* 0x000fe20000000f00 */
[----:B------:R-:W-:-:S07]  /*5510*/  @P0 IMAD.MOV.U32 R25, RZ, RZ, R27 ;  /* 0x000000ffff190224 */ /* 0x000fce00078e001b */
.L_x_655:
[----:B------:R-:W-:Y:S05]  /*5520*/  BSYNC B0 ;  /* 0x0000000000007941 */ /* 0x000fea0003800000 */
.L_x_654:
[----:B------:R-:W-:Y:S05]  /*5530*/  WARPSYNC.ALL ;  /* 0x0000000000007948 */ /* 0x000fea0003800000 */
[----:B0-----:R-:W-:Y:S04]  /*5540*/  SHFL.BFLY PT, R17, R21, 0x10, 0x1f ;  /* 0x0e001f0015117f89 */ /* 0x001fe800000e0000 */
[----:B------:R-:W0:Y:S04]  /*5550*/  SHFL.BFLY PT, R16, R20, 0x10, 0x1f ;  /* 0x0e001f0014107f89 */ /* 0x000e2800000e0000 */
[----:B------:R-:W1:Y:S01]  /*5560*/  SHFL.BFLY PT, R18, R25, 0x10, 0x1f ;  /* 0x0e001f0019127f89 */ /* 0x000e6200000e0000 */
[----:B0-----:R-:W-:-:S14]  /*5570*/  DSETP.GT.AND P1, PT, R16, R20, PT ;  /* 0x000000141000722a */ /* 0x001fdc0003f24000 */
[----:B------:R-:W-:Y:S01]  /*5580*/  @P1 IMAD.MOV.U32 R20, RZ, RZ, R16 ;  /* 0x000000ffff141224 */ /* 0x000fe200078e0010 */
[----:B------:R-:W-:Y:S02]  /*5590*/  @P1 MOV R21, R17 ;  /* 0x0000001100151202 */ /* 0x000fe40000000f00 */
[----:B-1----:R-:W-:Y:S02]  /*55a0*/  @P1 MOV R25, R18 ;  /* 0x0000001200191202 */ /* 0x002fe40000000f00 */
[----:B------:R-:W-:Y:S04]  /*55b0*/  SHFL.BFLY PT, R16, R20, 0x8, 0x1f ;  /* 0x0d001f0014107f89 */ /* 0x000fe800000e0000 */
[----:B------:R-:W0:Y:S04]  /*55c0*/  SHFL.BFLY PT, R17, R21, 0x8, 0x1f ;  /* 0x0d001f0015117f89 */ /* 0x000e2800000e0000 */
[----:B------:R-:W1:Y:S01]  /*55d0*/  SHFL.BFLY PT, R18, R25, 0x8, 0x1f ;  /* 0x0d001f0019127f89 */ /* 0x000e6200000e0000 */
[----:B0-----:R-:W-:-:S14]  /*55e0*/  DSETP.GT.AND P0, PT, R16, R20, PT ;  /* 0x000000141000722a */ /* 0x001fdc0003f04000 */
[----:B------:R-:W-:Y:S01]  /*55f0*/  @P0 IMAD.MOV.U32 R20, RZ, RZ, R16 ;  /* 0x000000ffff140224 */ /* 0x000fe200078e0010 */
[----:B-1----:R-:W-:Y:S01]  /*5600*/  @P0 MOV R25, R18 ;  /* 0x0000001200190202 */ /* 0x002fe20000000f00 */
[----:B------:R-:W-:-:S03]  /*5610*/  @P0 IMAD.MOV.U32 R21, RZ, RZ, R17 ;  /* 0x000000ffff150224 */ /* 0x000fc600078e0011 */
[----:B------:R-:W-:Y:S04]  /*5620*/  SHFL.BFLY PT, R16, R20, 0x4, 0x1f ;  /* 0x0c801f0014107f89 */ /* 0x000fe800000e0000 */
[----:B------:R-:W0:Y:S04]  /*5630*/  SHFL.BFLY PT, R17, R21, 0x4, 0x1f ;  /* 0x0c801f0015117f89 */ /* 0x000e2800000e0000 */
[----:B------:R-:W1:Y:S01]  /*5640*/  SHFL.BFLY PT, R18, R25, 0x4, 0x1f ;  /* 0x0c801f0019127f89 */ /* 0x000e6200000e0000 */
[----:B0-----:R-:W-:-:S14]  /*5650*/  DSETP.GT.AND P1, PT, R16, R20, PT ;  /* 0x000000141000722a */ /* 0x001fdc0003f24000 */
[----:B------:R-:W-:Y:S02]  /*5660*/  @P1 IMAD.MOV.U32 R20, RZ, RZ, R16 ;  /* 0x000000ffff141224 */ /* 0x000fe400078e0010 */
[----:B------:R-:W-:Y:S02]  /*5670*/  @P1 IMAD.MOV.U32 R21, RZ, RZ, R17 ;  /* 0x000000ffff151224 */ /* 0x000fe400078e0011 */
[----:B-1----:R-:W-:Y:S01]  /*5680*/  @P1 IMAD.MOV.U32 R25, RZ, RZ, R18 ;  /* 0x000000ffff191224 */ /* 0x002fe200078e0012 */
[----:B------:R-:W-:Y:S01]  /*5690*/  SHFL.BFLY PT, R16, R20, 0x2, 0x1f ;  /* 0x0c401f0014107f89 */ /* 0x000fe200000e0000 */
[----:B------:R-:W-:-:S03]  /*56a0*/  ISETP.NE.AND P1, PT, R6, RZ, PT ;  /* 0x000000ff0600720c */ /* 0x000fc60003f25270 */
[----:B------:R-:W0:Y:S04]  /*56b0*/  SHFL.BFLY PT, R17, R21, 0x2, 0x1f ;  /* 0x0c401f0015117f89 */ /* 0x000e2800000e0000 */
[----:B------:R-:W1:Y:S06]  /*56c0*/  SHFL.BFLY PT, R18, R25, 0x2, 0x1f ;  /* 0x0c401f0019127f89 */ /* 0x000e6c00000e0000 */
[----:B------:R-:W-:Y:S01]  /*56d0*/  @!P1 VIADD R26, R11, UR5 ;  /* 0x000000050b1a9c36 */ /* 0x000fe20008000000 */
        /* <DEDUP_REMOVED lines=10> */
[----:B------:R-:W-:Y:S01]  /*5780*/  @!P1 VIADD R17, R9, UR5 ;  /* 0x0000000509119c36 */ /* 0x000fe20008000000 */
[----:B------:R-:W-:Y:S01]  /*5790*/  UIADD3 UR5, UR5, 0x1, URZ ;  /* 0x0000000105057890 */ /* 0x000fe2000fffe03f */
[----:B-1----:R-:W-:Y:S01]  /*57a0*/  @P0 MOV R25, R19 ;  /* 0x0000001300190202 */ /* 0x002fe20000000f00 */
[----:B------:R-:W0:Y:S01]  /*57b0*/  @!P1 F2F.BF16.F64 R18, R20 ;  /* 0x0000001400129310 */ /* 0x000e220000302000 */
[----:B------:R-:W-:Y:S02]  /*57c0*/  @!P1 IMAD R16, R17, 0x4, R4 ;  /* 0x0000000411109824 */ /* 0x000fe400078e0204 */
[----:B------:R-:W-:Y:S01]  /*57d0*/  @!P1 IMAD R17, R26, 0x2, R3 ;  /* 0x000000021a119824 */ /* 0x000fe200078e0203 */
[----:B------:R-:W-:Y:S02]  /*57e0*/  ISETP.LE.AND P0, PT, R22, UR5, PT ;  /* 0x0000000516007c0c */ /* 0x000fe4000bf03270 */
[----:B------:R1:W-:Y:S04]  /*57f0*/  @!P1 STS [R16], R25 ;  /* 0x0000001910009388 */ /* 0x0003e80000000800 */
[----:B0-----:R1:W-:Y:S01]  /*5800*/  @!P1 STS.U16 [R17], R18 ;  /* 0x0000001211009388 */ /* 0x0013e20000000400 */
[----:B------:R-:W-:-:S06]  /*5810*/  NOP ;  /* 0x0000000000007918 */ /* 0x000fcc0000000000 */
[----:B------:R-:W-:Y:S05]  /*5820*/  @!P0 BRA `(.L_x_667) ;  /* 0xfffffff000ec8947 */ /* 0x000fea000383ffff */
.L_x_649:
[----:B------:R-:W-:Y:S01]  /*5830*/  ISETP.NE.AND P0, PT, R6, RZ, PT ;  /* 0x000000ff0600720c */ /* 0x000fe20003f05270 */
[----:B------:R-:W-:Y:S01]  /*5840*/  NOP ;  /* 0x0000000000007918 */ /* 0x000fe20000000000 */
[----:B------:R-:W-:Y:S11]  /*5850*/  BSSY B0, `(.L_x_668) ;  /* 0x0000071000007945 */ /* 0x000ff60003800000 */
[----:B------:R-:W-:Y:S05]  /*5860*/  @P0 BRA `(.L_x_669) ;  /* 0x0000000400bc0947 */ /* 0x000fea0003800000 */
[----:B------:R-:W-:Y:S02]  /*5870*/  ISETP.GE.AND P0, PT, R22, 0x1, PT ;  /* 0x000000011600780c */ /* 0x000fe40003f06270 */
[----:B-1----:R-:W-:-:S11]  /*5880*/  PRMT R17, RZ, 0x7610, R17 ;  /* 0x00007610ff117816 */ /* 0x002fd60000000011 */
[----:B------:R-:W-:Y:S05]  /*5890*/  @!P0 BRA `(.L_x_670) ;  /* 0x0000000400a08947 */ /* 0x000fea0003800000 */
[----:B------:R-:W-:Y:S01]  /*58a0*/  IADD3 R16, R22, -0x1, RZ ;  /* 0xffffffff16107810 */ /* 0x000fe20007ffe0ff */
[----:B------:R-:W-:-:S03]  /*58b0*/  UMOV UR5, URZ ;  /* 0x0000003f00057c82 */ /* 0x000fc60008000000 */
        /* <DEDUP_REMOVED lines=11> */
.L_x_674:
[----:B------:R-:W-:Y:S01]  /*5970*/  VIADD R18, R11, UR5 ;  /* 0x000000050b127c36 */ /* 0x000fe20008000000 */
[----:B------:R-:W-:Y:S01]  /*5980*/  UIADD3 UR5, UR5, 0x10, URZ ;  /* 0x0000001005057890 */ /* 0x000fe2000fffe03f */
[----:B------:R-:W-:-:S03]  /*5990*/  VIADD R16, R16, 0xfffffff0 ;  /* 0xfffffff010107836 */ /* 0x000fc60000000000 */
[----:B------:R-:W-:Y:S02]  /*59a0*/  LEA R18, R18, R3, 0x1 ;  /* 0x0000000312127211 */ /* 0x000fe400078e08ff */
[----:B------:R-:W-:-:S03]  /*59b0*/  ISETP.GT.AND P1, PT, R16, 0xc, PT ;  /* 0x0000000c1000780c */ /* 0x000fc60003f24270 */
        /* <DEDUP_REMOVED lines=33> */
.L_x_673:
[----:B------:R-:W-:-:S13]  /*5bd0*/  ISETP.GT.AND P1, PT, R16, 0x4, PT ;  /* 0x000000041000780c */ /* 0x000fda0003f24270 */
[----:B------:R-:W-:Y:S05]  /*5be0*/  @!P1 BRA `(.L_x_675) ;  /* 0x0000000000549947 */ /* 0x000fea0003800000 */
[----:B------:R-:W-:Y:S01]  /*5bf0*/  VIADD R18, R11, UR5 ;  /* 0x000000050b127c36 */ /* 0x000fe20008000000 */
[----:B------:R-:W-:Y:S01]  /*5c00*/  PLOP3.LUT P0, PT, PT, PT, PT, 0x8, 0x0 ;  /* 0x000000000000781c */ /* 0x000fe20003f0e170 */
[----:B------:R-:W-:Y:S01]  /*5c10*/  VIADD R16, R16, 0xfffffff8 ;  /* 0xfffffff810107836 */ /* 0x000fe20000000000 */
[----:B------:R-:W-:Y:S02]  /*5c20*/  UIADD3 UR5, UR5, 0x8, URZ ;  /* 0x0000000805057890 */ /* 0x000fe4000fffe03f */
[----:B------:R-:W-:-:S05]  /*5c30*/  LEA R18, R18, R3, 0x1 ;  /* 0x0000000312127211 */ /* 0x000fca00078e08ff */
        /* <DEDUP_REMOVED lines=16> */
.L_x_675:
[----:B------:R-:W-:-:S13]  /*5d40*/  ISETP.NE.OR P0, PT, R16, RZ, P0 ;  /* 0x000000ff1000720c */ /* 0x000fda0000705670 */
[----:B------:R-:W-:Y:S05]  /*5d50*/  @!P0 BRA `(.L_x_671) ;  /* 0x0000000000388947 */ /* 0x000fea0003800000 */
.L_x_672:
[----:B------:R-:W-:Y:S01]  /*5d60*/  VIADD R18, R11, UR5 ;  /* 0x000000050b127c36 */ /* 0x000fe20008000000 */
[----:B------:R-:W-:Y:S01]  /*5d70*/  UIADD3 UR5, UR5, 0x4, URZ ;  /* 0x0000000405057890 */ /* 0x000fe2000fffe03f */
[----:B------:R-:W-:-:S03]  /*5d80*/  VIADD R16, R16, 0xfffffffc ;  /* 0xfffffffc10107836 */ /* 0x000fc60000000000 */
[----:B------:R-:W-:Y:S02]  /*5d90*/  LEA R20, R18, R3, 0x1 ;  /* 0x0000000312147211 */ /* 0x000fe400078e08ff */
[----:B------:R-:W-:-:S03]  /*5da0*/  ISETP.NE.AND P0, PT, R16, RZ, PT ;  /* 0x000000ff1000720c */ /* 0x000fc60003f05270 */
        /* <DEDUP_REMOVED lines=9> */
.L_x_671:
[----:B------:R-:W-:-:S13]  /*5e40*/  LOP3.LUT P0, RZ, R22, 0x3, RZ, 0xc0, !PT ;  /* 0x0000000316ff7812 */ /* 0x000fda000780c0ff */
[----:B------:R-:W-:Y:S05]  /*5e50*/  @!P0 BRA `(.L_x_670) ;  /* 0x0000000000308947 */ /* 0x000fea0003800000 */
[----:B------:R-:W-:Y:S01]  /*5e60*/  VIADD R16, R11, UR5 ;  /* 0x000000050b107c36 */ /* 0x000fe20008000000 */
[----:B------:R-:W-:-:S04]  /*5e70*/  LOP3.LUT R18, R22, 0x3, RZ, 0xc0, !PT ;  /* 0x0000000316127812 */ /* 0x000fc800078ec0ff */
[----:B------:R-:W-:Y:S02]  /*5e80*/  LEA R19, R16, R3, 0x1 ;  /* 0x0000000310137211 */ /* 0x000fe400078e08ff */
[----:B------:R-:W-:-:S03]  /*5e90*/  ISETP.NE.AND P0, PT, R18, 0x1, PT ;  /* 0x000000011200780c */ /* 0x000fc60003f05270 */
[----:B------:R-:W0:Y:S02]  /*5ea0*/  LDS.U16 R16, [R19] ;  /* 0x0000000013107984 */ /* 0x000e240000000400 */
[----:B0-----:R-:W-:-:S08]  /*5eb0*/  HADD2.BF16_V2 R17, R17.H0_H0, R16.H0_H0 ;  /* 0x2000001011117230 */ /* 0x001fd00000200800 */
[----:B------:R-:W-:Y:S05]  /*5ec0*/  @!P0 BRA `(.L_x_670) ;  /* 0x0000000000148947 */ /* 0x000fea0003800000 */
[----:B------:R-:W-:Y:S01]  /*5ed0*/  ISETP.NE.AND P0, PT, R18, 0x2, PT ;  /* 0x000000021200780c */ /* 0x000fe20003f05270 */
[----:B------:R-:W0:-:S12]  /*5ee0*/  LDS.U16 R16, [R19+0x2] ;  /* 0x0000020013107984 */ /* 0x000e180000000400 */
[----:B------:R-:W1:Y:S01]  /*5ef0*/  @P0 LDS.U16 R18, [R19+0x4] ;  /* 0x0000040013120984 */ /* 0x000e620000000400 */
[----:B0-----:R-:W-:-:S04]  /*5f00*/  HADD2.BF16_V2 R17, R17.H0_H0, R16.H0_H0 ;  /* 0x2000001011117230 */ /* 0x001fc80000200800 */
[----:B-1----:R-:W-:-:S07]  /*5f10*/  @P0 HADD2.BF16_V2 R17, R17.H0_H0, R18.H0_H0 ;  /* 0x2000001211110230 */ /* 0x002fce0000200800 */
.L_x_670:
[----:B------:R-:W0:Y:S02]  /*5f20*/  LDC R19, c[0x0][0x228] ;  /* 0x00008a00ff137b82 */ /* 0x000e240000000800 */
[----:B0-----:R-:W-:-:S04]  /*5f30*/  IMAD R19, R0, R19, UR4 ;  /* 0x0000000400137e24 */ /* 0x001fc8000f8e0213 */
[----:B------:R-:W-:-:S05]  /*5f40*/  IMAD R19, R19, 0x2, R8 ;  /* 0x0000000213137824 */ /* 0x000fca00078e0208 */
[----:B------:R0:W-:Y:S02]  /*5f50*/  STS.U16 [R19], R17 ;  /* 0x0000001113007388 */ /* 0x0001e40000000400 */
.L_x_669:
[----:B------:R-:W-:Y:S05]  /*5f60*/  BSYNC B0 ;  /* 0x0000000000007941 */ /* 0x000fea0003800000 */
.L_x_668:
[----:B-1----:R-:W1:Y:S01]  /*5f70*/  LDC R16, c[0x0][0x228] ;  /* 0x00008a00ff107b82 */ /* 0x002e620000000800 */
[----:B------:R-:W-:-:S06]  /*5f80*/  UIADD3 UR4, UR4, 0x1, URZ ;  /* 0x0000000104047890 */ /* 0x000fcc000fffe03f */
[----:B-1----:R-:W-:Y:S01]  /*5f90*/  ISETP.LE.AND P0, PT, R16, UR4, PT ;  /* 0x0000000410007c0c */ /* 0x002fe2000bf03270 */
[----:B------:R-:W-:-:S12]  /*5fa0*/  NOP ;  /* 0x0000000000007918 */ /* 0x000fd80000000000 */
[----:B------:R-:W-:Y:S05]  /*5fb0*/  @!P0 BRA `(.L_x_676) ;  /* 0xffffffe800f88947 */ /* 0x000fea000383ffff */
.L_x_648:
[----:B------:R-:W-:-:S05]  /*5fc0*/  UMOV UR4, URZ ;  /* 0x0000003f00047c82 */ /* 0x000fca0008000000 */
.L_x_694:
[----:B------:R-:W-:Y:S01]  /*5fd0*/  ULDC UR5, c[0x0][0x228] ;  /* 0x00008a0000057ab9 */ /* 0x000fe20000000800 */
[----:B------:R-:W-:Y:S01]  /*5fe0*/  BSSY B0, `(.L_x_677) ;  /* 0x0000013000007945 */ /* 0x000fe20003800000 */
[----:B------:R-:W-:Y:S01]  /*5ff0*/  ISETP.GE.AND P0, PT, R6, UR5, PT ;  /* 0x0000000506007c0c */ /* 0x000fe2000bf06270 */
[----:B------:R-:W-:Y:S01]  /*6000*/  IMAD.MOV.U32 R20, RZ, RZ, 0x0 ;  /* 0x00000000ff147424 */ /* 0x000fe200078e00ff */
[----:B------:R-:W-:-:S11]  /*6010*/  MOV R21, 0xfff00000 ;  /* 0xfff0000000157802 */ /* 0x000fd60000000f00 */
[----:B--2---:R-:W-:Y:S05]  /*6020*/  @P0 BRA `(.L_x_678) ;  /* 0x0000000000380947 */ /* 0x004fea0003800000 */
[----:B------:R-:W-:-:S13]  /*6030*/  ISETP.NE.AND P0, PT, RZ, UR4, PT ;  /* 0x00000004ff007c0c */ /* 0x000fda000bf05270 */
[----:B------:R-:W-:Y:S05]  /*6040*/  @!P0 BRA `(.L_x_679) ;  /* 0x0000000000248947 */ /* 0x000fea0003800000 */
[----:B------:R-:W-:-:S07]  /*6050*/  IMAD.MOV.U32 R16, RZ, RZ, RZ ;  /* 0x000000ffff107224 */ /* 0x000fce00078e00ff */
.L_x_680:
[----:B0-----:R-:W-:-:S05]  /*6060*/  IMAD.IADD R17, R9, 0x1, R16 ;  /* 0x0000000109117824 */ /* 0x001fca00078e0210 */
[----:B------:R-:W-:-:S06]  /*6070*/  LEA R17, R17, R4, 0x2 ;  /* 0x0000000411117211 */ /* 0x000fcc00078e10ff */
[----:B------:R-:W0:Y:S02]  /*6080*/  LDS R17, [R17] ;  /* 0x0000000011117984 */ /* 0x000e240000000800 */
[----:B0-----:R-:W-:-:S13]  /*6090*/  ISETP.NE.AND P0, PT, R17, R6, PT ;  /* 0x000000061100720c */ /* 0x001fda0003f05270 */
[----:B------:R-:W-:Y:S05]  /*60a0*/  @!P0 BRA `(.L_x_678) ;  /* 0x0000000000188947 */ /* 0x000fea0003800000 */
[----:B------:R-:W-:-:S05]  /*60b0*/  VIADD R16, R16, 0x1 ;  /* 0x0000000110107836 */ /* 0x000fca0000000000 */
[----:B------:R-:W-:-:S13]  /*60c0*/  ISETP.GE.U32.AND P0, PT, R16, UR4, PT ;  /* 0x0000000410007c0c */ /* 0x000fda000bf06070 */
[----:B------:R-:W-:Y:S05]  /*60d0*/  @!P0 BRA `(.L_x_680) ;  /* 0xfffffffc00e08947 */ /* 0x000fea000383ffff */
.L_x_679:
[----:B------:R-:W1:Y:S02]  /*60e0*/  LDS.U16 R16, [R13] ;  /* 0x000000000d107984 */ /* 0x000e640000000400 */
[----:B-1----:R-:W-:-:S04]  /*60f0*/  IMAD.U32 R16, R16, 0x10000, RZ ;  /* 0x0001000010107824 */ /* 0x002fc800078e00ff */
[----:B------:R1:W2:Y:S03]  /*6100*/  F2F.F64.F32 R20, R16 ;  /* 0x0000001000147310 */ /* 0x0002a60000201800 */
.L_x_678:
[----:B------:R-:W-:Y:S05]  /*6110*/  BSYNC B0 ;  /* 0x0000000000007941 */ /* 0x000fea0003800000 */
.L_x_677:
[----:B------:R-:W-:Y:S01]  /*6120*/  ULDC UR5, c[0x0][0x228] ;  /* 0x00008a0000057ab9 */ /* 0x000fe20000000800 */
[----:B------:R-:W-:Y:S01]  /*6130*/  BSSY B0, `(.L_x_681) ;  /* 0x0000081000007945 */ /* 0x000fe20003800000 */
[----:B------:R-:W-:Y:S01]  /*6140*/  MOV R27, UR5 ;  /* 0x00000005001b7c02 */ /* 0x000fe20008000f00 */
[----:B------:R-:W-:-:S03]  /*6150*/  IMAD.MOV.U32 R22, RZ, RZ, R14 ;  /* 0x000000ffff167224 */ /* 0x000fc600078e000e */
[----:B------:R-:W-:-:S13]  /*6160*/  ISETP.GE.AND P0, PT, R10, R27, PT ;  /* 0x0000001b0a00720c */ /* 0x000fda0003f06270 */
[----:B------:R-:W-:Y:S05]  /*6170*/  @P0 BRA `(.L_x_682) ;  /* 0x0000000400f00947 */ /* 0x000fea0003800000 */
[----:B------:R-:W-:-:S13]  /*6180*/  ISETP.NE.AND P0, PT, RZ, UR4, PT ;  /* 0x00000004ff007c0c */ /* 0x000fda000bf05270 */
[----:B------:R-:W-:Y:S05]  /*6190*/  @!P0 BRA `(.L_x_683) ;  /* 0x0000000000808947 */ /* 0x000fea0003800000 */
[----:B0-----:R-:W-:-:S07]  /*61a0*/  IMAD.MOV.U32 R19, RZ, RZ, R10 ;  /* 0x000000ffff137224 */ /* 0x001fce00078e000a */
.L_x_688:
[----:B------:R-:W-:Y:S01]  /*61b0*/  BSSY B1, `(.L_x_684) ;  /* 0x0000015000017945 */ /* 0x000fe20003800000 */
[----:B------:R-:W-:-:S03]  /*61c0*/  HFMA2.MMA R18, -RZ, RZ, 0, 0 ;  /* 0x00000000ff127435 */ /* 0x000fc600000001ff */
[----:B------:R-:W-:Y:S08]  /*61d0*/  BSSY B2, `(.L_x_685) ;  /* 0x000000c000027945 */ /* 0x000ff00003800000 */
.L_x_687:
[----:B------:R-:W-:Y:S01]  /*61e0*/  IMAD.IADD R17, R9, 0x1, R18 ;  /* 0x0000000109117824 */ /* 0x000fe200078e0212 */
[----:B-1----:R-:W-:-:S03]  /*61f0*/  MOV R16, 0x0 ;  /* 0x0000000000107802 */ /* 0x002fc60000000f00 */
        /* <DEDUP_REMOVED lines=10> */
.L_x_685:
[----:B------:R-:W-:Y:S02]  /*62a0*/  ULDC UR5, c[0x0][0x228] ;  /* 0x00008a0000057ab9 */ /* 0x000fe40000000800 */
[----:B------:R-:W-:-:S05]  /*62b0*/  IMAD R17, R0, UR5, R19 ;  /* 0x0000000500117c24 */ /* 0x000fca000f8e0213 */
[----:B------:R-:W-:-:S06]  /*62c0*/  LEA R18, R17, R8, 0x1 ;  /* 0x0000000811127211 */ /* 0x000fcc00078e08ff */
[----:B------:R-:W0:Y:S02]  /*62d0*/  LDS.U16 R18, [R18] ;  /* 0x0000000012127984 */ /* 0x000e240000000400 */
[----:B0-----:R-:W-:-:S06]  /*62e0*/  IMAD.U32 R16, R18, 0x10000, RZ ;  /* 0x0001000012107824 */ /* 0x001fcc00078e00ff */
[----:B------:R-:W0:Y:S02]  /*62f0*/  F2F.F64.F32 R16, R16 ;  /* 0x0000001000107310 */ /* 0x000e240000201800 */
.L_x_686:
[----:B------:R-:W-:Y:S05]  /*6300*/  BSYNC B1 ;  /* 0x0000000000017941 */ /* 0x000fea0003800000 */
.L_x_684:
[----:B0-2---:R-:W-:Y:S01]  /*6310*/  DSETP.GT.AND P0, PT, R16, R20, PT ;  /* 0x000000141000722a */ /* 0x005fe20003f04000 */
        /* <DEDUP_REMOVED lines=8> */
.L_x_683:
[----:B-1----:R-:W-:Y:S01]  /*63a0*/  IADD3 R16, -R10, R27, RZ ;  /* 0x0000001b0a107210 */ /* 0x002fe20007ffe1ff */
[----:B------:R-:W-:Y:S01]  /*63b0*/  BSSY B1, `(.L_x_689) ;  /* 0x0000033000017945 */ /* 0x000fe20003800000 */
[----:B------:R-:W-:Y:S01]  /*63c0*/  PLOP3.LUT P0, PT, PT, PT, PT, 0x80, 0x0 ;  /* 0x000000000000781c */ /* 0x000fe20003f0f070 */
[----:B------:R-:W-:Y:S01]  /*63d0*/  IMAD.MOV.U32 R25, RZ, RZ, R10 ;  /* 0x000000ffff197224 */ /* 0x000fe200078e000a */
[----:B------:R-:W-:-:S13]  /*63e0*/  ISETP.GT.AND P1, PT, R16, 0x60, PT ;  /* 0x000000601000780c */ /* 0x000fda0003f24270 */
[----:B------:R-:W-:Y:S05]  /*63f0*/  @!P1 BRA `(.L_x_690) ;  /* 0x0000000000b89947 */ /* 0x000fea0003800000 */
[----:B------:R-:W1:Y:S01]  /*6400*/  LDC R24, c[0x0][0x228] ;  /* 0x00008a00ff187b82 */ /* 0x000e620000000800 */
[----:B------:R-:W-:Y:S01]  /*6410*/  PLOP3.LUT P0, PT, PT, PT, PT, 0x8, 0x0 ;  /* 0x000000000000781c */ /* 0x000fe20003f0e170 */
[----:B------:R-:W-:-:S12]  /*6420*/  VIADD R26, R27, 0xffffffa0 ;  /* 0xffffffa01b1a7836 */ /* 0x000fd80000000000 */
.L_x_691:
[----:B-1----:R-:W-:Y:S01]  /*6430*/  MOV R27, R24 ;  /* 0x00000018001b7202 */ /* 0x002fe20000000f00 */
[C---:B------:R-:W-:Y:S02]  /*6440*/  VIADD R28, R25.reuse, 0x20 ;  /* 0x00000020191c7836 */ /* 0x040fe40000000000 */
[----:B------:R-:W-:Y:S02]  /*6450*/  VIADD R29, R25, 0x40 ;  /* 0x00000040191d7836 */ /* 0x000fe40000000000 */
[CC--:B0-----:R-:W-:Y:S02]  /*6460*/  IMAD R17, R0.reuse, R27.reuse, R25 ;  /* 0x0000001b00117224 */ /* 0x0c1fe400078e0219 */
[CC--:B------:R-:W-:Y:S02]  /*6470*/  IMAD R19, R0.reuse, R27.reuse, R28 ;  /* 0x0000001b00137224 */ /* 0x0c0fe400078e021c */
[----:B------:R-:W-:Y:S02]  /*6480*/  IMAD R17, R17, 0x2, R8 ;  /* 0x0000000211117824 */ /* 0x000fe400078e0208 */
[----:B------:R-:W-:Y:S01]  /*6490*/  VIADD R36, R25, 0x60 ;  /* 0x0000006019247836 */ /* 0x000fe20000000000 */
[----:B------:R-:W-:Y:S01]  /*64a0*/  LEA R16, R19, R8, 0x1 ;  /* 0x0000000813107211 */ /* 0x000fe200078e08ff */
[----:B------:R-:W-:-:S02]  /*64b0*/  IMAD R19, R0, R27, R29 ;  /* 0x0000001b00137224 */ /* 0x000fc400078e021d */
[----:B------:R-:W0:Y:S02]  /*64c0*/  LDS.U16 R17, [R17] ;  /* 0x0000000011117984 */ /* 0x000e240000000400 */
[----:B------:R-:W-:Y:S02]  /*64d0*/  IMAD R38, R19, 0x2, R8 ;  /* 0x0000000213267824 */ /* 0x000fe400078e0208 */
[----:B------:R-:W1:Y:S04]  /*64e0*/  LDS.U16 R16, [R16] ;  /* 0x0000000010107984 */ /* 0x000e680000000400 */
[----:B------:R-:W3:Y:S01]  /*64f0*/  LDS.U16 R38, [R38] ;  /* 0x0000000026267984 */ /* 0x000ee20000000400 */
[----:B0-----:R-:W-:Y:S01]  /*6500*/  SHF.L.U32 R18, R17, 0x10, RZ ;  /* 0x0000001011127819 */ /* 0x001fe200000006ff */
[----:B------:R-:W-:Y:S01]  /*6510*/  IMAD R17, R0, R27, R36 ;  /* 0x0000001b00117224 */ /* 0x000fe200078e0224 */
[----:B-1----:R-:W-:-:S03]  /*6520*/  SHF.L.U32 R37, R16, 0x10, RZ ;  /* 0x0000001010257819 */ /* 0x002fc600000006ff */
[----:B------:R-:W-:Y:S01]  /*6530*/  IMAD R39, R17, 0x2, R8 ;  /* 0x0000000211277824 */ /* 0x000fe200078e0208 */
[----:B------:R-:W2:Y:S05]  /*6540*/  F2F.F64.F32 R18, R18 ;  /* 0x0000001200127310 */ /* 0x000eaa0000201800 */
[----:B------:R-:W0:Y:S03]  /*6550*/  LDS.U16 R39, [R39] ;  /* 0x0000000027277984 */ /* 0x000e260000000400 */
[----:B------:R-:W1:Y:S01]  /*6560*/  F2F.F64.F32 R16, R37 ;  /* 0x0000002500107310 */ /* 0x000e620000201800 */
[----:B--2---:R-:W-:-:S14]  /*6570*/  DSETP.GT.AND P1, PT, R18, R20, PT ;  /* 0x000000141200722a */ /* 0x004fdc0003f24000 */
[----:B------:R-:W-:Y:S01]  /*6580*/  @P1 IMAD.MOV.U32 R20, RZ, RZ, R18 ;  /* 0x000000ffff141224 */ /* 0x000fe200078e0012 */
[----:B------:R-:W-:Y:S01]  /*6590*/  @P1 MOV R22, R25 ;  /* 0x0000001900161202 */ /* 0x000fe20000000f00 */
[----:B------:R-:W-:Y:S01]  /*65a0*/  @P1 IMAD.MOV.U32 R21, RZ, RZ, R19 ;  /* 0x000000ffff151224 */ /* 0x000fe200078e0013 */
[----:B------:R-:W-:Y:S01]  /*65b0*/  IADD3 R25, R25, 0x80, RZ ;  /* 0x0000008019197810 */ /* 0x000fe20007ffe0ff */
[----:B---3--:R-:W-:-:S04]  /*65c0*/  IMAD.U32 R19, R38, 0x10000, RZ ;  /* 0x0001000026137824 */ /* 0x008fc800078e00ff */
[----:B-1----:R-:W-:Y:S02]  /*65d0*/  DSETP.GT.AND P1, PT, R16, R20, PT ;  /* 0x000000141000722a */ /* 0x002fe40003f24000 */
[----:B------:R-:W1:-:S12]  /*65e0*/  F2F.F64.F32 R18, R19 ;  /* 0x0000001300127310 */ /* 0x000e580000201800 */
[----:B------:R-:W-:Y:S01]  /*65f0*/  @P1 IMAD.MOV.U32 R20, RZ, RZ, R16 ;  /* 0x000000ffff141224 */ /* 0x000fe200078e0010 */
[----:B------:R-:W-:Y:S01]  /*6600*/  @P1 MOV R21, R17 ;  /* 0x0000001100151202 */ /* 0x000fe20000000f00 */
[----:B------:R-:W-:Y:S02]  /*6610*/  @P1 IMAD.MOV.U32 R22, RZ, RZ, R28 ;  /* 0x000000ffff161224 */ /* 0x000fe400078e001c */
[----:B0-----:R-:W-:-:S03]  /*6620*/  IMAD.U32 R16, R39, 0x10000, RZ ;  /* 0x0001000027107824 */ /* 0x001fc600078e00ff */
[----:B-1----:R-:W-:-:S03]  /*6630*/  DSETP.GT.AND P1, PT, R18, R20, PT ;  /* 0x000000141200722a */ /* 0x002fc60003f24000 */
[----:B------:R-:W0:Y:S11]  /*6640*/  F2F.F64.F32 R16, R16 ;  /* 0x0000001000107310 */ /* 0x000e360000201800 */
[----:B------:R-:W-:Y:S01]  /*6650*/  @P1 MOV R20, R18 ;  /* 0x0000001200141202 */ /* 0x000fe20000000f00 */
[----:B------:R-:W-:-:S02]  /*6660*/  @P1 IMAD.MOV.U32 R21, RZ, RZ, R19 ;  /* 0x000000ffff151224 */ /* 0x000fc400078e0013 */
[----:B------:R-:W-:-:S04]  /*6670*/  @P1 IMAD.MOV.U32 R22, RZ, RZ, R29 ;  /* 0x000000ffff161224 */ /* 0x000fc800078e001d */
[----:B0-----:R-:W-:-:S14]  /*6680*/  DSETP.GT.AND P1, PT, R16, R20, PT ;  /* 0x000000141000722a */ /* 0x001fdc0003f24000 */
[----:B------:R-:W-:Y:S01]  /*6690*/  @P1 IMAD.MOV.U32 R20, RZ, RZ, R16 ;  /* 0x000000ffff141224 */ /* 0x000fe200078e0010 */
[----:B------:R-:W-:Y:S01]  /*66a0*/  @P1 MOV R22, R36 ;  /* 0x0000002400161202 */ /* 0x000fe20000000f00 */
[----:B------:R-:W-:Y:S01]  /*66b0*/  @P1 IMAD.MOV.U32 R21, RZ, RZ, R17 ;  /* 0x000000ffff151224 */ /* 0x000fe200078e0011 */
[----:B------:R-:W-:-:S13]  /*66c0*/  ISETP.GE.AND P1, PT, R25, R26, PT ;  /* 0x0000001a1900720c */ /* 0x000fda0003f26270 */
[----:B------:R-:W-:Y:S05]  /*66d0*/  @!P1 BRA `(.L_x_691) ;  /* 0xfffffffc00549947 */ /* 0x000fea000383ffff */
.L_x_690:
[----:B------:R-:W-:Y:S05]  /*66e0*/  BSYNC B1 ;  /* 0x0000000000017941 */ /* 0x000fea0003800000 */
.L_x_689:
[----:B------:R-:W-:Y:S01]  /*66f0*/  IMAD.IADD R16, R27, 0x1, -R25 ;  /* 0x000000011b107824 */ /* 0x000fe200078e0a19 */
[----:B------:R-:W-:Y:S04]  /*6700*/  BSSY B1, `(.L_x_692) ;  /* 0x0000018000017945 */ /* 0x000fe80003800000 */
[----:B------:R-:W-:-:S13]  /*6710*/  ISETP.GT.AND P1, PT, R16, 0x20, PT ;  /* 0x000000201000780c */ /* 0x000fda0003f24270 */
[----:B------:R-:W-:Y:S05]  /*6720*/  @!P1 BRA `(.L_x_693) ;  /* 0x0000000000549947 */ /* 0x000fea0003800000 */
[----:B0-----:R-:W-:Y:S01]  /*6730*/  IMAD R17, R0, R27, R25 ;  /* 0x0000001b00117224 */ /* 0x001fe200078e0219 */
[----:B------:R-:W-:-:S03]  /*6740*/  IADD3 R28, R25, 0x20, RZ ;  /* 0x00000020191c7810 */ /* 0x000fc60007ffe0ff */
[----:B------:R-:W-:Y:S02]  /*6750*/  IMAD R24, R17, 0x2, R8 ;  /* 0x0000000211187824 */ /* 0x000fe400078e0208 */
[----:B------:R-:W-:-:S04]  /*6760*/  IMAD R17, R0, R27, R28 ;  /* 0x0000001b00117224 */ /* 0x000fc800078e021c */
        /* <DEDUP_REMOVED lines=17> */
.L_x_693:
[----:B------:R-:W-:Y:S05]  /*6880*/  BSYNC B1 ;  /* 0x0000000000017941 */ /* 0x000fea0003800000 */
.L_x_692:
[----:B------:R-:W-:-:S13]  /*6890*/  ISETP.LT.OR P0, PT, R25, R27, P0 ;  /* 0x0000001b1900720c */ /* 0x000fda0000701670 */
[----:B------:R-:W-:Y:S05]  /*68a0*/  @!P0 BRA `(.L_x_682) ;  /* 0x0000000000248947 */ /* 0x000fea0003800000 */
[----:B------:R-:W-:-:S04]  /*68b0*/  IMAD R27, R0, R27, R25 ;  /* 0x0000001b001b7224 */ /* 0x000fc800078e0219 */
[----:B------:R-:W-:-:S06]  /*68c0*/  IMAD R27, R27, 0x2, R8 ;  /* 0x000000021b1b7824 */ /* 0x000fcc00078e0208 */
[----:B------:R-:W1:Y:S02]  /*68d0*/  LDS.U16 R27, [R27] ;  /* 0x000000001b1b7984 */ /* 0x000e640000000400 */
[----:B-1----:R-:W-:-:S06]  /*68e0*/  SHF.L.U32 R16, R27, 0x10, RZ ;  /* 0x000000101b107819 */ /* 0x002fcc00000006ff */
[----:B0-----:R-:W2:Y:S02]  /*68f0*/  F2F.F64.F32 R16, R16 ;  /* 0x0000001000107310 */ /* 0x001ea40000201800 */
[----:B--2---:R-:W-:-:S14]  /*6900*/  DSETP.GT.AND P0, PT, R16, R20, PT ;  /* 0x000000141000722a */ /* 0x004fdc0003f04000 */
[----:B------:R-:W-:Y:S01]  /*6910*/  @P0 IMAD.MOV.U32 R20, RZ, RZ, R16 ;  /* 0x000000ffff140224 */ /* 0x000fe200078e0010 */
[----:B------:R-:W-:Y:S01]  /*6920*/  @P0 MOV R22, R25 ;  /* 0x0000001900160202 */ /* 0x000fe20000000f00 */
[----:B------:R-:W-:-:S07]  /*6930*/  @P0 IMAD.MOV.U32 R21, RZ, RZ, R17 ;  /* 0x000000ffff150224 */ /* 0x000fce00078e0011 */
.L_x_682:
[----:B------:R-:W-:Y:S05]  /*6940*/  BSYNC B0 ;  /* 0x0000000000007941 */ /* 0x000fea0003800000 */
.L_x_681:
[----:B------:R-:W-:Y:S05]  /*6950*/  WARPSYNC.ALL ;  /* 0x0000000000007948 */ /* 0x000fea0003800000 */
[----:B0-2---:R-:W-:Y:S01]  /*6960*/  SHFL.BFLY PT, R17, R21, 0x10, 0x1f ;  /* 0x0e001f0015117f89 */ /* 0x005fe200000e0000 */
[----:B------:R-:W0:Y:S03]  /*6970*/  LDC R24, c[0x0][0x22c] ;  /* 0x00008b00ff187b82 */ /* 0x000e260000000800 */
[----:B-1----:R-:W1:Y:S04]  /*6980*/  SHFL.BFLY PT, R16, R20, 0x10, 0x1f ;  /* 0x0e001f0014107f89 */ /* 0x002e6800000e0000 */
        /* <DEDUP_REMOVED lines=45> */
[----:B------:R-:W-:Y:S01]  /*6c60*/  NOP ;  /* 0x0000000000007918 */ /* 0x000fe20000000000 */
[----:B------:R-:W-:-:S05]  /*6c70*/  UMOV UR4, URZ ;  /* 0x0000003f00047c82 */ /* 0x000fca0008000000 */
.L_x_698:
[----:B0-2---:R-:W-:Y:S01]  /*6c80*/  VIADD R17, R9, UR4 ;  /* 0x0000000409117c36 */ /* 0x005fe20008000000 */
[----:B------:R-:W0:Y:S01]  /*6c90*/  LDC R16, c[0x0][0x22c] ;  /* 0x00008b00ff107b82 */ /* 0x000e220000000800 */
[----:B------:R-:W-:Y:S01]  /*6ca0*/  UIADD3 UR4, UR4, 0x1, URZ ;  /* 0x0000000104047890 */ /* 0x000fe2000fffe03f */
[----:B------:R-:W-:Y:S02]  /*6cb0*/  BSSY B0, `(.L_x_695) ;  /* 0x0000010000007945 */ /* 0x000fe40003800000 */
[----:B------:R-:W-:-:S05]  /*6cc0*/  LEA R17, R17, R4, 0x2 ;  /* 0x0000000411117211 */ /* 0x000fca00078e10ff */
[----:B------:R-:W1:Y:S01]  /*6cd0*/  LDS R0, [R17] ;  /* 0x0000000011007984 */ /* 0x000e620000000800 */
[----:B0-----:R-:W-:Y:S01]  /*6ce0*/  ISETP.LE.AND P0, PT, R16, UR4, PT ;  /* 0x0000000410007c0c */ /* 0x001fe2000bf03270 */
[CC--:B-1----:R-:W-:Y:S02]  /*6cf0*/  IMAD R19, R23.reuse, R0.reuse, R23 ;  /* 0x0000000017137224 */ /* 0x0c2fe400078e0217 */
[----:B------:R-:W-:-:S05]  /*6d00*/  IMAD R0, R23, R0, R6 ;  /* 0x0000000017007224 */ /* 0x000fca00078e0206 */
[----:B------:R-:W-:-:S13]  /*6d10*/  ISETP.GE.AND P1, PT, R0, R19, PT ;  /* 0x000000130000720c */ /* 0x000fda0003f26270 */
[----:B------:R-:W-:Y:S05]  /*6d20*/  @P1 BRA `(.L_x_696) ;  /* 0x0000000000201947 */ /* 0x000fea0003800000 */
.L_x_697:
[----:B0-----:R-:W-:Y:S02]  /*6d30*/  IMAD.IADD R16, R7, 0x1, R0 ;  /* 0x0000000107107824 */ /* 0x001fe400078e0200 */
[----:B------:R-:W-:Y:S02]  /*6d40*/  VIADD R0, R0, 0x20 ;  /* 0x0000002000007836 */ /* 0x000fe40000000000 */
[C---:B------:R-:W-:Y:S01]  /*6d50*/  IMAD R17, R16.reuse, 0x2, R3 ;  /* 0x0000000210117824 */ /* 0x040fe200078e0203 */
[----:B------:R-:W-:Y:S02]  /*6d60*/  LEA R16, R16, R5, 0x1 ;  /* 0x0000000510107211 */ /* 0x000fe400078e08ff */
[----:B------:R-:W-:-:S03]  /*6d70*/  ISETP.GE.AND P1, PT, R0, R19, PT ;  /* 0x000000130000720c */ /* 0x000fc60003f26270 */
[----:B------:R-:W0:Y:S04]  /*6d80*/  LDS.U16 R17, [R17] ;  /* 0x0000000011117984 */ /* 0x000e280000000400 */
[----:B0-----:R0:W-:Y:S06]  /*6d90*/  STS.U16 [R16], R17 ;  /* 0x0000001110007388 */ /* 0x0011ec0000000400 */
[----:B------:R-:W-:Y:S05]  /*6da0*/  @!P1 BRA `(.L_x_697) ;  /* 0xfffffffc00e09947 */ /* 0x000fea000383ffff */
.L_x_696:
[----:B------:R-:W-:Y:S05]  /*6db0*/  BSYNC B0 ;  /* 0x0000000000007941 */ /* 0x000fea0003800000 */
.L_x_695:
[----:B------:R-:W-:Y:S05]  /*6dc0*/  @!P0 BRA `(.L_x_698) ;  /* 0xfffffffc00ac8947 */ /* 0x000fea000383ffff */
[----:B------:R-:W1:Y:S02]  /*6dd0*/  LDC R27, c[0x0][0x220] ;  /* 0x00008800ff1b7b82 */ /* 0x000e640000000800 */
[----:B-1----:R-:W-:Y:S01]  /*6de0*/  ISETP.GE.AND P0, PT, R27, 0x1, PT ;  /* 0x000000011b00780c */ /* 0x002fe20003f06270 */
[----:B------:R-:W-:-:S12]  /*6df0*/  NOP ;  /* 0x0000000000007918 */ /* 0x000fd80000000000 */
[----:B------:R-:W-:Y:S05]  /*6e00*/  @!P0 BRA `(.L_x_629) ;  /* 0x0000000c00148947 */ /* 0x000fea0003800000 */
[----:B------:R-:W-:-:S05]  /*6e10*/  UMOV UR4, URZ ;  /* 0x0000003f00047c82 */ /* 0x000fca0008000000 */
.L_x_716:
[----:B------:R-:W-:Y:S01]  /*6e20*/  BSSY B0, `(.L_x_699) ;  /* 0x0000012000007945 */ /* 0x000fe20003800000 */
[----:B------:R-:W-:Y:S01]  /*6e30*/  IMAD.MOV.U32 R20, RZ, RZ, 0x0 ;  /* 0x00000000ff147424 */ /* 0x000fe200078e00ff */
[----:B------:R-:W-:Y:S02]  /*6e40*/  MOV R21, 0xfff00000 ;  /* 0xfff0000000157802 */ /* 0x000fe40000000f00 */
[----:B--2---:R-:W-:Y:S05]  /*6e50*/  @P4 BRA `(.L_x_700) ;  /* 0x0000000000384947 */ /* 0x004fea0003800000 */
[----:B------:R-:W-:-:S13]  /*6e60*/  ISETP.NE.AND P0, PT, RZ, UR4, PT ;  /* 0x00000004ff007c0c */ /* 0x000fda000bf05270 */
[----:B------:R-:W-:Y:S05]  /*6e70*/  @!P0 BRA `(.L_x_701) ;  /* 0x0000000000248947 */ /* 0x000fea0003800000 */
[----:B------:R-:W-:-:S07]  /*6e80*/  IMAD.MOV.U32 R0, RZ, RZ, RZ ;  /* 0x000000ffff007224 */ /* 0x000fce00078e00ff */
.L_x_702:
        /* <DEDUP_REMOVED lines=8> */
.L_x_701:
[----:B------:R-:W1:Y:S02]  /*6f10*/  LDS.U16 R0, [R30] ;  /* 0x000000001e007984 */ /* 0x000e640000000400 */
[----:B-1----:R-:W-:-:S04]  /*6f20*/  IMAD.U32 R0, R0, 0x10000, RZ ;  /* 0x0001000000007824 */ /* 0x002fc800078e00ff */
[----:B------:R1:W2:Y:S03]  /*6f30*/  F2F.F64.F32 R20, R0 ;  /* 0x0000000000147310 */ /* 0x0002a60000201800 */
.L_x_700:
[----:B------:R-:W-:Y:S05]  /*6f40*/  BSYNC B0 ;  /* 0x0000000000007941 */ /* 0x000fea0003800000 */
.L_x_699:
[----:B------:R-:W3:Y:S01]  /*6f50*/  LDC R25, c[0x0][0x21c] ;  /* 0x00008700ff197b82 */ /* 0x000ee20000000800 */
[----:B------:R-:W-:Y:S01]  /*6f60*/  BSSY B0, `(.L_x_703) ;  /* 0x000007e000007945 */ /* 0x000fe20003800000 */
[----:B-1----:R-:W-:Y:S02]  /*6f70*/  MOV R0, R12 ;  /* 0x0000000c00007202 */ /* 0x002fe40000000f00 */
[----:B---3--:R-:W-:-:S13]  /*6f80*/  ISETP.GE.AND P0, PT, R10, R25, PT ;  /* 0x000000190a00720c */ /* 0x008fda0003f06270 */
[----:B------:R-:W-:Y:S05]  /*6f90*/  @P0 BRA `(.L_x_704) ;  /* 0x0000000400e80947 */ /* 0x000fea0003800000 */
[----:B------:R-:W-:-:S13]  /*6fa0*/  ISETP.NE.AND P0, PT, RZ, UR4, PT ;  /* 0x00000004ff007c0c */ /* 0x000fda000bf05270 */
[----:B------:R-:W-:Y:S05]  /*6fb0*/  @!P0 BRA `(.L_x_705) ;  /* 0x00000000007c8947 */ /* 0x000fea0003800000 */
[----:B------:R-:W-:-:S07]  /*6fc0*/  IMAD.MOV.U32 R18, RZ, RZ, R10 ;  /* 0x000000ffff127224 */ /* 0x000fce00078e000a */
.L_x_710:
[----:B------:R-:W-:Y:S04]  /*6fd0*/  BSSY B1, `(.L_x_706) ;  /* 0x0000014000017945 */ /* 0x000fe80003800000 */
[----:B------:R-:W-:Y:S01]  /*6fe0*/  BSSY B2, `(.L_x_707) ;  /* 0x000000d000027945 */ /* 0x000fe20003800000 */
[----:B------:R-:W-:-:S07]  /*6ff0*/  IMAD.MOV.U32 R22, RZ, RZ, RZ ;  /* 0x000000ffff167224 */ /* 0x000fce00078e00ff */
.L_x_709:
[----:B0-----:R-:W-:Y:S01]  /*7000*/  IADD3 R17, R9, R22, RZ ;  /* 0x0000001609117210 */ /* 0x001fe20007ffe0ff */
[----:B------:R-:W-:-:S04]  /*7010*/  IMAD.MOV.U32 R16, RZ, RZ, 0x0 ;  /* 0x00000000ff107424 */ /* 0x000fc800078e00ff */
        /* <DEDUP_REMOVED lines=10> */
.L_x_707:
[----:B------:R-:W-:-:S05]  /*70c0*/  IMAD.IADD R16, R7, 0x1, R18 ;  /* 0x0000000107107824 */ /* 0x000fca00078e0212 */
[----:B------:R-:W-:-:S06]  /*70d0*/  LEA R19, R16, R5, 0x1 ;  /* 0x0000000510137211 */ /* 0x000fcc00078e08ff */
[----:B------:R-:W0:Y:S02]  /*70e0*/  LDS.U16 R19, [R19] ;  /* 0x0000000013137984 */ /* 0x000e240000000400 */
[----:B0-----:R-:W-:-:S06]  /*70f0*/  IMAD.U32 R16, R19, 0x10000, RZ ;  /* 0x0001000013107824 */ /* 0x001fcc00078e00ff */
[----:B------:R-:W0:Y:S02]  /*7100*/  F2F.F64.F32 R16, R16 ;  /* 0x0000001000107310 */ /* 0x000e240000201800 */
.L_x_708:
[----:B------:R-:W-:Y:S05]  /*7110*/  BSYNC B1 ;  /* 0x0000000000017941 */ /* 0x000fea0003800000 */
.L_x_706:
        /* <DEDUP_REMOVED lines=9> */
.L_x_705:
[----:B------:R-:W1:Y:S01]  /*71b0*/  LDC R23, c[0x0][0x21c] ;  /* 0x00008700ff177b82 */ /* 0x000e620000000800 */
        /* <DEDUP_REMOVED lines=8> */
.L_x_713:
[C---:B------:R-:W-:Y:S01]  /*7240*/  IADD3 R16, R7.reuse, R22, RZ ;  /* 0x0000001607107210 */ /* 0x040fe20007ffe0ff */
[C---:B------:R-:W-:Y:S01]  /*7250*/  VIADD R26, R22.reuse, 0x20 ;  /* 0x00000020161a7836 */ /* 0x040fe20000000000 */
[C---:B------:R-:W-:Y:S01]  /*7260*/  IADD3 R36, R22.reuse, 0x60, RZ ;  /* 0x0000006016247810 */ /* 0x040fe20007ffe0ff */
[----:B------:R-:W-:Y:S02]  /*7270*/  VIADD R24, R22, 0x40 ;  /* 0x0000004016187836 */ /* 0x000fe40000000000 */
[----:B------:R-:W-:Y:S01]  /*7280*/  IMAD R16, R16, 0x2, R5 ;  /* 0x0000000210107824 */ /* 0x000fe200078e0205 */
[----:B------:R-:W-:-:S05]  /*7290*/  IADD3 R18, R7, R26, RZ ;  /* 0x0000001a07127210 */ /* 0x000fca0007ffe0ff */
[----:B------:R-:W0:Y:S01]  /*72a0*/  LDS.U16 R16, [R16] ;  /* 0x0000000010107984 */ /* 0x000e220000000400 */
[----:B------:R-:W-:Y:S01]  /*72b0*/  IMAD R17, R18, 0x2, R5 ;  /* 0x0000000212117824 */ /* 0x000fe200078e0205 */
[----:B------:R-:W-:-:S05]  /*72c0*/  IADD3 R18, R7, R24, RZ ;  /* 0x0000001807127210 */ /* 0x000fca0007ffe0ff */
[----:B------:R-:W3:Y:S01]  /*72d0*/  LDS.U16 R17, [R17] ;  /* 0x0000000011117984 */ /* 0x000ee20000000400 */
[----:B------:R-:W-:-:S06]  /*72e0*/  IMAD R28, R18, 0x2, R5 ;  /* 0x00000002121c7824 */ /* 0x000fcc00078e0205 */
[----:B------:R-:W4:Y:S01]  /*72f0*/  LDS.U16 R28, [R28] ;  /* 0x000000001c1c7984 */ /* 0x000f220000000400 */
[----:B0-----:R-:W-:Y:S02]  /*7300*/  IMAD.U32 R18, R16, 0x10000, RZ ;  /* 0x0001000010127824 */ /* 0x001fe400078e00ff */
[----:B------:R-:W-:-:S04]  /*7310*/  IMAD.IADD R16, R7, 0x1, R36 ;  /* 0x0000000107107824 */ /* 0x000fc800078e0224 */
[----:B------:R-:W2:Y:S01]  /*7320*/  F2F.F64.F32 R18, R18 ;  /* 0x0000001200127310 */ /* 0x000ea20000201800 */
[----:B------:R-:W-:Y:S01]  /*7330*/  IMAD R29, R16, 0x2, R5 ;  /* 0x00000002101d7824 */ /* 0x000fe200078e0205 */
[----:B---3--:R-:W-:-:S05]  /*7340*/  SHF.L.U32 R27, R17, 0x10, RZ ;  /* 0x00000010111b7819 */ /* 0x008fca00000006ff */
[----:B------:R-:W0:Y:S01]  /*7350*/  LDS.U16 R29, [R29] ;  /* 0x000000001d1d7984 */ /* 0x000e220000000400 */
[----:B------:R-:W3:Y:S01]  /*7360*/  F2F.F64.F32 R16, R27 ;  /* 0x0000001b00107310 */ /* 0x000ee20000201800 */
[----:B--2---:R-:W-:-:S14]  /*7370*/  DSETP.GT.AND P1, PT, R18, R20, PT ;  /* 0x000000141200722a */ /* 0x004fdc0003f24000 */
[----:B------:R-:W-:Y:S01]  /*7380*/  @P1 IMAD.MOV.U32 R20, RZ, RZ, R18 ;  /* 0x000000ffff141224 */ /* 0x000fe200078e0012 */
[----:B------:R-:W-:Y:S01]  /*7390*/  @P1 MOV R0, R22 ;  /* 0x0000001600001202 */ /* 0x000fe20000000f00 */
[----:B------:R-:W-:Y:S01]  /*73a0*/  @P1 IMAD.MOV.U32 R21, RZ, RZ, R19 ;  /* 0x000000ffff151224 */ /* 0x000fe200078e0013 */
[----:B------:R-:W-:Y:S01]  /*73b0*/  IADD3 R22, R22, 0x80, RZ ;  /* 0x0000008016167810 */ /* 0x000fe20007ffe0ff */
[----:B----4-:R-:W-:-:S04]  /*73c0*/  IMAD.U32 R18, R28, 0x10000, RZ ;  /* 0x000100001c127824 */ /* 0x010fc800078e00ff */
[----:B---3--:R-:W-:Y:S02]  /*73d0*/  DSETP.GT.AND P1, PT, R16, R20, PT ;  /* 0x000000141000722a */ /* 0x008fe40003f24000 */
[----:B------:R-:W2:-:S12]  /*73e0*/  F2F.F64.F32 R18, R18 ;  /* 0x0000001200127310 */ /* 0x000e980000201800 */
[----:B------:R-:W-:Y:S01]  /*73f0*/  @P1 IMAD.MOV.U32 R20, RZ, RZ, R16 ;  /* 0x000000ffff141224 */ /* 0x000fe200078e0010 */
[----:B------:R-:W-:Y:S01]  /*7400*/  @P1 MOV R21, R17 ;  /* 0x0000001100151202 */ /* 0x000fe20000000f00 */
[----:B------:R-:W-:Y:S02]  /*7410*/  @P1 IMAD.MOV.U32 R0, RZ, RZ, R26 ;  /* 0x000000ffff001224 */ /* 0x000fe400078e001a */
[----:B0-----:R-:W-:-:S03]  /*7420*/  IMAD.U32 R16, R29, 0x10000, RZ ;  /* 0x000100001d107824 */ /* 0x001fc600078e00ff */
[----:B--2---:R-:W-:-:S03]  /*7430*/  DSETP.GT.AND P1, PT, R18, R20, PT ;  /* 0x000000141200722a */ /* 0x004fc60003f24000 */
        /* <DEDUP_REMOVED lines=10> */
.L_x_712:
[----:B------:R-:W-:Y:S05]  /*74e0*/  BSYNC B1 ;  /* 0x0000000000017941 */ /* 0x000fea0003800000 */
.L_x_711:
[----:B-1----:R-:W-:Y:S01]  /*74f0*/  IMAD.IADD R16, R23, 0x1, -R22 ;  /* 0x0000000117107824 */ /* 0x002fe200078e0a16 */
        /* <DEDUP_REMOVED lines=9> */
[----:B------:R-:W1:Y:S01]  /*7590*/  LDS.U16 R25, [R25] ;  /* 0x0000000019197984 */ /* 0x000e620000000400 */
[----:B0-----:R-:W-:-:S06]  /*75a0*/  IMAD.U32 R16, R24, 0x10000, RZ ;  /* 0x0001000018107824 */ /* 0x001fcc00078e00ff */
[----:B------:R-:W2:Y:S01]  /*75b0*/  F2F.F64.F32 R16, R16 ;  /* 0x0000001000107310 */ /* 0x000ea20000201800 */
[----:B-1----:R-:W-:-:S07]  /*75c0*/  IMAD.U32 R18, R25, 0x10000, RZ ;  /* 0x0001000019127824 */ /* 0x002fce00078e00ff */
[----:B------:R-:W0:Y:S01]  /*75d0*/  F2F.F64.F32 R18, R18 ;  /* 0x0000001200127310 */ /* 0x000e220000201800 */
[----:B--2---:R-:W-:-:S14]  /*75e0*/  DSETP.GT.AND P0, PT, R16, R20, PT ;  /* 0x000000141000722a */ /* 0x004fdc0003f04000 */
        /* <DEDUP_REMOVED lines=9> */
.L_x_715:
[----:B------:R-:W-:Y:S05]  /*7680*/  BSYNC B1 ;  /* 0x0000000000017941 */ /* 0x000fea0003800000 */
.L_x_714:
[----:B------:R-:W-:-:S13]  /*7690*/  ISETP.LT.OR P0, PT, R22, R23, P0 ;  /* 0x000000171600720c */ /* 0x000fda0000701670 */
[----:B------:R-:W-:Y:S05]  /*76a0*/  @!P0 BRA `(.L_x_704) ;  /* 0x0000000000248947 */ /* 0x000fea0003800000 */
[----:B------:R-:W-:-:S04]  /*76b0*/  IMAD.IADD R16, R7, 0x1, R22 ;  /* 0x0000000107107824 */ /* 0x000fc800078e0216 */
[----:B------:R-:W-:-:S06]  /*76c0*/  IMAD R18, R16, 0x2, R5 ;  /* 0x0000000210127824 */ /* 0x000fcc00078e0205 */
[----:B------:R-:W0:Y:S02]  /*76d0*/  LDS.U16 R18, [R18] ;  /* 0x0000000012127984 */ /* 0x000e240000000400 */
[----:B0-----:R-:W-:-:S06]  /*76e0*/  SHF.L.U32 R16, R18, 0x10, RZ ;  /* 0x0000001012107819 */ /* 0x001fcc00000006ff */
[----:B------:R-:W2:Y:S02]  /*76f0*/  F2F.F64.F32 R16, R16 ;  /* 0x0000001000107310 */ /* 0x000ea40000201800 */
[----:B--2---:R-:W-:-:S14]  /*7700*/  DSETP.GT.AND P0, PT, R16, R20, PT ;  /* 0x000000141000722a */ /* 0x004fdc0003f04000 */
[----:B------:R-:W-:Y:S01]  /*7710*/  @P0 IMAD.MOV.U32 R20, RZ, RZ, R16 ;  /* 0x000000ffff140224 */ /* 0x000fe200078e0010 */
[----:B------:R-:W-:Y:S01]  /*7720*/  @P0 MOV R0, R22 ;  /* 0x0000001600000202 */ /* 0x000fe20000000f00 */
[----:B------:R-:W-:-:S07]  /*7730*/  @P0 IMAD.MOV.U32 R21, RZ, RZ, R17 ;  /* 0x000000ffff150224 */ /* 0x000fce00078e0011 */
.L_x_704:
[----:B------:R-:W-:Y:S05]  /*7740*/  BSYNC B0 ;  /* 0x0000000000007941 */ /* 0x000fea0003800000 */
.L_x_703:
[----:B------:R-:W-:Y:S05]  /*7750*/  WARPSYNC.ALL ;  /* 0x0000000000007948 */ /* 0x000fea0003800000 */
[----:B0-2---:R-:W-:Y:S01]  /*7760*/  SHFL.BFLY PT, R17, R21, 0x10, 0x1f ;  /* 0x0e001f0015117f89 */ /* 0x005fe200000e0000 */
[----:B------:R-:W0:Y:S03]  /*7770*/  LDC R27, c[0x0][0x220] ;  /* 0x00008800ff1b7b82 */ /* 0x000e260000000800 */
[----:B------:R-:W1:Y:S04]  /*7780*/  SHFL.BFLY PT, R16, R20, 0x10, 0x1f ;  /* 0x0e001f0014107f89 */ /* 0x000e6800000e0000 */
        /* <DEDUP_REMOVED lines=45> */
.L_x_629:
[----:B------:R-:W-:Y:S01]  /*7a60*/  ISETP.NE.AND P0, PT, R35, RZ, PT ;  /* 0x000000ff2300720c */ /* 0x000fe20003f05270 */
[----:B------:R-:W-:Y:S01]  /*7a70*/  NOP ;  /* 0x0000000000007918 */ /* 0x000fe20000000000 */
[----:B------:R-:W-:Y:S11]  /*7a80*/  BSSY B0, `(.L_x_717) ;  /* 0x0000073000007945 */ /* 0x000ff60003800000 */
[----:B------:R-:W-:Y:S05]  /*7a90*/  @!P0 BRA `(.L_x_718) ;  /* 0x0000000400c48947 */ /* 0x000fea0003800000 */
[----:B0-2---:R-:W-:Y:S01]  /*7aa0*/  IMAD.IADD R0, R27, 0x1, -R6 ;  /* 0x000000011b007824 */ /* 0x005fe200078e0a06 */
[----:B------:R-:W-:Y:S01]  /*7ab0*/  BSSY B1, `(.L_x_719) ;  /* 0x000003b000017945 */ /* 0x000fe20003800000 */
[----:B------:R-:W-:Y:S02]  /*7ac0*/  PLOP3.LUT P0, PT, PT, PT, PT, 0x80, 0x0 ;  /* 0x000000000000781c */ /* 0x000fe40003f0f070 */
[----:B-1----:R-:W-:Y:S02]  /*7ad0*/  MOV R26, R6 ;  /* 0x00000006001a7202 */ /* 0x002fe40000000f00 */
[----:B------:R-:W-:-:S13]  /*7ae0*/  ISETP.GT.AND P1, PT, R0, 0x60, PT ;  /* 0x000000600000780c */ /* 0x000fda0003f24270 */
[----:B------:R-:W-:Y:S05]  /*7af0*/  @!P1 BRA `(.L_x_720) ;  /* 0x0000000000d89947 */ /* 0x000fea0003800000 */
[----:B------:R-:W-:Y:S01]  /*7b00*/  PLOP3.LUT P0, PT, PT, PT, PT, 0x8, 0x0 ;  /* 0x000000000000781c */ /* 0x000fe20003f0e170 */
[----:B------:R-:W-:-:S12]  /*7b10*/  VIADD R0, R27, 0xffffffa0 ;  /* 0xffffffa01b007836 */ /* 0x000fd80000000000 */
.L_x_721:
[----:B------:R-:W-:Y:S01]  /*7b20*/  IMAD.IADD R29, R9, 0x1, R26 ;  /* 0x00000001091d7824 */ /* 0x000fe200078e021a */
[----:B0--34-:R-:W0:Y:S04]  /*7b30*/  LDC.64 R16, c[0x0][0x238] ;  /* 0x00008e00ff107b82 */ /* 0x019e280000000a00 */
[----:B------:R-:W-:-:S05]  /*7b40*/  LEA R29, R29, R4, 0x2 ;  /* 0x000000041d1d7211 */ /* 0x000fca00078e10ff */
        /* <DEDUP_REMOVED lines=8> */
[----:B--2---:R-:W-:-:S07]  /*7bd0*/  HADD2.F32 R18, -RZ, R22.H0_H0 ;  /* 0x20000016ff127230 */ /* 0x004fce0000004100 */
        /* <DEDUP_REMOVED lines=8> */
[----:B------:R-:W-:-:S06]  /*7c60*/  IMAD.U32 R21, R19, 0x10000, RZ ;  /* 0x0001000013157824 */ /* 0x000fcc00078e00ff */
[----:B------:R-:W-:Y:S01]  /*7c70*/  F2F.F64.F32 R20, R21 ;  /* 0x0000001500147310 */ /* 0x000fe20000201800 */
[----:B--2---:R-:W-:-:S07]  /*7c80*/  HADD2.F32 R19, -RZ, R36.H0_H0 ;  /* 0x20000024ff137230 */ /* 0x004fce0000004100 */
        /* <DEDUP_REMOVED lines=10> */
[----:B--2---:R-:W-:-:S07]  /*7d30*/  HADD2.F32 R36, -RZ, R24.H0_H0 ;  /* 0x20000018ff247230 */ /* 0x004fce0000004100 */
        /* <DEDUP_REMOVED lines=8> */
[----:B------:R-:W-:-:S05]  /*7dc0*/  VIADD R26, R26, 0x80 ;  /* 0x000000801a1a7836 */ /* 0x000fca0000000000 */
[----:B------:R-:W-:Y:S02]  /*7dd0*/  ISETP.GE.AND P1, PT, R26, R0, PT ;  /* 0x000000001a00720c */ /* 0x000fe40003f26270 */
[----:B0-----:R-:W-:-:S06]  /*7de0*/  SHF.L.U32 R21, R16, 0x10, RZ ;  /* 0x0000001010157819 */ /* 0x001fcc00000006ff */
[----:B------:R-:W-:Y:S01]  /*7df0*/  F2F.F64.F32 R20, R21 ;  /* 0x0000001500147310 */ /* 0x000fe20000201800 */
[----:B--2---:R-:W-:-:S07]  /*7e00*/  HADD2.F32 R24, -RZ, R22.H0_H0 ;  /* 0x20000016ff187230 */ /* 0x004fce0000004100 */
[----:B------:R-:W0:Y:S02]  /*7e10*/  F2F.F64.F32 R16, R24 ;  /* 0x0000001800107310 */ /* 0x000e240000201800 */
[----:B0-----:R-:W-:-:S10]  /*7e20*/  DADD R16, R20, -R16 ;  /* 0x0000000014107229 */ /* 0x001fd40000000810 */
[----:B------:R-:W0:Y:S02]  /*7e30*/  F2F.BF16.F64 R17, R16 ;  /* 0x0000001000117310 */ /* 0x000e240000302000 */
[----:B0-----:R0:W-:Y:S01]  /*7e40*/  STS.U16 [R28+0xc0], R17 ;  /* 0x0000c0111c007388 */ /* 0x0011e20000000400 */
[----:B------:R-:W-:Y:S05]  /*7e50*/  @!P1 BRA `(.L_x_721) ;  /* 0xfffffffc00309947 */ /* 0x000fea000383ffff */
.L_x_720:
[----:B------:R-:W-:Y:S05]  /*7e60*/  BSYNC B1 ;  /* 0x0000000000017941 */ /* 0x000fea0003800000 */
.L_x_719:
[----:B------:R-:W-:Y:S01]  /*7e70*/  IMAD.IADD R0, R27, 0x1, -R26 ;  /* 0x000000011b007824 */ /* 0x000fe200078e0a1a */
[----:B------:R-:W-:Y:S04]  /*7e80*/  BSSY B1, `(.L_x_722) ;  /* 0x0000020000017945 */ /* 0x000fe80003800000 */
[----:B------:R-:W-:-:S13]  /*7e90*/  ISETP.GT.AND P1, PT, R0, 0x20, PT ;  /* 0x000000200000780c */ /* 0x000fda0003f24270 */
[----:B------:R-:W-:Y:S05]  /*7ea0*/  @!P1 BRA `(.L_x_723) ;  /* 0x0000000000749947 */ /* 0x000fea0003800000 */
[----:B0---4-:R-:W-:-:S05]  /*7eb0*/  IADD3 R17, R9, R26, RZ ;  /* 0x0000001a09117210 */ /* 0x011fca0007ffe0ff */
[----:B------:R-:W-:Y:S02]  /*7ec0*/  IMAD R25, R17, 0x4, R4 ;  /* 0x0000000411197824 */ /* 0x000fe400078e0204 */
[----:B---3--:R-:W0:Y:S03]  /*7ed0*/  LDC.64 R16, c[0x0][0x238] ;  /* 0x00008e00ff107b82 */ /* 0x008e260000000a00 */
[----:B------:R-:W0:Y:S02]  /*7ee0*/  LDS R23, [R25] ;  /* 0x0000000019177984 */ /* 0x000e240000000800 */
[----:B0-----:R-:W-:-:S06]  /*7ef0*/  IMAD.WIDE R22, R23, 0x2, R16 ;  /* 0x0000000217167825 */ /* 0x001fcc00078e0210 */
[----:B------:R-:W2:Y:S01]  /*7f00*/  LDG.E.U16 R22, desc[UR10][R22.64] ;  /* 0x0000000a16167981 */ /* 0x000ea2000c1e1500 */
[----:B------:R-:W-:-:S05]  /*7f10*/  IMAD.IADD R0, R11, 0x1, R26 ;  /* 0x000000010b007824 */ /* 0x000fca00078e021a */
[----:B------:R-:W-:-:S05]  /*7f20*/  LEA R0, R0, R3, 0x1 ;  /* 0x0000000300007211 */ /* 0x000fca00078e08ff */
[----:B------:R-:W0:Y:S02]  /*7f30*/  LDS.U16 R18, [R0] ;  /* 0x0000000000127984 */ /* 0x000e240000000400 */
[----:B0-----:R-:W-:-:S04]  /*7f40*/  IMAD.U32 R24, R18, 0x10000, RZ ;  /* 0x0001000012187824 */ /* 0x001fc800078e00ff */
[----:B------:R-:W-:Y:S01]  /*7f50*/  F2F.F64.F32 R20, R24 ;  /* 0x0000001800147310 */ /* 0x000fe20000201800 */
[----:B--2---:R-:W-:-:S07]  /*7f60*/  HADD2.F32 R28, -RZ, R22.H0_H0 ;  /* 0x20000016ff1c7230 */ /* 0x004fce0000004100 */
        /* <DEDUP_REMOVED lines=8> */
[----:B------:R-:W-:-:S02]  /*7ff0*/  PLOP3.LUT P0, PT, PT, PT, PT, 0x8, 0x0 ;  /* 0x000000000000781c */ /* 0x000fc40003f0e170 */
[----:B------:R-:W-:Y:S01]  /*8000*/  IADD3 R26, R26, 0x40, RZ ;  /* 0x000000401a1a7810 */ /* 0x000fe20007ffe0ff */
[----:B0-----:R-:W-:-:S06]  /*8010*/  IMAD.U32 R18, R16, 0x10000, RZ ;  /* 0x0001000010127824 */ /* 0x001fcc00078e00ff */
[----:B------:R-:W-:Y:S01]  /*8020*/  F2F.F64.F32 R18, R18 ;  /* 0x0000001200127310 */ /* 0x000fe20000201800 */
[----:B--2---:R-:W-:-:S07]  /*8030*/  HADD2.F32 R24, -RZ, R22.H0_H0 ;  /* 0x20000016ff187230 */ /* 0x004fce0000004100 */
[----:B------:R-:W0:Y:S02]  /*8040*/  F2F.F64.F32 R16, R24 ;  /* 0x0000001800107310 */ /* 0x000e240000201800 */
[----:B0-----:R-:W-:-:S10]  /*8050*/  DADD R16, R18, -R16 ;  /* 0x0000000012107229 */ /* 0x001fd40000000810 */
[----:B------:R-:W0:Y:S02]  /*8060*/  F2F.BF16.F64 R17, R16 ;  /* 0x0000001000117310 */ /* 0x000e240000302000 */
[----:B0-----:R1:W-:Y:S02]  /*8070*/  STS.U16 [R0+0x40], R17 ;  /* 0x0000401100007388 */ /* 0x0013e40000000400 */
.L_x_723:
[----:B------:R-:W-:Y:S05]  /*8080*/  BSYNC B1 ;  /* 0x0000000000017941 */ /* 0x000fea0003800000 */
.L_x_722:
[----:B------:R-:W-:-:S13]  /*8090*/  ISETP.LT.OR P0, PT, R26, R27, P0 ;  /* 0x0000001b1a00720c */ /* 0x000fda0000701670 */
[----:B------:R-:W-:Y:S05]  /*80a0*/  @!P0 BRA `(.L_x_718) ;  /* 0x0000000000408947 */ /* 0x000fea0003800000 */
[----:B01--4-:R-:W-:-:S04]  /*80b0*/  IMAD.IADD R17, R9, 0x1, R26 ;  /* 0x0000000109117824 */ /* 0x013fc800078e021a */
[----:B------:R-:W-:Y:S02]  /*80c0*/  IMAD R22, R17, 0x4, R4 ;  /* 0x0000000411167824 */ /* 0x000fe400078e0204 */
[----:B---3--:R-:W0:Y:S03]  /*80d0*/  LDC.64 R16, c[0x0][0x238] ;  /* 0x00008e00ff107b82 */ /* 0x008e260000000a00 */
[----:B------:R-:W0:Y:S02]  /*80e0*/  LDS R19, [R22] ;  /* 0x0000000016137984 */ /* 0x000e240000000800 */
        /* <DEDUP_REMOVED lines=9> */
[----:B0-----:R-:W-:-:S10]  /*8180*/  DADD R18, R20, -R18 ;  /* 0x0000000014127229 */ /* 0x001fd40000000812 */
[----:B------:R-:W0:Y:S02]  /*8190*/  F2F.BF16.F64 R19, R18 ;  /* 0x0000001200137310 */ /* 0x000e240000302000 */
[----:B0-----:R0:W-:Y:S02]  /*81a0*/  STS.U16 [R0], R19 ;  /* 0x0000001300007388 */ /* 0x0011e40000000400 */
.L_x_718:
[----:B------:R-:W-:Y:S05]  /*81b0*/  BSYNC B0 ;  /* 0x0000000000007941 */ /* 0x000fea0003800000 */
.L_x_717:
[----:B------:R-:W-:Y:S01]  /*81c0*/  PLOP3.LUT P0, PT, PT, PT, UP1, 0x40, 0x0 ;  /* 0x000000000000781c */ /* 0x000fe20003f0e818 */
[----:B------:R-:W-:-:S12]  /*81d0*/  NOP ;  /* 0x0000000000007918 */ /* 0x000fd80000000000 */
[----:B------:R-:W-:Y:S05]  /*81e0*/  @P0 BRA `(.L_x_724) ;  /* 0x0000001400c40947 */ /* 0x000fea0003800000 */
[-C--:B------:R-:W-:Y:S01]  /*81f0*/  ISETP.GE.AND P4, PT, R6, R27.reuse, PT ;  /* 0x0000001b0600720c */ /* 0x080fe20003f86270 */
[----:B012-4-:R-:W-:Y:S01]  /*8200*/  IMAD.MOV.U32 R17, RZ, RZ, -0x100000 ;  /* 0xfff00000ff117424 */ /* 0x017fe200078e00ff */
[----:B---3--:R-:W-:Y:S01]  /*8210*/  MOV R16, 0x0 ;  /* 0x0000000000107802 */ /* 0x008fe20000000f00 */
[----:B------:R-:W-:Y:S01]  /*8220*/  BSSY B0, `(.L_x_725) ;  /* 0x000004e000007945 */ /* 0x000fe20003800000 */
[----:B------:R-:W-:-:S09]  /*8230*/  ISETP.GE.AND P1, PT, R10, R27, PT ;  /* 0x0000001b0a00720c */ /* 0x000fd20003f26270 */
[----:B------:R-:W0:Y:S02]  /*8240*/  @!P4 LDS.U16 R0, [R31] ;  /* 0x000000001f00c984 */ /* 0x000e240000000400 */
[----:B0-----:R-:W-:-:S04]  /*8250*/  @!P4 IMAD.U32 R0, R0, 0x10000, RZ ;  /* 0x000100000000c824 */ /* 0x001fc800078e00ff */
[----:B------:R-:W0:Y:S08]  /*8260*/  @!P4 F2F.F64.F32 R16, R0 ;  /* 0x000000000010c310 */ /* 0x000e300000201800 */
[----:B0-----:R0:W1:Y:S01]  /*8270*/  F2F.BF16.F64 R22, R16 ;  /* 0x0000001000167310 */ /* 0x0010620000302000 */
[----:B------:R-:W-:Y:S05]  /*8280*/  @P1 BRA `(.L_x_726) ;  /* 0x00000004001c1947 */ /* 0x000fea0003800000 */
[----:B------:R-:W-:Y:S01]  /*8290*/  IADD3 R18, -R10, R27, RZ ;  /* 0x0000001b0a127210 */ /* 0x000fe20007ffe1ff */
[----:B------:R-:W-:Y:S01]  /*82a0*/  BSSY B1, `(.L_x_727) ;  /* 0x0000026000017945 */ /* 0x000fe20003800000 */
[----:B------:R-:W-:Y:S01]  /*82b0*/  PLOP3.LUT P0, PT, PT, PT, PT, 0x80, 0x0 ;  /* 0x000000000000781c */ /* 0x000fe20003f0f070 */
[----:B------:R-:W-:Y:S01]  /*82c0*/  IMAD.MOV.U32 R0, RZ, RZ, R10 ;  /* 0x000000ffff007224 */ /* 0x000fe200078e000a */
[----:B------:R-:W-:-:S13]  /*82d0*/  ISETP.GT.AND P2, PT, R18, 0x60, PT ;  /* 0x000000601200780c */ /* 0x000fda0003f44270 */
[----:B------:R-:W-:Y:S05]  /*82e0*/  @!P2 BRA `(.L_x_728) ;  /* 0x000000000084a947 */ /* 0x000fea0003800000 */
[----:B------:R-:W-:Y:S01]  /*82f0*/  BSSY B2, `(.L_x_728) ;  /* 0x0000020000027945 */ /* 0x000fe20003800000 */
[----:B------:R-:W-:Y:S01]  /*8300*/  PLOP3.LUT P0, PT, PT, PT, PT, 0x8, 0x0 ;  /* 0x000000000000781c */ /* 0x000fe20003f0e170 */
[----:B------:R-:W-:-:S12]  /*8310*/  VIADD R23, R27, 0xffffffa0 ;  /* 0xffffffa01b177836 */ /* 0x000fd80000000000 */
.L_x_729:
        /* <DEDUP_REMOVED lines=30> */
.L_x_728:
[----:B------:R-:W-:Y:S05]  /*8500*/  BSYNC B1 ;  /* 0x0000000000017941 */ /* 0x000fea0003800000 */
.L_x_727:
[----:B------:R-:W-:Y:S01]  /*8510*/  IMAD.IADD R18, R27, 0x1, -R0 ;  /* 0x000000011b127824 */ /* 0x000fe200078e0a00 */
[----:B------:R-:W-:Y:S04]  /*8520*/  BSSY B1, `(.L_x_730) ;  /* 0x0000013000017945 */ /* 0x000fe80003800000 */
[----:B------:R-:W-:-:S13]  /*8530*/  ISETP.GT.AND P2, PT, R18, 0x20, PT ;  /* 0x000000201200780c */ /* 0x000fda0003f44270 */
[----:B------:R-:W-:Y:S05]  /*8540*/  @!P2 BRA `(.L_x_731) ;  /* 0x000000000040a947 */ /* 0x000fea0003800000 */
[----:B0-2---:R-:W-:Y:S01]  /*8550*/  IMAD.IADD R16, R11, 0x1, R0 ;  /* 0x000000010b107824 */ /* 0x005fe200078e0200 */
[----:B------:R-:W-:-:S04]  /*8560*/  IADD3 R0, R0, 0x40, RZ ;  /* 0x0000004000007810 */ /* 0x000fc80007ffe0ff */
[----:B------:R-:W-:-:S05]  /*8570*/  LEA R20, R16, R3, 0x1 ;  /* 0x0000000310147211 */ /* 0x000fca00078e08ff */
[----:B------:R-:W1:Y:S04]  /*8580*/  LDS.U16 R17, [R20] ;  /* 0x0000000014117984 */ /* 0x000e680000000400 */
[----:B------:R-:W0:Y:S01]  /*8590*/  LDS.U16 R16, [R20+0x40] ;  /* 0x0000400014107984 */ /* 0x000e220000000400 */
[----:B-1-3--:R-:W-:-:S05]  /*85a0*/  HSETP2.BF16_V2.GT.AND P0, PT, R22.H0_H0, R17.H0_H0, PT ;  /* 0x2000001116007234 */ /* 0x00afca0003f04802 */
[----:B------:R-:W-:-:S05]  /*85b0*/  SEL R17, R17, R22, !P0 ;  /* 0x0000001611117207 */ /* 0x000fca0004000000 */
[----:B------:R-:W-:-:S06]  /*85c0*/  IMAD.U32 R18, R17, 0x10000, RZ ;  /* 0x0001000011127824 */ /* 0x000fcc00078e00ff */
        /* <DEDUP_REMOVED lines=8> */
.L_x_731:
[----:B------:R-:W-:Y:S05]  /*8650*/  BSYNC B1 ;  /* 0x0000000000017941 */ /* 0x000fea0003800000 */
.L_x_730:
[----:B------:R-:W-:-:S13]  /*8660*/  ISETP.LT.OR P0, PT, R0, R27, P0 ;  /* 0x0000001b0000720c */ /* 0x000fda0000701670 */
[----:B------:R-:W-:-:S04]  /*8670*/  @P0 IMAD.IADD R0, R11, 0x1, R0 ;  /* 0x000000010b000824 */ /* 0x000fc800078e0200 */
[----:B------:R-:W-:-:S05]  /*8680*/  @P0 IMAD R0, R0, 0x2, R3 ;  /* 0x0000000200000824 */ /* 0x000fca00078e0203 */
[----:B------:R-:W0:Y:S02]  /*8690*/  @P0 LDS.U16 R19, [R0] ;  /* 0x0000000000130984 */ /* 0x000e240000000400 */
[----:B01-3--:R-:W-:-:S05]  /*86a0*/  @P0 HSETP2.BF16_V2.GT.AND P2, PT, R22.H0_H0, R19.H0_H0, PT ;  /* 0x2000001316000234 */ /* 0x00bfca0003f44802 */
[----:B------:R-:W-:-:S04]  /*86b0*/  @P0 SEL R19, R19, R22, !P2 ;  /* 0x0000001613130207 */ /* 0x000fc80005000000 */
[----:B------:R-:W-:-:S04]  /*86c0*/  @P0 SHF.L.U32 R19, R19, 0x10, RZ ;  /* 0x0000001013130819 */ /* 0x000fc800000006ff */
[----:B--2-4-:R-:W0:Y:S08]  /*86d0*/  @P0 F2F.F64.F32 R16, R19 ;  /* 0x0000001300100310 */ /* 0x014e300000201800 */
[----:B0-----:R-:W0:Y:S02]  /*86e0*/  @P0 F2F.BF16.F64 R18, R16 ;  /* 0x0000001000120310 */ /* 0x001e240000302000 */
[----:B0-----:R-:W-:-:S07]  /*86f0*/  @P0 PRMT R22, R18, 0x7610, R22 ;  /* 0x0000761012160816 */ /* 0x001fce0000000016 */
.L_x_726:
[----:B------:R-:W-:Y:S05]  /*8700*/  BSYNC B0 ;  /* 0x0000000000007941 */ /* 0x000fea0003800000 */
.L_x_725:
[----:B------:R-:W-:Y:S01]  /*8710*/  SHFL.BFLY PT, R19, R17, 0x10, 0x1f ;  /* 0x0e001f0011137f89 */ /* 0x000fe200000e0000 */
[----:B------:R-:W-:-:S03]  /*8720*/  NOP ;  /* 0x0000000000007918 */ /* 0x000fc60000000000 */
[----:B------:R-:W2:Y:S01]  /*8730*/  SHFL.BFLY PT, R18, R16, 0x10, 0x1f ;  /* 0x0e001f0010127f89 */ /* 0x000ea200000e0000 */
[----:B------:R-:W-:Y:S01]  /*8740*/  BSSY B0, `(.L_x_732) ;  /* 0x000003e000007945 */ /* 0x000fe20003800000 */
[----:B--2---:R-:W1:Y:S02]  /*8750*/  F2F.BF16.F64 R19, R18 ;  /* 0x0000001200137310 */ /* 0x004e640000302000 */
[----:B-1----:R-:W-:-:S05]  /*8760*/  HSETP2.BF16_V2.GT.AND P0, PT, R22.H0_H0, R19.H0_H0, PT ;  /* 0x2000001316007234 */ /* 0x002fca0003f04802 */
[----:B------:R-:W-:-:S05]  /*8770*/  SEL R22, R19, R22, !P0 ;  /* 0x0000001613167207 */ /* 0x000fca0004000000 */
[----:B------:R-:W-:-:S06]  /*8780*/  IMAD.U32 R22, R22, 0x10000, RZ ;  /* 0x0001000016167824 */ /* 0x000fcc00078e00ff */
        /* <DEDUP_REMOVED lines=33> */
[----:B------:R-:W-:Y:S01]  /*89a0*/  MOV R0, R6 ;  /* 0x0000000600007202 */ /* 0x000fe20000000f00 */
[----:B------:R-:W-:Y:S02]  /*89b0*/  IMAD.MOV.U32 R24, RZ, RZ, 0x3bbb989d ;  /* 0x3bbb989dff187424 */ /* 0x000fe400078e00ff */
[----:B------:R-:W-:Y:S02]  /*89c0*/  IMAD.MOV.U32 R19, RZ, RZ, 0x437c0000 ;  /* 0x437c0000ff137424 */ /* 0x000fe400078e00ff */
[----:B------:R-:W0:Y:S08]  /*89d0*/  F2F.F64.F32 R16, R16 ;  /* 0x0000001000107310 */ /* 0x000e300000201800 */
[----:B0-----:R-:W0:Y:S02]  /*89e0*/  F2F.BF16.F64 R17, R16 ;  /* 0x0000001000117310 */ /* 0x001e240000302000 */
[----:B0-----:R-:W-:-:S07]  /*89f0*/  SHF.L.U32 R22, R17, 0x10, RZ ;  /* 0x0000001011167819 */ /* 0x001fce00000006ff */
.L_x_734:
[----:B0-----:R-:W-:Y:S02]  /*8a00*/  IMAD.IADD R16, R11, 0x1, R0 ;  /* 0x000000010b107824 */ /* 0x001fe400078e0200 */
[----:B------:R-:W-:Y:S02]  /*8a10*/  VIADD R0, R0, 0x20 ;  /* 0x0000002000007836 */ /* 0x000fe40000000000 */
[----:B------:R-:W-:-:S03]  /*8a20*/  IMAD R16, R16, 0x2, R3 ;  /* 0x0000000210107824 */ /* 0x000fc600078e0203 */
[----:B------:R-:W-:Y:S02]  /*8a30*/  ISETP.GE.AND P0, PT, R0, R27, PT ;  /* 0x0000001b0000720c */ /* 0x000fe40003f06270 */
[----:B------:R-:W0:Y:S02]  /*8a40*/  LDS.U16 R17, [R16] ;  /* 0x0000000010117984 */ /* 0x000e240000000400 */
[----:B0-----:R-:W-:-:S05]  /*8a50*/  SHF.L.U32 R17, R17, 0x10, RZ ;  /* 0x0000001011117819 */ /* 0x001fca00000006ff */
[----:B------:R-:W-:-:S04]  /*8a60*/  FADD R17, -R22, R17 ;  /* 0x0000001116117221 */ /* 0x000fc80000000100 */
[----:B------:R-:W-:-:S04]  /*8a70*/  FFMA.SAT R18, R17, R24, 0.5 ;  /* 0x3f00000011127423 */ /* 0x000fc80000002018 */
[----:B------:R-:W-:-:S04]  /*8a80*/  FFMA.RM R18, R18, R19, 12582913 ;  /* 0x4b40000112127423 */ /* 0x000fc80000004013 */
[C---:B------:R-:W-:Y:S01]  /*8a90*/  FADD R20, R18.reuse, -12583039 ;  /* 0xcb40007f12147421 */ /* 0x040fe20000000000 */
[----:B------:R-:W-:-:S03]  /*8aa0*/  IMAD.SHL.U32 R18, R18, 0x800000, RZ ;  /* 0x0080000012127824 */ /* 0x000fc600078e00ff */
[----:B------:R-:W-:-:S04]  /*8ab0*/  FFMA R20, R17, 1.4426950216293334961, -R20 ;  /* 0x3fb8aa3b11147823 */ /* 0x000fc80000000814 */
[----:B------:R-:W-:-:S04]  /*8ac0*/  FFMA R20, R17, 1.925963033500011079e-08, R20 ;  /* 0x32a5706011147823 */ /* 0x000fc80000000014 */
[----:B------:R-:W0:Y:S02]  /*8ad0*/  MUFU.EX2 R17, R20 ;  /* 0x0000001400117308 */ /* 0x000e240000000800 */
[----:B0-----:R-:W-:-:S05]  /*8ae0*/  FMUL R17, R18, R17 ;  /* 0x0000001112117220 */ /* 0x001fca0000400000 */
[----:B------:R-:W-:-:S05]  /*8af0*/  F2FP.BF16.F32.PACK_AB R17, RZ, R17 ;  /* 0x00000011ff11723e */ /* 0x000fca00000010ff */
[----:B------:R0:W-:Y:S01]  /*8b00*/  STS.U16 [R16], R17 ;  /* 0x0000001110007388 */ /* 0x0001e20000000400 */
[----:B------:R-:W-:Y:S05]  /*8b10*/  @!P0 BRA `(.L_x_734) ;  /* 0xfffffffc00b88947 */ /* 0x000fea000383ffff */
.L_x_733:
[----:B------:R-:W-:Y:S05]  /*8b20*/  BSYNC B0 ;  /* 0x0000000000007941 */ /* 0x000fea0003800000 */
.L_x_732:
[----:B------:R-:W-:Y:S01]  /*8b30*/  NOP ;  /* 0x0000000000007918 */ /* 0x000fe20000000000 */
[----:B------:R-:W1:Y:S01]  /*8b40*/  @!P4 LDS.U16 R0, [R31] ;  /* 0x000000001f00c984 */ /* 0x000e620000000400 */
[----:B0-----:R-:W-:Y:S01]  /*8b50*/  CS2R R16, SRZ ;  /* 0x0000000000107805 */ /* 0x001fe2000001ff00 */
[----:B------:R-:W-:Y:S01]  /*8b60*/  BSSY B0, `(.L_x_735) ;  /* 0x0000046000007945 */ /* 0x000fe20003800000 */
[----:B-1----:R-:W-:-:S04]  /*8b70*/  @!P4 SHF.L.U32 R0, R0, 0x10, RZ ;  /* 0x000000100000c819 */ /* 0x002fc800000006ff */
        /* <DEDUP_REMOVED lines=11> */
[----:B------:R-:W-:-:S11]  /*8c30*/  IADD3 R23, R27, -0x60, RZ ;  /* 0xffffffa01b177810 */ /* 0x000fd60007ffe0ff */
.L_x_739:
[----:B0-2---:R-:W-:Y:S02]  /*8c40*/  IMAD.IADD R16, R11, 0x1, R0 ;  /* 0x000000010b107824 */ /* 0x005fe400078e0200 */
[----:B------:R-:W-:Y:S02]  /*8c50*/  VIADD R0, R0, 0x80 ;  /* 0x0000008000007836 */ /* 0x000fe40000000000 */
[----:B------:R-:W-:-:S03]  /*8c60*/  IMAD R22, R16, 0x2, R3 ;  /* 0x0000000210167824 */ /* 0x000fc600078e0203 */
[----:B------:R-:W-:Y:S02]  /*8c70*/  ISETP.GE.AND P1, PT, R0, R23, PT ;  /* 0x000000170000720c */ /* 0x000fe40003f26270 */
        /* <DEDUP_REMOVED lines=13> */
[----:B------:R-:W-:-:S06]  /*8d50*/  IMAD.U32 R20, R20, 0x10000, RZ ;  /* 0x0001000014147824 */ /* 0x000fcc00078e00ff */
[----:B------:R-:W0:Y:S08]  /*8d60*/  F2F.F64.F32 R20, R20 ;  /* 0x0000001400147310 */ /* 0x000e300000201800 */
[----:B0-----:R-:W3:Y:S02]  /*8d70*/  F2F.BF16.F64 R21, R20 ;  /* 0x0000001400157310 */ /* 0x001ee40000302000 */
[----:B---3--:R-:W-:-:S05]  /*8d80*/  HADD2.BF16_V2 R16, R21.H0_H0, R24.H0_H0 ;  /* 0x2000001815107230 */ /* 0x008fca0000200800 */
[----:B------:R-:W-:-:S06]  /*8d90*/  SHF.L.U32 R16, R16, 0x10, RZ ;  /* 0x0000001010107819 */ /* 0x000fcc00000006ff */
[----:B------:R-:W0:Y:S08]  /*8da0*/  F2F.F64.F32 R16, R16 ;  /* 0x0000001000107310 */ /* 0x000e300000201800 */
[----:B0-----:R2:W3:Y:S01]  /*8db0*/  F2F.BF16.F64 R19, R16 ;  /* 0x0000001000137310 */ /* 0x0014e20000302000 */
[----:B------:R-:W-:Y:S05]  /*8dc0*/  @!P1 BRA `(.L_x_739) ;  /* 0xfffffffc009c9947 */ /* 0x000fea000383ffff */
[----:B------:R-:W-:Y:S05]  /*8dd0*/  BSYNC B2 ;  /* 0x0000000000027941 */ /* 0x000fea0003800000 */
.L_x_738:
[----:B------:R-:W-:Y:S05]  /*8de0*/  BSYNC B1 ;  /* 0x0000000000017941 */ /* 0x000fea0003800000 */
.L_x_737:
[----:B------:R-:W-:Y:S01]  /*8df0*/  IMAD.IADD R18, R27, 0x1, -R0 ;  /* 0x000000011b127824 */ /* 0x000fe200078e0a00 */
[----:B------:R-:W-:Y:S04]  /*8e00*/  BSSY B1, `(.L_x_740) ;  /* 0x0000012000017945 */ /* 0x000fe80003800000 */
[----:B------:R-:W-:-:S13]  /*8e10*/  ISETP.GT.AND P1, PT, R18, 0x20, PT ;  /* 0x000000201200780c */ /* 0x000fda0003f24270 */
[----:B------:R-:W-:Y:S05]  /*8e20*/  @!P1 BRA `(.L_x_741) ;  /* 0x00000000003c9947 */ /* 0x000fea0003800000 */
[----:B0-2---:R-:W-:Y:S01]  /*8e30*/  IADD3 R16, R11, R0, RZ ;  /* 0x000000000b107210 */ /* 0x005fe20007ffe0ff */
[----:B------:R-:W-:Y:S01]  /*8e40*/  VIADD R0, R0, 0x40 ;  /* 0x0000004000007836 */ /* 0x000fe20000000000 */
[----:B------:R-:W-:-:S03]  /*8e50*/  PLOP3.LUT P0, PT, PT, PT, PT, 0x8, 0x0 ;  /* 0x000000000000781c */ /* 0x000fc60003f0e170 */
[----:B------:R-:W-:-:S05]  /*8e60*/  IMAD R20, R16, 0x2, R3 ;  /* 0x0000000210147824 */ /* 0x000fca00078e0203 */
[----:B------:R-:W1:Y:S04]  /*8e70*/  LDS.U16 R16, [R20] ;  /* 0x0000000014107984 */ /* 0x000e680000000400 */
[----:B------:R-:W0:Y:S01]  /*8e80*/  LDS.U16 R22, [R20+0x40] ;  /* 0x0000400014167984 */ /* 0x000e220000000400 */
[----:B-1-3--:R-:W-:-:S05]  /*8e90*/  HADD2.BF16_V2 R16, R19.H0_H0, R16.H0_H0 ;  /* 0x2000001013107230 */ /* 0x00afca0000200800 */
[----:B------:R-:W-:-:S06]  /*8ea0*/  IMAD.U32 R18, R16, 0x10000, RZ ;  /* 0x0001000010127824 */ /* 0x000fcc00078e00ff */
[----:B------:R-:W1:Y:S08]  /*8eb0*/  F2F.F64.F32 R18, R18 ;  /* 0x0000001200127310 */ /* 0x000e700000201800 */
[----:B-1----:R-:W0:Y:S02]  /*8ec0*/  F2F.BF16.F64 R19, R18 ;  /* 0x0000001200137310 */ /* 0x002e240000302000 */
[----:B0-----:R-:W-:-:S05]  /*8ed0*/  HADD2.BF16_V2 R16, R19.H0_H0, R22.H0_H0 ;  /* 0x2000001613107230 */ /* 0x001fca0000200800 */
[----:B------:R-:W-:-:S06]  /*8ee0*/  SHF.L.U32 R16, R16, 0x10, RZ ;  /* 0x0000001010107819 */ /* 0x000fcc00000006ff */
[----:B------:R-:W0:Y:S08]  /*8ef0*/  F2F.F64.F32 R16, R16 ;  /* 0x0000001000107310 */ /* 0x000e300000201800 */
[----:B0-----:R-:W0:Y:S02]  /*8f00*/  F2F.BF16.F64 R21, R16 ;  /* 0x0000001000157310 */ /* 0x001e240000302000 */
[----:B0-----:R-:W-:-:S07]  /*8f10*/  PRMT R19, R21, 0x7610, R19 ;  /* 0x0000761015137816 */ /* 0x001fce0000000013 */
.L_x_741:
[----:B------:R-:W-:Y:S05]  /*8f20*/  BSYNC B1 ;  /* 0x0000000000017941 */ /* 0x000fea0003800000 */
.L_x_740:
        /* <DEDUP_REMOVED lines=9> */
.L_x_736:
[----:B------:R-:W-:Y:S05]  /*8fc0*/  BSYNC B0 ;  /* 0x0000000000007941 */ /* 0x000fea0003800000 */
.L_x_735:
        /* <DEDUP_REMOVED lines=14> */
[----:B0-----:R-:W-:-:S04]  /*90b0*/  PRMT R16, R19, 0x7610, R16 ;  /* 0x0000761013107816 */ /* 0x001fc80000000010 */
[----:B------:R-:W-:-:S06]  /*90c0*/  SHF.L.U32 R20, R16, 0x10, RZ ;  /* 0x0000001010147819 */ /* 0x000fcc00000006ff */
        /* <DEDUP_REMOVED lines=22> */
[----:B------:R-:W-:Y:S01]  /*9230*/  SHF.L.U32 R16, R0, 0x10, RZ ;  /* 0x0000001000107819 */ /* 0x000fe200000006ff */
[----:B------:R-:W-:-:S05]  /*9240*/  IMAD.MOV.U32 R0, RZ, RZ, R6 ;  /* 0x000000ffff007224 */ /* 0x000fca00078e0006 */
[----:B------:R-:W0:Y:S08]  /*9250*/  F2F.F64.F32 R16, R16 ;  /* 0x0000001000107310 */ /* 0x000e300000201800 */
[----:B0-----:R-:W0:Y:S02]  /*9260*/  F2F.BF16.F64 R17, R16 ;  /* 0x0000001000117310 */ /* 0x001e240000302000 */
[----:B0-----:R-:W-:-:S07]  /*9270*/  IMAD.U32 R19, R17, 0x10000, RZ ;  /* 0x0001000011137824 */ /* 0x001fce00078e00ff */
.L_x_746:
[----:B0-----:R-:W-:Y:S01]  /*9280*/  IADD3 R18, R11, R0, RZ ;  /* 0x000000000b127210 */ /* 0x001fe20007ffe0ff */
[----:B------:R-:W0:Y:S01]  /*9290*/  MUFU.RCP R20, R19 ;  /* 0x0000001300147308 */ /* 0x000e220000001000 */
[----:B------:R-:W-:Y:S01]  /*92a0*/  VIADD R0, R0, 0x20 ;  /* 0x0000002000007836 */ /* 0x000fe20000000000 */
[----:B------:R-:W-:Y:S02]  /*92b0*/  BSSY B1, `(.L_x_744) ;  /* 0x0000010000017945 */ /* 0x000fe40003800000 */
[----:B------:R-:W-:Y:S02]  /*92c0*/  IMAD R18, R18, 0x2, R3 ;  /* 0x0000000212127824 */ /* 0x000fe400078e0203 */
[----:B------:R-:W-:-:S03]  /*92d0*/  ISETP.GE.AND P5, PT, R0, UR4, PT ;  /* 0x0000000400007c0c */ /* 0x000fc6000bfa6270 */
        /* <DEDUP_REMOVED lines=9> */
[----:B------:R-:W-:Y:S02]  /*9370*/  MOV R17, R19 ;  /* 0x0000001300117202 */ /* 0x000fe40000000f00 */
[----:B------:R-:W-:-:S07]  /*9380*/  MOV R21, 0x93a0 ;  /* 0x000093a000157802 */ /* 0x000fce0000000f00 */
[----:B------:R-:W-:Y:S05]  /*9390*/  CALL.REL.NOINC `($__internal_8_$__cuda_sm3x_div_rn_noftz_f32_slowpath) ;  /* 0x00000020004c7944 */ /* 0x000fea0003c00000 */
[----:B------:R-:W-:-:S07]  /*93a0*/  IMAD.MOV.U32 R17, RZ, RZ, R22 ;  /* 0x000000ffff117224 */ /* 0x000fce00078e0016 */
.L_x_745:
[----:B------:R-:W-:Y:S05]  /*93b0*/  BSYNC B1 ;  /* 0x0000000000017941 */ /* 0x000fea0003800000 */
.L_x_744:
[----:B------:R-:W-:-:S05]  /*93c0*/  F2FP.BF16.F32.PACK_AB R17, RZ, R17 ;  /* 0x00000011ff11723e */ /* 0x000fca00000010ff */
[----:B------:R0:W-:Y:S01]  /*93d0*/  STS.U16 [R18], R17 ;  /* 0x0000001112007388 */ /* 0x0001e20000000400 */
[----:B------:R-:W-:Y:S05]  /*93e0*/  @!P5 BRA `(.L_x_746) ;  /* 0xfffffffc00a4d947 */ /* 0x000fea000383ffff */
.L_x_743:
[----:B------:R-:W-:Y:S05]  /*93f0*/  BSYNC B0 ;  /* 0x0000000000007941 */ /* 0x000fea0003800000 */
.L_x_742:
[----:B------:R-:W-:Y:S01]  /*9400*/  NOP ;  /* 0x0000000000007918 */ /* 0x000fe20000000000 */
[----:B------:R-:W-:Y:S01]  /*9410*/  ULDC UR4, c[0x0][0x21c] ;  /* 0x0000870000047ab9 */ /* 0x000fe20000000800 */
[----:B------:R-:W-:Y:S01]  /*9420*/  BSSY B0, `(.L_x_724) ;  /* 0x000004d000007945 */ /* 0x000fe20003800000 */
[----:B------:R-:W-:-:S03]  /*9430*/  NOP ;  /* 0x0000000000007918 */ /* 0x000fc60000000000 */
[----:B------:R-:W-:Y:S05]  /*9440*/  @P4 BRA `(.L_x_747) ;  /* 0x0000000400284947 */ /* 0x000fea0003800000 */
[----:B------:R-:W1:Y:S01]  /*9450*/  LDC R25, c[0x0][0x220] ;  /* 0x00008800ff197b82 */ /* 0x000e620000000800 */
[----:B------:R-:W-:Y:S01]  /*9460*/  BSSY B1, `(.L_x_748) ;  /* 0x0000024000017945 */ /* 0x000fe20003800000 */
[----:B------:R-:W-:Y:S02]  /*9470*/  PLOP3.LUT P0, PT, PT, PT, PT, 0x80, 0x0 ;  /* 0x000000000000781c */ /* 0x000fe40003f0f070 */
[----:B-1----:R-:W-:-:S04]  /*9480*/  IADD3 R0, -R6, R25, RZ ;  /* 0x0000001906007210 */ /* 0x002fc80007ffe1ff */
[----:B------:R-:W-:Y:S01]  /*9490*/  ISETP.GT.AND P1, PT, R0, 0x60, PT ;  /* 0x000000600000780c */ /* 0x000fe20003f24270 */
[----:B------:R-:W-:-:S12]  /*94a0*/  IMAD.MOV.U32 R0, RZ, RZ, R6 ;  /* 0x000000ffff007224 */ /* 0x000fd800078e0006 */
[----:B------:R-:W-:Y:S05]  /*94b0*/  @!P1 BRA `(.L_x_749) ;  /* 0x0000000000789947 */ /* 0x000fea0003800000 */
[----:B------:R-:W-:Y:S02]  /*94c0*/  PLOP3.LUT P0, PT, PT, PT, PT, 0x8, 0x0 ;  /* 0x000000000000781c */ /* 0x000fe40003f0e170 */
[----:B------:R-:W-:-:S11]  /*94d0*/  IADD3 R27, R25, -0x60, RZ ;  /* 0xffffffa0191b7810 */ /* 0x000fd60007ffe0ff */
.L_x_750:
[--C-:B01----:R-:W-:Y:S02]  /*94e0*/  IMAD.IADD R17, R9, 0x1, R0.reuse ;  /* 0x0000000109117824 */ /* 0x103fe400078e0200 */
[----:B------:R-:W-:Y:S02]  /*94f0*/  IMAD.IADD R16, R11, 0x1, R0 ;  /* 0x000000010b107824 */ /* 0x000fe400078e0200 */
[----:B------:R-:W-:Y:S01]  /*9500*/  VIADD R0, R0, 0x80 ;  /* 0x0000008000007836 */ /* 0x000fe20000000000 */
[----:B------:R-:W-:Y:S02]  /*9510*/  LEA R18, R17, R4, 0x2 ;  /* 0x0000000411127211 */ /* 0x000fe400078e10ff */
[----:B------:R-:W-:Y:S02]  /*9520*/  LEA R24, R16, R3, 0x1 ;  /* 0x0000000310187211 */ /* 0x000fe400078e08ff */
[----:B------:R-:W0:Y:S01]  /*9530*/  LDC.64 R16, c[0x0][0x250] ;  /* 0x00009400ff107b82 */ /* 0x000e220000000a00 */
[----:B------:R-:W1:Y:S01]  /*9540*/  LDS R19, [R18] ;  /* 0x0000000012137984 */ /* 0x000e620000000800 */
[----:B------:R-:W-:-:S03]  /*9550*/  ISETP.GE.AND P1, PT, R0, R27, PT ;  /* 0x0000001b0000720c */ /* 0x000fc60003f26270 */
        /* <DEDUP_REMOVED lines=20> */
.L_x_749:
[----:B------:R-:W-:Y:S05]  /*96a0*/  BSYNC B1 ;  /* 0x0000000000017941 */ /* 0x000fea0003800000 */
.L_x_748:
[----:B-1----:R-:W-:Y:S01]  /*96b0*/  IADD3 R16, -R0, R25, RZ ;  /* 0x0000001900107210 */ /* 0x002fe20007ffe1ff */
[----:B------:R-:W-:Y:S03]  /*96c0*/  BSSY B1, `(.L_x_751) ;  /* 0x0000015000017945 */ /* 0x000fe60003800000 */
[----:B------:R-:W-:-:S13]  /*96d0*/  ISETP.GT.AND P1, PT, R16, 0x20, PT ;  /* 0x000000201000780c */ /* 0x000fda0003f24270 */
[----:B------:R-:W-:Y:S05]  /*96e0*/  @!P1 BRA `(.L_x_752) ;  /* 0x0000000000489947 */ /* 0x000fea0003800000 */
[--C-:B0-----:R-:W-:Y:S01]  /*96f0*/  IMAD.IADD R17, R9, 0x1, R0.reuse ;  /* 0x0000000109117824 */ /* 0x101fe200078e0200 */
[----:B------:R-:W0:Y:S01]  /*9700*/  LDC.64 R18, c[0x0][0x250] ;  /* 0x00009400ff127b82 */ /* 0x000e220000000a00 */
[----:B------:R-:W-:Y:S01]  /*9710*/  IMAD.IADD R16, R11, 0x1, R0 ;  /* 0x000000010b107824 */ /* 0x000fe200078e0200 */
[----:B------:R-:W-:Y:S01]  /*9720*/  ULDC UR5, c[0x0][0x21c] ;  /* 0x0000870000057ab9 */ /* 0x000fe20000000800 */
[----:B------:R-:W-:Y:S01]  /*9730*/  PLOP3.LUT P0, PT, PT, PT, PT, 0x8, 0x0 ;  /* 0x000000000000781c */ /* 0x000fe20003f0e170 */
[----:B------:R-:W-:Y:S01]  /*9740*/  VIADD R0, R0, 0x40 ;  /* 0x0000004000007836 */ /* 0x000fe20000000000 */
[----:B------:R-:W-:Y:S02]  /*9750*/  LEA R20, R17, R4, 0x2 ;  /* 0x0000000411147211 */ /* 0x000fe400078e10ff */
[----:B------:R-:W-:-:S03]  /*9760*/  LEA R21, R16, R3, 0x1 ;  /* 0x0000000310157211 */ /* 0x000fc600078e08ff */
        /* <DEDUP_REMOVED lines=10> */
.L_x_752:
[----:B------:R-:W-:Y:S05]  /*9810*/  BSYNC B1 ;  /* 0x0000000000017941 */ /* 0x000fea0003800000 */
.L_x_751:
[----:B------:R-:W-:-:S13]  /*9820*/  ISETP.LT.OR P0, PT, R0, R25, P0 ;  /* 0x000000190000720c */ /* 0x000fda0000701670 */
[----:B------:R-:W-:Y:S05]  /*9830*/  @!P0 BRA `(.L_x_747) ;  /* 0x00000000002c8947 */ /* 0x000fea0003800000 */
[-C--:B01----:R-:W-:Y:S01]  /*9840*/  IADD3 R17, R9, R0.reuse, RZ ;  /* 0x0000000009117210 */ /* 0x083fe20007ffe0ff */
[----:B------:R-:W-:Y:S01]  /*9850*/  ULDC UR5, c[0x0][0x21c] ;  /* 0x0000870000057ab9 */ /* 0x000fe20000000800 */
[----:B------:R-:W-:-:S03]  /*9860*/  IADD3 R0, R11, R0, RZ ;  /* 0x000000000b007210 */ /* 0x000fc60007ffe0ff */
        /* <DEDUP_REMOVED lines=8> */
.L_x_747:
[----:B------:R-:W-:Y:S05]  /*98f0*/  BSYNC B0 ;  /* 0x0000000000007941 */ /* 0x000fea0003800000 */
.L_x_724:
        /* <DEDUP_REMOVED lines=11> */
[----:B0-----:R-:W-:-:S04]  /*99b0*/  @!P1 SHF.L.U32 R0, R0, 0x10, RZ ;  /* 0x0000001000009819 */ /* 0x001fc800000006ff */
[----:B------:R-:W0:Y:S08]  /*99c0*/  @!P1 F2F.F64.F32 R16, R0 ;  /* 0x0000000000109310 */ /* 0x000e300000201800 */
[----:B0-----:R0:W1:Y:S01]  /*99d0*/  F2F.BF16.F64 R19, R16 ;  /* 0x0000001000137310 */ /* 0x0010620000302000 */
[----:B------:R-:W-:Y:S05]  /*99e0*/  @P0 BRA `(.L_x_756) ;  /* 0x0000000400040947 */ /* 0x000fea0003800000 */
[----:B------:R-:W-:Y:S01]  /*99f0*/  IMAD.IADD R0, R23, 0x1, -R10 ;  /* 0x0000000117007824 */ /* 0x000fe200078e0a0a */
[----:B------:R-:W-:Y:S01]  /*9a00*/  BSSY B1, `(.L_x_757) ;  /* 0x0000022000017945 */ /* 0x000fe20003800000 */
[----:B------:R-:W-:-:S03]  /*9a10*/  PLOP3.LUT P0, PT, PT, PT, PT, 0x80, 0x0 ;  /* 0x000000000000781c */ /* 0x000fc60003f0f070 */
[----:B------:R-:W-:Y:S02]  /*9a20*/  ISETP.GT.AND P2, PT, R0, 0x60, PT ;  /* 0x000000600000780c */ /* 0x000fe40003f44270 */
[----:B------:R-:W-:-:S11]  /*9a30*/  MOV R0, R10 ;  /* 0x0000000a00007202 */ /* 0x000fd60000000f00 */
[----:B------:R-:W-:Y:S05]  /*9a40*/  @!P2 BRA `(.L_x_758) ;  /* 0x000000000074a947 */ /* 0x000fea0003800000 */
[----:B------:R-:W-:Y:S01]  /*9a50*/  BSSY B2, `(.L_x_758) ;  /* 0x000001c000027945 */ /* 0x000fe20003800000 */
[----:B------:R-:W-:Y:S01]  /*9a60*/  PLOP3.LUT P0, PT, PT, PT, PT, 0x8, 0x0 ;  /* 0x000000000000781c */ /* 0x000fe20003f0e170 */
[----:B------:R-:W-:-:S12]  /*9a70*/  VIADD R25, R23, 0xffffffa0 ;  /* 0xffffffa017197836 */ /* 0x000fd80000000000 */
.L_x_759:
        /* <DEDUP_REMOVED lines=26> */
.L_x_758:
[----:B------:R-:W-:Y:S05]  /*9c20*/  BSYNC B1 ;  /* 0x0000000000017941 */ /* 0x000fea0003800000 */
.L_x_757:
        /* <DEDUP_REMOVED lines=19> */
.L_x_761:
[----:B------:R-:W-:Y:S05]  /*9d60*/  BSYNC B1 ;  /* 0x0000000000017941 */ /* 0x000fea0003800000 */
.L_x_760:
        /* <DEDUP_REMOVED lines=9> */
.L_x_756:
[----:B------:R-:W-:Y:S05]  /*9e00*/  BSYNC B0 ;  /* 0x0000000000007941 */ /* 0x000fea0003800000 */
.L_x_755:
        /* <DEDUP_REMOVED lines=45> */
.L_x_765:
        /* <DEDUP_REMOVED lines=23> */
[----:B------:R-:W-:Y:S05]  /*a250*/  CALL.REL.NOINC `($__internal_6_$__cuda_sm20_div_rn_f64_full) ;  /* 0x0000000800507944 */ /* 0x000fea0003c00000 */
.L_x_764:
[----:B------:R-:W-:Y:S05]  /*a260*/  BSYNC B1 ;  /* 0x0000000000017941 */ /* 0x000fea0003800000 */
.L_x_763:
[----:B------:R-:W0:Y:S02]  /*a270*/  F2F.BF16.F64 R18, R18 ;  /* 0x0000001200127310 */ /* 0x000e240000302000 */
[----:B0-----:R0:W-:Y:S01]  /*a280*/  STS.U16 [R37], R18 ;  /* 0x0000001225007388 */ /* 0x0011e20000000400 */
[----:B------:R-:W-:Y:S05]  /*a290*/  @!P1 BRA `(.L_x_765) ;  /* 0xfffffffc00909947 */ /* 0x000fea000383ffff */
.L_x_762:
[----:B------:R-:W-:Y:S05]  /*a2a0*/  BSYNC B0 ;  /* 0x0000000000007941 */ /* 0x000fea0003800000 */
.L_x_754:
[----:B------:R-:W-:Y:S01]  /*a2b0*/  NOP ;  /* 0x0000000000007918 */ /* 0x000fe20000000000 */
.L_x_753:
        /* <DEDUP_REMOVED lines=14> */
.L_x_770:
        /* <DEDUP_REMOVED lines=57> */
.L_x_769:
[----:B------:R-:W-:Y:S05]  /*a730*/  BSYNC B1 ;  /* 0x0000000000017941 */ /* 0x000fea0003800000 */
.L_x_768:
        /* <DEDUP_REMOVED lines=38> */
.L_x_772:
[----:B------:R-:W-:Y:S05]  /*a9a0*/  BSYNC B1 ;  /* 0x0000000000017941 */ /* 0x000fea0003800000 */
.L_x_771:
        /* <DEDUP_REMOVED lines=23> */
.L_x_767:
[----:B------:R-:W-:Y:S05]  /*ab20*/  BSYNC B0 ;  /* 0x0000000000007941 */ /* 0x000fea0003800000 */
.L_x_766:
[----:B------:R-:W-:Y:S01]  /*ab30*/  ULDC UR4, c[0x0][0xc] ;  /* 0x0000030000047ab9 */ /* 0x000fe20000000800 */
[----:B------:R5:W-:Y:S06]  /*ab40*/  MEMBAR.SC.CTA ;  /* 0x0000000000007992 */ /* 0x000bec0000000000 */
[----:B-----5:R-:W-:Y:S01]  /*ab50*/  UIADD3 UR6, UR4, UR6, URZ ;  /* 0x0000000604067290 */ /* 0x020fe2000fffe03f */
[----:B------:R-:W-:-:S05]  /*ab60*/  NOP ;  /* 0x0000000000007918 */ /* 0x000fca0000000000 */
[----:B------:R-:W-:-:S13]  /*ab70*/  ISETP.LE.AND P0, PT, R2, UR6, PT ;  /* 0x0000000602007c0c */ /* 0x000fda000bf03270 */
[----:B------:R-:W-:Y:S05]  /*ab80*/  @!P0 BRA `(.L_x_773) ;  /* 0xffffff5800708947 */ /* 0x000fea000383ffff */
[----:B------:R-:W-:Y:S05]  /*ab90*/  EXIT ;  /* 0x000000000000794d */ /* 0x000fea0003800000 */
        .weak           $__internal_6_$__cuda_sm20_div_rn_f64_full
        .type           $__internal_6_$__cuda_sm20_div_rn_f64_full,@function
        .size           $__internal_6_$__cuda_sm20_div_rn_f64_full,($__internal_7_$__cuda_sm20_rcp_rn_f32_slowpath - $__internal_6_$__cuda_sm20_div_rn_f64_full)
$__internal_6_$__cuda_sm20_div_rn_f64_full:
        /* <DEDUP_REMOVED lines=66> */
.L_x_775:
        /* <DEDUP_REMOVED lines=16> */
.L_x_778:
[----:B------:R-:W-:Y:S01]  /*b0c0*/  LOP3.LUT R23, R29, 0x80000, RZ, 0xfc, !PT ;  /* 0x000800001d177812 */ /* 0x000fe200078efcff */
[----:B------:R-:W-:Y:S01]  /*b0d0*/  IMAD.MOV.U32 R22, RZ, RZ, R28 ;  /* 0x000000ffff167224 */ /* 0x000fe200078e001c */
[----:B------:R-:W-:Y:S06]  /*b0e0*/  BRA `(.L_x_776) ;  /* 0x0000000000087947 */ /* 0x000fec0003800000 */
.L_x_777:
[----:B------:R-:W-:Y:S02]  /*b0f0*/  LOP3.LUT R23, R17, 0x80000, RZ, 0xfc, !PT ;  /* 0x0008000011177812 */ /* 0x000fe400078efcff */
[----:B------:R-:W-:-:S07]  /*b100*/  MOV R22, R16 ;  /* 0x0000001000167202 */ /* 0x000fce0000000f00 */
.L_x_776:
[----:B------:R-:W-:Y:S05]  /*b110*/  BSYNC B2 ;  /* 0x0000000000027941 */ /* 0x000fea0003800000 */
.L_x_774:
[----:B------:R-:W-:Y:S01]  /*b120*/  HFMA2.MMA R17, -RZ, RZ, 0, 0 ;  /* 0x00000000ff117435 */ /* 0x000fe200000001ff */
[----:B------:R-:W-:Y:S01]  /*b130*/  IMAD.MOV.U32 R16, RZ, RZ, R0 ;  /* 0x000000ffff107224 */ /* 0x000fe200078e0000 */
[----:B------:R-:W-:Y:S01]  /*b140*/  MOV R19, R23 ;  /* 0x0000001700137202 */ /* 0x000fe20000000f00 */
[----:B------:R-:W-:-:S03]  /*b150*/  IMAD.MOV.U32 R18, RZ, RZ, R22 ;  /* 0x000000ffff127224 */ /* 0x000fc600078e0016 */
[----:B------:R-:W-:Y:S05]  /*b160*/  RET.REL.NODEC R16 `(_ZN18transformer_engine45fused_topk_with_score_function_forward_kernelI13__nv_bfloat166__halfEEvPKT_iiibiifiPKT0_PS3_PbS9_) ;  /* 0xffffff4c10a47950 */ /* 0x000fea0003c3ffff */
        .weak           $__internal_7_$__cuda_sm20_rcp_rn_f32_slowpath
        .type           $__internal_7_$__cuda_sm20_rcp_rn_f32_slowpath,@function
        .size           $__internal_7_$__cuda_sm20_rcp_rn_f32_slowpath,($__internal_8_$__cuda_sm3x_div_rn_noftz_f32_slowpath - $__internal_7_$__cuda_sm20_rcp_rn_f32_slowpath)
$__internal_7_$__cuda_sm20_rcp_rn_f32_slowpath:
        /* <DEDUP_REMOVED lines=16> */
.L_x_780:
        /* <DEDUP_REMOVED lines=33> */
.L_x_782:
[----:B------:R0:W1:Y:S02]  /*b480*/  MUFU.RCP R21, R16 ;  /* 0x0000001000157308 */ /* 0x0000640000001000 */
.L_x_781:
[----:B------:R-:W-:Y:S05]  /*b490*/  BSYNC B2 ;  /* 0x0000000000027941 */ /* 0x000fea0003800000 */
.L_x_779:
[----:B------:R-:W-:Y:S01]  /*b4a0*/  HFMA2.MMA R17, -RZ, RZ, 0, 0 ;  /* 0x00000000ff117435 */ /* 0x000fe200000001ff */
[----:B0-----:R-:W-:-:S05]  /*b4b0*/  IMAD.MOV.U32 R16, RZ, RZ, R20 ;  /* 0x000000ffff107224 */ /* 0x001fca00078e0014 */
[----:B-1----:R-:W-:Y:S05]  /*b4c0*/  RET.REL.NODEC R16 `(_ZN18transformer_engine45fused_topk_with_score_function_forward_kernelI13__nv_bfloat166__halfEEvPKT_iiibiifiPKT0_PS3_PbS9_) ;  /* 0xffffff4810cc7950 */ /* 0x002fea0003c3ffff */
        .weak           $__internal_8_$__cuda_sm3x_div_rn_noftz_f32_slowpath
        .type           $__internal_8_$__cuda_sm3x_div_rn_noftz_f32_slowpath,@function
        .size           $__internal_8_$__cuda_sm3x_div_rn_noftz_f32_slowpath,(.L_x_2490 - $__internal_8_$__cuda_sm3x_div_rn_noftz_f32_slowpath)
$__internal_8_$__cuda_sm3x_div_rn_noftz_f32_slowpath:
        /* <DEDUP_REMOVED lines=34> */
.L_x_784:
        /* <DEDUP_REMOVED lines=51> */
.L_x_791:
[----:B------:R-:W-:-:S04]  /*ba20*/  LOP3.LUT R16, R16, 0x80000000, RZ, 0xc0, !PT ;  /* 0x8000000010107812 */ /* 0x000fc800078ec0ff */
[----:B------:R-:W-:Y:S01]  /*ba30*/  LOP3.LUT R16, R16, 0x7f800000, RZ, 0xfc, !PT ;  /* 0x7f80000010107812 */ /* 0x000fe200078efcff */
[----:B------:R-:W-:Y:S06]  /*ba40*/  BRA `(.L_x_792) ;  /* 0x0000000000047947 */ /* 0x000fec0003800000 */
.L_x_790:
[----:B------:R-:W-:-:S07]  /*ba50*/  IMAD R16, R23, 0x800000, R16 ;  /* 0x0080000017107824 */ /* 0x000fce00078e0210 */
.L_x_792:
[----:B------:R-:W-:Y:S05]  /*ba60*/  BSYNC B3 ;  /* 0x0000000000037941 */ /* 0x000fea0003800000 */
.L_x_789:
[----:B------:R-:W-:Y:S05]  /*ba70*/  BRA `(.L_x_793) ;  /* 0x0000000000207947 */ /* 0x000fea0003800000 */
.L_x_788:
[----:B------:R-:W-:-:S04]  /*ba80*/  LOP3.LUT R16, R17, 0x80000000, R16, 0x48, !PT ;  /* 0x8000000011107812 */ /* 0x000fc800078e4810 */
[----:B------:R-:W-:Y:S01]  /*ba90*/  LOP3.LUT R16, R16, 0x7f800000, RZ, 0xfc, !PT ;  /* 0x7f80000010107812 */ /* 0x000fe200078efcff */
[----:B------:R-:W-:Y:S06]  /*baa0*/  BRA `(.L_x_793) ;  /* 0x0000000000147947 */ /* 0x000fec0003800000 */
.L_x_787:
[----:B------:R-:W-:Y:S01]  /*bab0*/  LOP3.LUT R16, R17, 0x80000000, R16, 0x48, !PT ;  /* 0x8000000011107812 */ /* 0x000fe200078e4810 */
[----:B------:R-:W-:Y:S06]  /*bac0*/  BRA `(.L_x_793) ;  /* 0x00000000000c7947 */ /* 0x000fec0003800000 */
.L_x_786:
[----:B------:R-:W0:Y:S01]  /*bad0*/  MUFU.RSQ R16, -QNAN ;  /* 0xffc0000000107908 */ /* 0x000e220000001400 */
[----:B------:R-:W-:Y:S05]  /*bae0*/  BRA `(.L_x_793) ;  /* 0x0000000000047947 */ /* 0x000fea0003800000 */
.L_x_785:
[----:B------:R-:W-:-:S07]  /*baf0*/  FADD.FTZ R16, R16, R17 ;  /* 0x0000001110107221 */ /* 0x000fce0000010000 */
.L_x_793:
[----:B------:R-:W-:Y:S05]  /*bb00*/  BSYNC B2 ;  /* 0x0000000000027941 */ /* 0x000fea0003800000 */
.L_x_783:
[----:B------:R-:W-:Y:S01]  /*bb10*/  HFMA2.MMA R17, -RZ, RZ, 0, 0 ;  /* 0x00000000ff117435 */ /* 0x000fe200000001ff */
[----:B0-----:R-:W-:Y:S01]  /*bb20*/  MOV R22, R16 ;  /* 0x0000001000167202 */ /* 0x001fe20000000f00 */
[----:B------:R-:W-:-:S04]  /*bb30*/  IMAD.MOV.U32 R16, RZ, RZ, R21 ;  /* 0x000000ffff107224 */ /* 0x000fc800078e0015 */
[----:B------:R-:W-:Y:S05]  /*bb40*/  RET.REL.NODEC R16 `(_ZN18transformer_engine45fused_topk_with_score_function_forward_kernelI13__nv_bfloat166__halfEEvPKT_iiibiifiPKT0_PS3_PbS9_) ;  /* 0xffffff44102c7950 */ /* 0x000fea0003c3ffff */
.L_x_794:
        /* <DEDUP_REMOVED lines=11> */
.L_x_2490:


//--------------------- .text._ZN18transformer_engine45fused_topk_with_score_function_forward_kernelI13__nv_bfloat16fEEvPKT_iiibiifiPKT0_PS2_PbS8_ --------------------------
	.section	.text._ZN18transformer_engine45fused_topk_with_score_function_forward_kernelI13__nv_bfloat16fEEvPKT_iiibiifiPKT0_PS2_PbS8_,"ax",@progbits
	.align	128
        .global         _ZN18transformer_engine45fused_topk_with_score_function_forward_kernelI13__nv_bfloat16fEEvPKT_iiibiifiPKT0_PS2_PbS8_
        .type           _ZN18transformer_engine45fused_topk_with_score_function_forward_kernelI13__nv_bfloat16fEEvPKT_iiibiifiPKT0_PS2_PbS8_,@function
        .size           _ZN18transformer_engine45fused_topk_with_score_function_forward_kernelI13__nv_bfloat16fEEvPKT_iiibiifiPKT0_PS2_PbS8_,(.L_x_2493 - _ZN18transformer_engine45fused_topk_with_score_function_forward_kernelI13__nv_bfloat16fEEvPKT_iiibiifiPKT0_PS2_PbS8_)
        .other          _ZN18transformer_engine45fused_topk_with_score_function_forward_kernelI13__nv_bfloat16fEEvPKT_iiibiifiPKT0_PS2_PbS8_,@"STO_CUDA_ENTRY STV_DEFAULT"
_ZN18transformer_engine45fused_topk_with_score_function_forward_kernelI13__nv_bfloat16fEEvPKT_iiibiifiPKT0_PS2_PbS8_:
.text._ZN18transformer_engine45fused_topk_with_score_function_forward_kernelI13__nv_bfloat16fEEvPKT_iiibiifiPKT0_PS2_PbS8_:
        /* <DEDUP_REMOVED lines=85> */
.L_x_1014:
[----:B0-2---:R-:W0:Y:S01]  /*0550*/  S2R R0, SR_TID.X ;  /* 0x0000000000007919 */ /* 0x005e220000002100 */
[----:B-1-34-:R-:W1:Y:S01]  /*0560*/  LDC R17, c[0x0][RZ] ;  /* 0x00000000ff117b82 */ /* 0x01ae620000000800 */
        /* <DEDUP_REMOVED lines=24> */
.L_x_801:
        /* <DEDUP_REMOVED lines=31> */
.L_x_800:
[----:B------:R-:W-:Y:S05]  /*08e0*/  BSYNC B2 ;  /* 0x0000000000027941 */ /* 0x000fea0003800000 */
.L_x_799:
        /* <DEDUP_REMOVED lines=21> */
.L_x_803:
[----:B------:R-:W-:Y:S05]  /*0a40*/  BSYNC B2 ;  /* 0x0000000000027941 */ /* 0x000fea0003800000 */
.L_x_802:
        /* <DEDUP_REMOVED lines=11> */
.L_x_798:
        /* <DEDUP_REMOVED lines=9> */
.L_x_807:
        /* <DEDUP_REMOVED lines=41> */
.L_x_806:
[----:B------:R-:W-:Y:S05]  /*0e20*/  BSYNC B2 ;  /* 0x0000000000027941 */ /* 0x000fea0003800000 */
.L_x_805:
        /* <DEDUP_REMOVED lines=28> */
.L_x_809:
[----:B------:R-:W-:Y:S05]  /*0ff0*/  BSYNC B2 ;  /* 0x0000000000027941 */ /* 0x000fea0003800000 */
.L_x_808:
        /* <DEDUP_REMOVED lines=14> */
.L_x_804:
[----:B------:R-:W-:Y:S05]  /*10e0*/  BSYNC B1 ;  /* 0x0000000000017941 */ /* 0x000fea0003800000 */
.L_x_797:
        /* <DEDUP_REMOVED lines=9> */
.L_x_812:
        /* <DEDUP_REMOVED lines=25> */
.L_x_811:
[----:B------:R-:W-:Y:S05]  /*1310*/  BSYNC B1 ;  /* 0x0000000000017941 */ /* 0x000fea0003800000 */
.L_x_810:
        /* <DEDUP_REMOVED lines=18> */
.L_x_814:
[----:B------:R-:W-:Y:S05]  /*1440*/  BSYNC B1 ;  /* 0x0000000000017941 */ /* 0x000fea0003800000 */
.L_x_813:
        /* <DEDUP_REMOVED lines=9> */
.L_x_796:
[----:B------:R-:W-:Y:S05]  /*14e0*/  BSYNC B0 ;  /* 0x0000000000007941 */ /* 0x000fea0003800000 */
.L_x_795:
        /* <DEDUP_REMOVED lines=13> */
.L_x_819:
        /* <DEDUP_REMOVED lines=9> */
.L_x_818:
[----:B------:R-:W-:Y:S05]  /*1650*/  BSYNC B1 ;  /* 0x0000000000017941 */ /* 0x000fea0003800000 */
.L_x_817:
        /* <DEDUP_REMOVED lines=14> */
.L_x_816:
[----:B------:R-:W-:Y:S05]  /*1740*/  BSYNC B0 ;  /* 0x0000000000007941 */ /* 0x000fea0003800000 */
.L_x_815:
        /* <DEDUP_REMOVED lines=23> */
.L_x_825:
        /* <DEDUP_REMOVED lines=30> */
.L_x_824:
[----:B------:R-:W-:Y:S05]  /*1aa0*/  BSYNC B1 ;  /* 0x0000000000017941 */ /* 0x000fea0003800000 */
.L_x_823:
        /* <DEDUP_REMOVED lines=20> */
.L_x_827:
[----:B------:R-:W-:Y:S05]  /*1bf0*/  BSYNC B1 ;  /* 0x0000000000017941 */ /* 0x000fea0003800000 */
.L_x_826:
        /* <DEDUP_REMOVED lines=10> */
.L_x_822:
[----:B------:R-:W-:Y:S05]  /*1ca0*/  BSYNC B0 ;  /* 0x0000000000007941 */ /* 0x000fea0003800000 */
.L_x_821:
        /* <DEDUP_REMOVED lines=47> */
.L_x_830:
        /* <DEDUP_REMOVED lines=18> */
.L_x_829:
[----:B------:R-:W-:Y:S05]  /*20c0*/  BSYNC B0 ;  /* 0x0000000000007941 */ /* 0x000fea0003800000 */
.L_x_828:
        /* <DEDUP_REMOVED lines=18> */
.L_x_835:
        /* <DEDUP_REMOVED lines=27> */
.L_x_834:
[----:B------:R-:W-:Y:S05]  /*23a0*/  BSYNC B1 ;  /* 0x0000000000017941 */ /* 0x000fea0003800000 */
.L_x_833:
        /* <DEDUP_REMOVED lines=18> */
.L_x_837:
[----:B------:R-:W-:Y:S05]  /*24d0*/  BSYNC B1 ;  /* 0x0000000000017941 */ /* 0x000fea0003800000 */
.L_x_836:
        /* <DEDUP_REMOVED lines=9> */
.L_x_832:
[----:B------:R-:W-:Y:S05]  /*2570*/  BSYNC B0 ;  /* 0x0000000000007941 */ /* 0x000fea0003800000 */
.L_x_831:
        /* <DEDUP_REMOVED lines=45> */
.L_x_842:
        /* <DEDUP_REMOVED lines=17> */
[----:B------:R-:W-:Y:S05]  /*2960*/  CALL.REL.NOINC `($__internal_11_$__cuda_sm3x_div_rn_noftz_f32_slowpath) ;  /* 0x0000008800a07944 */ /* 0x000fea0003c00000 */
[----:B------:R-:W-:-:S07]  /*2970*/  MOV R17, R22 ;  /* 0x0000001600117202 */ /* 0x000fce0000000f00 */
.L_x_841:
[----:B------:R-:W-:Y:S05]  /*2980*/  BSYNC B1 ;  /* 0x0000000000017941 */ /* 0x000fea0003800000 */
.L_x_840:
[----:B------:R-:W-:-:S05]  /*2990*/  F2FP.BF16.F32.PACK_AB R17, RZ, R17 ;  /* 0x00000011ff11723e */ /* 0x000fca00000010ff */
[----:B------:R0:W-:Y:S01]  /*29a0*/  STS.U16 [R20], R17 ;  /* 0x0000001114007388 */ /* 0x0001e20000000400 */
[----:B------:R-:W-:Y:S05]  /*29b0*/  @!P5 BRA `(.L_x_842) ;  /* 0xfffffffc00a4d947 */ /* 0x000fea000383ffff */
.L_x_839:
[----:B------:R-:W-:Y:S05]  /*29c0*/  BSYNC B0 ;  /* 0x0000000000007941 */ /* 0x000fea0003800000 */
.L_x_838:
        /* <DEDUP_REMOVED lines=13> */
.L_x_846:
        /* <DEDUP_REMOVED lines=25> */
.L_x_845:
[----:B------:R-:W-:Y:S05]  /*2c30*/  BSYNC B1 ;  /* 0x0000000000017941 */ /* 0x000fea0003800000 */
.L_x_844:
        /* <DEDUP_REMOVED lines=18> */
.L_x_848:
[----:B------:R-:W-:Y:S05]  /*2d60*/  BSYNC B1 ;  /* 0x0000000000017941 */ /* 0x000fea0003800000 */
.L_x_847:
        /* <DEDUP_REMOVED lines=8> */
.L_x_843:
[----:B------:R-:W-:Y:S05]  /*2df0*/  BSYNC B0 ;  /* 0x0000000000007941 */ /* 0x000fea0003800000 */
.L_x_820:
[----:B------:R-:W-:Y:S02]  /*2e00*/  ULDC UR4, c[0x0][0x234] ;  /* 0x00008d0000047ab9 */ /* 0x000fe40000000800 */
[----:B------:R-:W-:-:S13]  /*2e10*/  ISETP.NE.AND P0, PT, RZ, UR4, PT ;  /* 0x00000004ff007c0c */ /* 0x000fda000bf05270 */
[----:B------:R-:W-:Y:S05]  /*2e20*/  @P0 BRA `(.L_x_849) ;  /* 0x0000000400a00947 */ /* 0x000fea0003800000 */
[----:B------:R-:W-:Y:S01]  /*2e30*/  ULDC UR4, c[0x0][0x21c] ;  /* 0x0000870000047ab9 */ /* 0x000fe20000000800 */
[----:B------:R-:W-:Y:S04]  /*2e40*/  BSSY B0, `(.L_x_850) ;  /* 0x0000024000007945 */ /* 0x000fe80003800000 */
[----:B------:R-:W-:Y:S05]  /*2e50*/  @P4 BRA `(.L_x_851) ;  /* 0x0000000000884947 */ /* 0x000fea0003800000 */
[----:B0-2---:R-:W-:-:S07]  /*2e60*/  IMAD.MOV.U32 R18, RZ, RZ, R6 ;  /* 0x000000ffff127224 */ /* 0x005fce00078e0006 */
.L_x_855:
        /* <DEDUP_REMOVED lines=22> */
[----:B------:R-:W-:Y:S05]  /*2fd0*/  CALL.REL.NOINC `($__internal_10_$__cuda_sm20_rcp_rn_f32_slowpath) ;  /* 0x00000080002c7944 */ /* 0x000fea0003c00000 */
[----:B------:R-:W-:Y:S01]  /*2fe0*/  IMAD.MOV.U32 R16, RZ, RZ, R21 ;  /* 0x000000ffff107224 */ /* 0x000fe200078e0015 */
[----:B------:R-:W-:Y:S06]  /*2ff0*/  BRA `(.L_x_854) ;  /* 0x0000000000107947 */ /* 0x000fec0003800000 */
.L_x_853:
[----:B------:R-:W0:Y:S02]  /*3000*/  MUFU.RCP R16, R23 ;  /* 0x0000001700107308 */ /* 0x000e240000001000 */
[----:B0-----:R-:W-:-:S04]  /*3010*/  FFMA R17, R23, R16, -1 ;  /* 0xbf80000017117423 */ /* 0x001fc80000000010 */
[----:B------:R-:W-:-:S04]  /*3020*/  FADD.FTZ R17, -R17, -RZ ;  /* 0x800000ff11117221 */ /* 0x000fc80000010100 */
[----:B------:R-:W-:-:S07]  /*3030*/  FFMA R16, R16, R17, R16 ;  /* 0x0000001110107223 */ /* 0x000fce0000000010 */
.L_x_854:
[----:B------:R-:W-:Y:S05]  /*3040*/  BSYNC B1 ;  /* 0x0000000000017941 */ /* 0x000fea0003800000 */
.L_x_852:
[----:B------:R-:W-:-:S05]  /*3050*/  F2FP.BF16.F32.PACK_AB R16, RZ, R16 ;  /* 0x00000010ff10723e */ /* 0x000fca00000010ff */
[----:B------:R3:W-:Y:S01]  /*3060*/  STS.U16 [R19], R16 ;  /* 0x0000001013007388 */ /* 0x0007e20000000400 */
[----:B------:R-:W-:Y:S05]  /*3070*/  @!P0 BRA `(.L_x_855) ;  /* 0xfffffffc007c8947 */ /* 0x000fea000383ffff */
.L_x_851:
[----:B------:R-:W-:Y:S05]  /*3080*/  BSYNC B0 ;  /* 0x0000000000007941 */ /* 0x000fea0003800000 */
.L_x_850:
        /* <DEDUP_REMOVED lines=12> */
.L_x_859:
        /* <DEDUP_REMOVED lines=25> */
.L_x_858:
[----:B------:R-:W-:Y:S05]  /*32e0*/  BSYNC B1 ;  /* 0x0000000000017941 */ /* 0x000fea0003800000 */
.L_x_857:
        /* <DEDUP_REMOVED lines=18> */
.L_x_861:
[----:B------:R-:W-:Y:S05]  /*3410*/  BSYNC B1 ;  /* 0x0000000000017941 */ /* 0x000fea0003800000 */
.L_x_860:
        /* <DEDUP_REMOVED lines=8> */
.L_x_856:
[----:B------:R-:W-:Y:S05]  /*34a0*/  BSYNC B0 ;  /* 0x0000000000007941 */ /* 0x000fea0003800000 */
.L_x_849:
        /* <DEDUP_REMOVED lines=13> */
.L_x_866:
[----:B0-----:R-:W0:Y:S01]  /*3580*/  LDC.64 R16, c[0x0][0x238] ;  /* 0x00008e00ff107b82 */ /* 0x001e220000000a00 */
[C---:B------:R-:W-:Y:S01]  /*3590*/  VIADD R21, R28.reuse, 0x20 ;  /* 0x000000201c157836 */ /* 0x040fe20000000000 */
[C---:B------:R-:W-:Y:S01]  /*35a0*/  IADD3 R25, R28.reuse, 0x60, RZ ;  /* 0x000000601c197810 */ /* 0x040fe20007ffe0ff */
[C---:B------:R-:W-:Y:S02]  /*35b0*/  VIADD R19, R28.reuse, 0x40 ;  /* 0x000000401c137836 */ /* 0x040fe40000000000 */
[----:B0-----:R-:W-:-:S06]  /*35c0*/  IMAD.WIDE R22, R28, 0x4, R16 ;  /* 0x000000041c167825 */ /* 0x001fcc00078e0210 */
[----:B------:R-:W2:Y:S01]  /*35d0*/  LDG.E R22, desc[UR10][R22.64] ;  /* 0x0000000a16167981 */ /* 0x000ea2000c1e1900 */
[----:B------:R-:W-:-:S04]  /*35e0*/  IMAD.WIDE R20, R21, 0x4, R16 ;  /* 0x0000000415147825 */ /* 0x000fc800078e0210 */
[--C-:B------:R-:W-:Y:S01]  /*35f0*/  IMAD.WIDE R18, R19, 0x4, R16.reuse ;  /* 0x0000000413127825 */ /* 0x100fe200078e0210 */
[----:B------:R0:W3:Y:S03]  /*3600*/  LDG.E R42, desc[UR10][R20.64] ;  /* 0x0000000a142a7981 */ /* 0x0000e6000c1e1900 */
[----:B------:R-:W-:Y:S01]  /*3610*/  IMAD.WIDE R16, R25, 0x4, R16 ;  /* 0x0000000419107825 */ /* 0x000fe200078e0210 */
[----:B------:R1:W4:Y:S05]  /*3620*/  LDG.E R43, desc[UR10][R18.64] ;  /* 0x0000000a122b7981 */ /* 0x00032a000c1e1900 */
[----:B------:R-:W5:Y:S01]  /*3630*/  LDG.E R16, desc[UR10][R16.64] ;  /* 0x0000000a10107981 */ /* 0x000f62000c1e1900 */
[----:B------:R-:W-:-:S04]  /*3640*/  IMAD.IADD R36, R7, 0x1, R28 ;  /* 0x0000000107247824 */ /* 0x000fc800078e021c */
[----:B------:R-:W-:-:S05]  /*3650*/  IMAD R36, R36, 0x2, R3 ;  /* 0x0000000224247824 */ /* 0x000fca00078e0203 */
[----:B------:R-:W0:Y:S04]  /*3660*/  LDS.U16 R24, [R36] ;  /* 0x0000000024187984 */ /* 0x000e280000000400 */
[----:B------:R-:W1:Y:S04]  /*3670*/  LDS.U16 R26, [R36+0x40] ;  /* 0x00004000241a7984 */ /* 0x000e680000000400 */
[----:B------:R-:W-:Y:S04]  /*3680*/  LDS.U16 R41, [R36+0x80] ;  /* 0x0000800024297984 */ /* 0x000fe80000000400 */
[----:B------:R-:W1:Y:S01]  /*3690*/  LDS.U16 R40, [R36+0xc0] ;  /* 0x0000c00024287984 */ /* 0x000e620000000400 */
[----:B0-----:R-:W-:-:S04]  /*36a0*/  SHF.L.U32 R44, R24, 0x10, RZ ;  /* 0x00000010182c7819 */ /* 0x001fc800000006ff */
[----:B------:R-:W-:Y:S01]  /*36b0*/  F2F.F64.F32 R20, R44 ;  /* 0x0000002c00147310 */ /* 0x000fe20000201800 */
[----:B-1----:R-:W-:Y:S01]  /*36c0*/  IMAD.U32 R26, R26, 0x10000, RZ ;  /* 0x000100001a1a7824 */ /* 0x002fe200078e00ff */
[----:B------:R-:W-:-:S06]  /*36d0*/  SHF.L.U32 R18, R40, 0x10, RZ ;  /* 0x0000001028127819 */ /* 0x000fcc00000006ff */
[----:B------:R-:W-:Y:S08]  /*36e0*/  F2F.F64.F32 R26, R26 ;  /* 0x0000001a001a7310 */ /* 0x000ff00000201800 */
[----:B------:R-:W-:Y:S01]  /*36f0*/  F2F.F64.F32 R18, R18 ;  /* 0x0000001200127310 */ /* 0x000fe20000201800 */
[----:B------:R-:W-:-:S05]  /*3700*/  VIADD R28, R28, 0x80 ;  /* 0x000000801c1c7836 */ /* 0x000fca0000000000 */
[----:B------:R-:W-:Y:S02]  /*3710*/  ISETP.GE.AND P1, PT, R28, R37, PT ;  /* 0x000000251c00720c */ /* 0x000fe40003f26270 */
[----:B--2---:R-:W0:Y:S08]  /*3720*/  F2F.F64.F32 R22, R22 ;  /* 0x0000001600167310 */ /* 0x004e300000201800 */
[----:B---3--:R-:W1:Y:S01]  /*3730*/  F2F.F64.F32 R24, R42 ;  /* 0x0000002a00187310 */ /* 0x008e620000201800 */
[----:B0-----:R-:W-:Y:S01]  /*3740*/  DADD R38, R20, R22 ;  /* 0x0000000014267229 */ /* 0x001fe20000000016 */
[----:B------:R-:W-:-:S06]  /*3750*/  IMAD.U32 R22, R41, 0x10000, RZ ;  /* 0x0001000029167824 */ /* 0x000fcc00078e00ff */
[----:B----4-:R-:W-:Y:S08]  /*3760*/  F2F.F64.F32 R20, R43 ;  /* 0x0000002b00147310 */ /* 0x010ff00000201800 */
[----:B-----5:R-:W0:Y:S08]  /*3770*/  F2F.F64.F32 R16, R16 ;  /* 0x0000001000107310 */ /* 0x020e300000201800 */
[----:B------:R-:W2:Y:S01]  /*3780*/  F2F.F64.F32 R22, R22 ;  /* 0x0000001600167310 */ /* 0x000ea20000201800 */
[----:B-1----:R-:W-:-:S02]  /*3790*/  DADD R24, R26, R24 ;  /* 0x000000001a187229 */ /* 0x002fc40000000018 */
[----:B0-----:R-:W-:Y:S02]  /*37a0*/  DADD R16, R18, R16 ;  /* 0x0000000012107229 */ /* 0x001fe40000000010 */
[----:B--2---:R-:W-:-:S03]  /*37b0*/  DADD R20, R22, R20 ;  /* 0x0000000016147229 */ /* 0x004fc60000000014 */
[----:B------:R-:W0:Y:S08]  /*37c0*/  F2F.BF16.F64 R39, R38 ;  /* 0x0000002600277310 */ /* 0x000e300000302000 */
[----:B------:R-:W1:Y:S08]  /*37d0*/  F2F.BF16.F64 R25, R24 ;  /* 0x0000001800197310 */ /* 0x000e700000302000 */
[----:B------:R-:W2:Y:S08]  /*37e0*/  F2F.BF16.F64 R21, R20 ;  /* 0x0000001400157310 */ /* 0x000eb00000302000 */
[----:B------:R-:W3:Y:S01]  /*37f0*/  F2F.BF16.F64 R17, R16 ;  /* 0x0000001000117310 */ /* 0x000ee20000302000 */
[----:B0-----:R0:W-:Y:S04]  /*3800*/  STS.U16 [R36], R39 ;  /* 0x0000002724007388 */ /* 0x0011e80000000400 */
[----:B-1----:R0:W-:Y:S04]  /*3810*/  STS.U16 [R36+0x40], R25 ;  /* 0x0000401924007388 */ /* 0x0021e80000000400 */
[----:B--2---:R0:W-:Y:S04]  /*3820*/  STS.U16 [R36+0x80], R21 ;  /* 0x0000801524007388 */ /* 0x0041e80000000400 */
[----:B---3--:R0:W-:Y:S01]  /*3830*/  STS.U16 [R36+0xc0], R17 ;  /* 0x0000c01124007388 */ /* 0x0081e20000000400 */
[----:B------:R-:W-:Y:S05]  /*3840*/  @!P1 BRA `(.L_x_866) ;  /* 0xfffffffc004c9947 */ /* 0x000fea000383ffff */
.L_x_865:
[----:B------:R-:W-:Y:S05]  /*3850*/  BSYNC B1 ;  /* 0x0000000000017941 */ /* 0x000fea0003800000 */
.L_x_864:
[----:B------:R-:W-:Y:S01]  /*3860*/  IMAD.IADD R16, R29, 0x1, -R28 ;  /* 0x000000011d107824 */ /* 0x000fe200078e0a1c */
[----:B------:R-:W-:Y:S04]  /*3870*/  BSSY B1, `(.L_x_867) ;  /* 0x000001b000017945 */ /* 0x000fe80003800000 */
[----:B------:R-:W-:-:S13]  /*3880*/  ISETP.GT.AND P1, PT, R16, 0x20, PT ;  /* 0x000000201000780c */ /* 0x000fda0003f24270 */
[----:B------:R-:W-:Y:S05]  /*3890*/  @!P1 BRA `(.L_x_868) ;  /* 0x0000000000609947 */ /* 0x000fea0003800000 */
[----:B0-----:R-:W0:Y:S01]  /*38a0*/  LDC.64 R16, c[0x0][0x238] ;  /* 0x00008e00ff107b82 */ /* 0x001e220000000a00 */
[----:B------:R-:W-:-:S05]  /*38b0*/  IADD3 R25, R28, 0x20, RZ ;  /* 0x000000201c197810 */ /* 0x000fca0007ffe0ff */
[----:B0-----:R-:W-:-:S04]  /*38c0*/  IMAD.WIDE R24, R25, 0x4, R16 ;  /* 0x0000000419187825 */ /* 0x001fc800078e0210 */
[----:B------:R-:W-:Y:S02]  /*38d0*/  IMAD.WIDE R18, R28, 0x4, R16 ;  /* 0x000000041c127825 */ /* 0x000fe400078e0210 */
[----:B------:R-:W2:Y:S04]  /*38e0*/  LDG.E R24, desc[UR10][R24.64] ;  /* 0x0000000a18187981 */ /* 0x000ea8000c1e1900 */
[----:B------:R0:W3:Y:S01]  /*38f0*/  LDG.E R27, desc[UR10][R18.64] ;  /* 0x0000000a121b7981 */ /* 0x0000e2000c1e1900 */
[----:B------:R-:W-:-:S04]  /*3900*/  IMAD.IADD R16, R7, 0x1, R28 ;  /* 0x0000000107107824 */ /* 0x000fc800078e021c */
[----:B------:R-:W-:-:S05]  /*3910*/  IMAD R26, R16, 0x2, R3 ;  /* 0x00000002101a7824 */ /* 0x000fca00078e0203 */
[----:B------:R-:W1:Y:S04]  /*3920*/  LDS.U16 R22, [R26] ;  /* 0x000000001a167984 */ /* 0x000e680000000400 */
[----:B------:R-:W4:Y:S01]  /*3930*/  LDS.U16 R36, [R26+0x40] ;  /* 0x000040001a247984 */ /* 0x000f220000000400 */
[----:B-1----:R-:W-:Y:S01]  /*3940*/  SHF.L.U32 R22, R22, 0x10, RZ ;  /* 0x0000001016167819 */ /* 0x002fe200000006ff */
[----:B----4-:R-:W-:-:S05]  /*3950*/  IMAD.U32 R36, R36, 0x10000, RZ ;  /* 0x0001000024247824 */ /* 0x010fca00078e00ff */
[----:B------:R-:W-:Y:S08]  /*3960*/  F2F.F64.F32 R22, R22 ;  /* 0x0000001600167310 */ /* 0x000ff00000201800 */
[----:B0-----:R-:W-:Y:S01]  /*3970*/  F2F.F64.F32 R18, R36 ;  /* 0x0000002400127310 */ /* 0x001fe20000201800 */
[----:B------:R-:W-:Y:S01]  /*3980*/  PLOP3.LUT P0, PT, PT, PT, PT, 0x8, 0x0 ;  /* 0x000000000000781c */ /* 0x000fe20003f0e170 */
[----:B------:R-:W-:-:S06]  /*3990*/  VIADD R28, R28, 0x40 ;  /* 0x000000401c1c7836 */ /* 0x000fcc0000000000 */
[----:B--2---:R-:W0:Y:S08]  /*39a0*/  F2F.F64.F32 R16, R24 ;  /* 0x0000001800107310 */ /* 0x004e300000201800 */
[----:B---3--:R-:W1:Y:S01]  /*39b0*/  F2F.F64.F32 R20, R27 ;  /* 0x0000001b00147310 */ /* 0x008e620000201800 */
[----:B0-----:R-:W-:Y:S02]  /*39c0*/  DADD R16, R18, R16 ;  /* 0x0000000012107229 */ /* 0x001fe40000000010 */
[----:B-1----:R-:W-:-:S08]  /*39d0*/  DADD R20, R22, R20 ;  /* 0x0000000016147229 */ /* 0x002fd00000000014 */
[----:B------:R-:W0:Y:S08]  /*39e0*/  F2F.BF16.F64 R17, R16 ;  /* 0x0000001000117310 */ /* 0x000e300000302000 */
[----:B------:R-:W1:Y:S01]  /*39f0*/  F2F.BF16.F64 R21, R20 ;  /* 0x0000001400157310 */ /* 0x000e620000302000 */
[----:B0-----:R2:W-:Y:S04]  /*3a00*/  STS.U16 [R26+0x40], R17 ;  /* 0x000040111a007388 */ /* 0x0015e80000000400 */
[----:B-1----:R2:W-:Y:S02]  /*3a10*/  STS.U16 [R26], R21 ;  /* 0x000000151a007388 */ /* 0x0025e40000000400 */
.L_x_868:
[----:B------:R-:W-:Y:S05]  /*3a20*/  BSYNC B1 ;  /* 0x0000000000017941 */ /* 0x000fea0003800000 */
.L_x_867:
[----:B------:R-:W-:-:S13]  /*3a30*/  ISETP.LT.OR P0, PT, R28, R29, P0 ;  /* 0x0000001d1c00720c */ /* 0x000fda0000701670 */
[----:B------:R-:W-:Y:S05]  /*3a40*/  @!P0 BRA `(.L_x_863) ;  /* 0x0000000000308947 */ /* 0x000fea0003800000 */
[----:B0-2---:R-:W0:Y:S02]  /*3a50*/  LDC.64 R16, c[0x0][0x238] ;  /* 0x00008e00ff107b82 */ /* 0x005e240000000a00 */
[----:B0-----:R-:W-:-:S06]  /*3a60*/  IMAD.WIDE R16, R28, 0x4, R16 ;  /* 0x000000041c107825 */ /* 0x001fcc00078e0210 */
[----:B------:R-:W2:Y:S01]  /*3a70*/  LDG.E R16, desc[UR10][R16.64] ;  /* 0x0000000a10107981 */ /* 0x000ea2000c1e1900 */
[----:B------:R-:W-:-:S05]  /*3a80*/  IADD3 R18, R7, R28, RZ ;  /* 0x0000001c07127210 */ /* 0x000fca0007ffe0ff */
[----:B------:R-:W-:-:S05]  /*3a90*/  IMAD R22, R18, 0x2, R3 ;  /* 0x0000000212167824 */ /* 0x000fca00078e0203 */
[----:B------:R-:W0:Y:S02]  /*3aa0*/  LDS.U16 R20, [R22] ;  /* 0x0000000016147984 */ /* 0x000e240000000400 */
[----:B0-----:R-:W-:-:S06]  /*3ab0*/  IMAD.U32 R20, R20, 0x10000, RZ ;  /* 0x0001000014147824 */ /* 0x001fcc00078e00ff */
[----:B------:R-:W-:Y:S08]  /*3ac0*/  F2F.F64.F32 R20, R20 ;  /* 0x0000001400147310 */ /* 0x000ff00000201800 */
[----:B--2---:R-:W0:Y:S02]  /*3ad0*/  F2F.F64.F32 R18, R16 ;  /* 0x0000001000127310 */ /* 0x004e240000201800 */
[----:B0-----:R-:W-:-:S10]  /*3ae0*/  DADD R18, R20, R18 ;  /* 0x0000000014127229 */ /* 0x001fd40000000012 */
[----:B------:R-:W0:Y:S02]  /*3af0*/  F2F.BF16.F64 R19, R18 ;  /* 0x0000001200137310 */ /* 0x000e240000302000 */
[----:B0-----:R0:W-:Y:S02]  /*3b00*/  STS.U16 [R22], R19 ;  /* 0x0000001316007388 */ /* 0x0011e40000000400 */
.L_x_863:
[----:B------:R-:W-:Y:S05]  /*3b10*/  BSYNC B0 ;  /* 0x0000000000007941 */ /* 0x000fea0003800000 */
.L_x_862:
[----:B------:R-:W-:Y:S01]  /*3b20*/  NOP ;  /* 0x0000000000007918 */ /* 0x000fe20000000000 */
[----:B------:R-:W-:Y:S05]  /*3b30*/  @P6 BRA `(.L_x_869) ;  /* 0x0000000c00286947 */ /* 0x000fea0003800000 */
[----:B------:R-:W-:Y:S02]  /*3b40*/  ULDC UR4, c[0x0][0x220] ;  /* 0x0000880000047ab9 */ /* 0x000fe40000000800 */
[----:B------:R-:W-:-:S04]  /*3b50*/  MOV R27, UR4 ;  /* 0x00000004001b7c02 */ /* 0x000fc80008000f00 */
[----:B------:R-:W-:-:S13]  /*3b60*/  ISETP.GE.AND P0, PT, R27, 0x1, PT ;  /* 0x000000011b00780c */ /* 0x000fda0003f06270 */
[----:B------:R-:W-:Y:S05]  /*3b70*/  @!P0 BRA `(.L_x_870) ;  /* 0x0000003c009c8947 */ /* 0x000fea0003800000 */
[----:B------:R-:W-:-:S05]  /*3b80*/  UMOV UR4, URZ ;  /* 0x0000003f00047c82 */ /* 0x000fca0008000000 */
.L_x_888:
[----:B------:R-:W-:Y:S01]  /*3b90*/  BSSY B0, `(.L_x_871) ;  /* 0x0000012000007945 */ /* 0x000fe20003800000 */
[----:B0-----:R-:W-:Y:S02]  /*3ba0*/  IMAD.MOV.U32 R20, RZ, RZ, 0x0 ;  /* 0x00000000ff147424 */ /* 0x001fe400078e00ff */
[----:B--2---:R-:W-:Y:S01]  /*3bb0*/  IMAD.MOV.U32 R21, RZ, RZ, -0x100000 ;  /* 0xfff00000ff157424 */ /* 0x004fe200078e00ff */
[----:B------:R-:W-:Y:S06]  /*3bc0*/  @P4 BRA `(.L_x_872) ;  /* 0x0000000000384947 */ /* 0x000fec0003800000 */
[----:B------:R-:W-:-:S13]  /*3bd0*/  ISETP.NE.AND P0, PT, RZ, UR4, PT ;  /* 0x00000004ff007c0c */ /* 0x000fda000bf05270 */
[----:B------:R-:W-:Y:S05]  /*3be0*/  @!P0 BRA `(.L_x_873) ;  /* 0x0000000000248947 */ /* 0x000fea0003800000 */
[----:B------:R-:W-:Y:S01]  /*3bf0*/  LEA R0, R9, R4, 0x2 ;  /* 0x0000000409007211 */ /* 0x000fe200078e10ff */
[----:B-1-34-:R-:W-:-:S07]  /*3c00*/  IMAD.MOV.U32 R16, RZ, RZ, RZ ;  /* 0x000000ffff107224 */ /* 0x01afce00078e00ff */
.L_x_874:
[----:B------:R-:W0:Y:S02]  /*3c10*/  LDS R17, [R0] ;  /* 0x0000000000117984 */ /* 0x000e240000000800 */
[----:B0-----:R-:W-:-:S13]  /*3c20*/  ISETP.NE.AND P0, PT, R17, R6, PT ;  /* 0x000000061100720c */ /* 0x001fda0003f05270 */
[----:B------:R-:W-:Y:S05]  /*3c30*/  @!P0 BRA `(.L_x_872) ;  /* 0x00000000001c8947 */ /* 0x000fea0003800000 */
[----:B------:R-:W-:Y:S01]  /*3c40*/  VIADD R16, R16, 0x1 ;  /* 0x0000000110107836 */ /* 0x000fe20000000000 */
[----:B------:R-:W-:-:S04]  /*3c50*/  IADD3 R0, R0, 0x4, RZ ;  /* 0x0000000400007810 */ /* 0x000fc80007ffe0ff */
[----:B------:R-:W-:-:S13]  /*3c60*/  ISETP.GE.U32.AND P0, PT, R16, UR4, PT ;  /* 0x0000000410007c0c */ /* 0x000fda000bf06070 */
[----:B------:R-:W-:Y:S05]  /*3c70*/  @!P0 BRA `(.L_x_874) ;  /* 0xfffffffc00e48947 */ /* 0x000fea000383ffff */
.L_x_873:
[----:B------:R-:W0:Y:S02]  /*3c80*/  LDS.U16 R0, [R15] ;  /* 0x000000000f007984 */ /* 0x000e240000000400 */
[----:B0-----:R-:W-:-:S04]  /*3c90*/  IMAD.U32 R0, R0, 0x10000, RZ ;  /* 0x0001000000007824 */ /* 0x001fc800078e00ff */
[----:B------:R0:W2:Y:S03]  /*3ca0*/  F2F.F64.F32 R20, R0 ;  /* 0x0000000000147310 */ /* 0x0000a60000201800 */
.L_x_872:
[----:B------:R-:W-:Y:S05]  /*3cb0*/  BSYNC B0 ;  /* 0x0000000000007941 */ /* 0x000fea0003800000 */
.L_x_871:
[----:B------:R-:W5:Y:S01]  /*3cc0*/  LDC R25, c[0x0][0x21c] ;  /* 0x00008700ff197b82 */ /* 0x000f620000000800 */
[----:B------:R-:W-:Y:S01]  /*3cd0*/  BSSY B0, `(.L_x_875) ;  /* 0x000007e000007945 */ /* 0x000fe20003800000 */
[----:B0-----:R-:W-:Y:S01]  /*3ce0*/  IMAD.MOV.U32 R0, RZ, RZ, R12 ;  /* 0x000000ffff007224 */ /* 0x001fe200078e000c */
[----:B-----5:R-:W-:-:S13]  /*3cf0*/  ISETP.GE.AND P0, PT, R10, R25, PT ;  /* 0x000000190a00720c */ /* 0x020fda0003f06270 */
[----:B------:R-:W-:Y:S05]  /*3d00*/  @P0 BRA `(.L_x_876) ;  /* 0x0000000400e80947 */ /* 0x000fea0003800000 */
[----:B------:R-:W-:-:S13]  /*3d10*/  ISETP.NE.AND P0, PT, RZ, UR4, PT ;  /* 0x00000004ff007c0c */ /* 0x000fda000bf05270 */
[----:B------:R-:W-:Y:S05]  /*3d20*/  @!P0 BRA `(.L_x_877) ;  /* 0x00000000007c8947 */ /* 0x000fea0003800000 */
[----:B------:R-:W-:-:S07]  /*3d30*/  MOV R18, R10 ;  /* 0x0000000a00127202 */ /* 0x000fce0000000f00 */
.L_x_882:
[----:B------:R-:W-:Y:S04]  /*3d40*/  BSSY B1, `(.L_x_878) ;  /* 0x0000014000017945 */ /* 0x000fe80003800000 */
[----:B------:R-:W-:Y:S01]  /*3d50*/  BSSY B2, `(.L_x_879) ;  /* 0x000000d000027945 */ /* 0x000fe20003800000 */
[----:B------:R-:W-:-:S07]  /*3d60*/  IMAD.MOV.U32 R22, RZ, RZ, RZ ;  /* 0x000000ffff167224 */ /* 0x000fce00078e00ff */
.L_x_881:
[----:B-1--4-:R-:W-:Y:S02]  /*3d70*/  IMAD.IADD R17, R9, 0x1, R22 ;  /* 0x0000000109117824 */ /* 0x012fe400078e0216 */
        /* <DEDUP_REMOVED lines=11> */
.L_x_879:
[----:B------:R-:W-:-:S04]  /*3e30*/  IMAD.IADD R16, R7, 0x1, R18 ;  /* 0x0000000107107824 */ /* 0x000fc800078e0212 */
[----:B------:R-:W-:-:S06]  /*3e40*/  IMAD R19, R16, 0x2, R3 ;  /* 0x0000000210137824 */ /* 0x000fcc00078e0203 */
[----:B------:R-:W0:Y:S02]  /*3e50*/  LDS.U16 R19, [R19] ;  /* 0x0000000013137984 */ /* 0x000e240000000400 */
[----:B0-----:R-:W-:-:S06]  /*3e60*/  SHF.L.U32 R16, R19, 0x10, RZ ;  /* 0x0000001013107819 */ /* 0x001fcc00000006ff */
[----:B------:R-:W0:Y:S02]  /*3e70*/  F2F.F64.F32 R16, R16 ;  /* 0x0000001000107310 */ /* 0x000e240000201800 */
.L_x_880:
[----:B------:R-:W-:Y:S05]  /*3e80*/  BSYNC B1 ;  /* 0x0000000000017941 */ /* 0x000fea0003800000 */
.L_x_878:
[----:B0-2---:R-:W-:Y:S01]  /*3e90*/  DSETP.GT.AND P0, PT, R16, R20, PT ;  /* 0x000000141000722a */ /* 0x005fe20003f04000 */
        /* <DEDUP_REMOVED lines=8> */
.L_x_877:
[----:B------:R-:W0:Y:S01]  /*3f20*/  LDC R23, c[0x0][0x21c] ;  /* 0x00008700ff177b82 */ /* 0x000e220000000800 */
[----:B-1-34-:R-:W-:Y:S01]  /*3f30*/  IMAD.IADD R16, R25, 0x1, -R10 ;  /* 0x0000000119107824 */ /* 0x01afe200078e0a0a */
[----:B------:R-:W-:Y:S01]  /*3f40*/  BSSY B1, `(.L_x_883) ;  /* 0x0000031000017945 */ /* 0x000fe20003800000 */
[----:B------:R-:W-:Y:S02]  /*3f50*/  PLOP3.LUT P0, PT, PT, PT, PT, 0x80, 0x0 ;  /* 0x000000000000781c */ /* 0x000fe40003f0f070 */
[----:B------:R-:W-:Y:S02]  /*3f60*/  MOV R22, R10 ;  /* 0x0000000a00167202 */ /* 0x000fe40000000f00 */
[----:B------:R-:W-:-:S13]  /*3f70*/  ISETP.GT.AND P1, PT, R16, 0x60, PT ;  /* 0x000000601000780c */ /* 0x000fda0003f24270 */
[----:B------:R-:W-:Y:S05]  /*3f80*/  @!P1 BRA `(.L_x_884) ;  /* 0x0000000000b09947 */ /* 0x000fea0003800000 */
[----:B------:R-:W-:Y:S01]  /*3f90*/  PLOP3.LUT P0, PT, PT, PT, PT, 0x8, 0x0 ;  /* 0x000000000000781c */ /* 0x000fe20003f0e170 */
[----:B------:R-:W-:-:S12]  /*3fa0*/  VIADD R25, R25, 0xffffffa0 ;  /* 0xffffffa019197836 */ /* 0x000fd80000000000 */
.L_x_885:
[C---:B------:R-:W-:Y:S02]  /*3fb0*/  IMAD.IADD R16, R7.reuse, 0x1, R22 ;  /* 0x0000000107107824 */ /* 0x040fe400078e0216 */
[C---:B------:R-:W-:Y:S02]  /*3fc0*/  VIADD R26, R22.reuse, 0x20 ;  /* 0x00000020161a7836 */ /* 0x040fe40000000000 */
[----:B------:R-:W-:Y:S01]  /*3fd0*/  VIADD R24, R22, 0x40 ;  /* 0x0000004016187836 */ /* 0x000fe20000000000 */
[----:B------:R-:W-:Y:S01]  /*3fe0*/  LEA R16, R16, R3, 0x1 ;  /* 0x0000000310107211 */ /* 0x000fe200078e08ff */
[----:B------:R-:W-:Y:S02]  /*3ff0*/  IMAD.IADD R18, R7, 0x1, R26 ;  /* 0x0000000107127824 */ /* 0x000fe400078e021a */
[----:B------:R-:W-:-:S03]  /*4000*/  VIADD R36, R22, 0x60 ;  /* 0x0000006016247836 */ /* 0x000fc60000000000 */
[----:B------:R-:W1:Y:S01]  /*4010*/  LDS.U16 R16, [R16] ;  /* 0x0000000010107984 */ /* 0x000e620000000400 */
[----:B------:R-:W-:Y:S01]  /*4020*/  LEA R17, R18, R3, 0x1 ;  /* 0x0000000312117211 */ /* 0x000fe200078e08ff */
[----:B------:R-:W-:-:S05]  /*4030*/  IMAD.IADD R18, R7, 0x1, R24 ;  /* 0x0000000107127824 */ /* 0x000fca00078e0218 */
[----:B------:R-:W3:Y:S01]  /*4040*/  LDS.U16 R17, [R17] ;  /* 0x0000000011117984 */ /* 0x000ee20000000400 */
[----:B------:R-:W-:-:S06]  /*4050*/  LEA R28, R18, R3, 0x1 ;  /* 0x00000003121c7211 */ /* 0x000fcc00078e08ff */
[----:B------:R-:W4:Y:S01]  /*4060*/  LDS.U16 R28, [R28] ;  /* 0x000000001c1c7984 */ /* 0x000f220000000400 */
[----:B-1----:R-:W-:Y:S01]  /*4070*/  IMAD.U32 R18, R16, 0x10000, RZ ;  /* 0x0001000010127824 */ /* 0x002fe200078e00ff */
[----:B------:R-:W-:-:S05]  /*4080*/  IADD3 R16, R7, R36, RZ ;  /* 0x0000002407107210 */ /* 0x000fca0007ffe0ff */
[----:B------:R-:W2:Y:S01]  /*4090*/  F2F.F64.F32 R18, R18 ;  /* 0x0000001200127310 */ /* 0x000ea20000201800 */
[----:B------:R-:W-:Y:S02]  /*40a0*/  IMAD R29, R16, 0x2, R3 ;  /* 0x00000002101d7824 */ /* 0x000fe400078e0203 */
[----:B---3--:R-:W-:-:S04]  /*40b0*/  IMAD.U32 R27, R17, 0x10000, RZ ;  /* 0x00010000111b7824 */ /* 0x008fc800078e00ff */
[----:B------:R-:W1:Y:S01]  /*40c0*/  LDS.U16 R29, [R29] ;  /* 0x000000001d1d7984 */ /* 0x000e620000000400 */
[----:B------:R-:W3:Y:S01]  /*40d0*/  F2F.F64.F32 R16, R27 ;  /* 0x0000001b00107310 */ /* 0x000ee20000201800 */
[----:B--2---:R-:W-:-:S14]  /*40e0*/  DSETP.GT.AND P1, PT, R18, R20, PT ;  /* 0x000000141200722a */ /* 0x004fdc0003f24000 */
[----:B------:R-:W-:Y:S01]  /*40f0*/  @P1 MOV R20, R18 ;  /* 0x0000001200141202 */ /* 0x000fe20000000f00 */
[----:B------:R-:W-:Y:S01]  /*4100*/  @P1 IMAD.MOV.U32 R21, RZ, RZ, R19 ;  /* 0x000000ffff151224 */ /* 0x000fe200078e0013 */
[----:B----4-:R-:W-:Y:S01]  /*4110*/  SHF.L.U32 R18, R28, 0x10, RZ ;  /* 0x000000101c127819 */ /* 0x010fe200000006ff */
[----:B------:R-:W-:Y:S02]  /*4120*/  @P1 IMAD.MOV.U32 R0, RZ, RZ, R22 ;  /* 0x000000ffff001224 */ /* 0x000fe400078e0016 */
[----:B------:R-:W-:Y:S02]  /*4130*/  VIADD R22, R22, 0x80 ;  /* 0x0000008016167836 */ /* 0x000fe40000000000 */
[----:B---3--:R-:W-:Y:S01]  /*4140*/  DSETP.GT.AND P1, PT, R16, R20, PT ;  /* 0x000000141000722a */ /* 0x008fe20003f24000 */
[----:B------:R-:W2:-:S13]  /*4150*/  F2F.F64.F32 R18, R18 ;  /* 0x0000001200127310 */ /* 0x000e9a0000201800 */
[----:B------:R-:W-:Y:S01]  /*4160*/  @P1 IMAD.MOV.U32 R20, RZ, RZ, R16 ;  /* 0x000000ffff141224 */ /* 0x000fe200078e0010 */
[----:B------:R-:W-:Y:S01]  /*4170*/  @P1 MOV R0, R26 ;  /* 0x0000001a00001202 */ /* 0x000fe20000000f00 */
[----:B------:R-:W-:Y:S02]  /*4180*/  @P1 IMAD.MOV.U32 R21, RZ, RZ, R17 ;  /* 0x000000ffff151224 */ /* 0x000fe400078e0011 */
[----:B-1----:R-:W-:-:S04]  /*4190*/  IMAD.U32 R16, R29, 0x10000, RZ ;  /* 0x000100001d107824 */ /* 0x002fc800078e00ff */
[----:B--2---:R-:W-:Y:S02]  /*41a0*/  DSETP.GT.AND P1, PT, R18, R20, PT ;  /* 0x000000141200722a */ /* 0x004fe40003f24000 */
        /* <DEDUP_REMOVED lines=10> */
.L_x_884:
[----:B------:R-:W-:Y:S05]  /*4250*/  BSYNC B1 ;  /* 0x0000000000017941 */ /* 0x000fea0003800000 */
.L_x_883:
        /* <DEDUP_REMOVED lines=10> */
[----:B------:R-:W1:Y:S01]  /*4300*/  LDS.U16 R25, [R25] ;  /* 0x0000000019197984 */ /* 0x000e620000000400 */
[----:B0-----:R-:W-:-:S06]  /*4310*/  SHF.L.U32 R16, R24, 0x10, RZ ;  /* 0x0000001018107819 */ /* 0x001fcc00000006ff */
[----:B------:R-:W2:Y:S01]  /*4320*/  F2F.F64.F32 R16, R16 ;  /* 0x0000001000107310 */ /* 0x000ea20000201800 */
[----:B-1----:R-:W-:-:S07]  /*4330*/  IMAD.U32 R18, R25, 0x10000, RZ ;  /* 0x0001000019127824 */ /* 0x002fce00078e00ff */
        /* <DEDUP_REMOVED lines=11> */
.L_x_887:
[----:B------:R-:W-:Y:S05]  /*43f0*/  BSYNC B1 ;  /* 0x0000000000017941 */ /* 0x000fea0003800000 */
.L_x_886:
[----:B------:R-:W-:-:S13]  /*4400*/  ISETP.LT.OR P0, PT, R22, R23, P0 ;  /* 0x000000171600720c */ /* 0x000fda0000701670 */
[----:B------:R-:W-:Y:S05]  /*4410*/  @!P0 BRA `(.L_x_876) ;  /* 0x0000000000248947 */ /* 0x000fea0003800000 */
[----:B------:R-:W-:-:S05]  /*4420*/  IADD3 R16, R7, R22, RZ ;  /* 0x0000001607107210 */ /* 0x000fca0007ffe0ff */
[----:B------:R-:W-:-:S06]  /*4430*/  IMAD R18, R16, 0x2, R3 ;  /* 0x0000000210127824 */ /* 0x000fcc00078e0203 */
[----:B------:R-:W0:Y:S02]  /*4440*/  LDS.U16 R18, [R18] ;  /* 0x0000000012127984 */ /* 0x000e240000000400 */
[----:B0-----:R-:W-:-:S06]  /*4450*/  IMAD.U32 R16, R18, 0x10000, RZ ;  /* 0x0001000012107824 */ /* 0x001fcc00078e00ff */
[----:B------:R-:W2:Y:S02]  /*4460*/  F2F.F64.F32 R16, R16 ;  /* 0x0000001000107310 */ /* 0x000ea40000201800 */
[----:B--2---:R-:W-:-:S14]  /*4470*/  DSETP.GT.AND P0, PT, R16, R20, PT ;  /* 0x000000141000722a */ /* 0x004fdc0003f04000 */
[----:B------:R-:W-:Y:S01]  /*4480*/  @P0 MOV R20, R16 ;  /* 0x0000001000140202 */ /* 0x000fe20000000f00 */
[----:B------:R-:W-:Y:S02]  /*4490*/  @P0 IMAD.MOV.U32 R21, RZ, RZ, R17 ;  /* 0x000000ffff150224 */ /* 0x000fe400078e0011 */
[----:B------:R-:W-:-:S07]  /*44a0*/  @P0 IMAD.MOV.U32 R0, RZ, RZ, R22 ;  /* 0x000000ffff000224 */ /* 0x000fce00078e0016 */
.L_x_876:
[----:B------:R-:W-:Y:S05]  /*44b0*/  BSYNC B0 ;  /* 0x0000000000007941 */ /* 0x000fea0003800000 */
.L_x_875:
        /* <DEDUP_REMOVED lines=50> */
.L_x_869:
        /* <DEDUP_REMOVED lines=53> */
.L_x_917:
[----:B------:R-:W-:-:S13]  /*4b30*/  ISETP.GE.AND P0, PT, R22, 0x1, PT ;  /* 0x000000011600780c */ /* 0x000fda0003f06270 */
[----:B0-----:R-:W-:Y:S05]  /*4b40*/  @!P0 BRA `(.L_x_890) ;  /* 0x0000000c001c8947 */ /* 0x001fea0003800000 */
[----:B------:R-:W-:Y:S01]  /*4b50*/  IMAD R24, R23, UR4, R7 ;  /* 0x0000000417187c24 */ /* 0x000fe2000f8e0207 */
[----:B------:R-:W-:-:S06]  /*4b60*/  UMOV UR5, URZ ;  /* 0x0000003f00057c82 */ /* 0x000fcc0008000000 */
.L_x_908:
        /* <DEDUP_REMOVED lines=8> */
.L_x_894:
        /* <DEDUP_REMOVED lines=8> */
.L_x_893:
[----:B------:R-:W-:-:S04]  /*4c70*/  IMAD R17, R23, UR4, R7 ;  /* 0x0000000417117c24 */ /* 0x000fc8000f8e0207 */
[----:B------:R-:W-:-:S05]  /*4c80*/  IMAD.IADD R16, R6, 0x1, R17 ;  /* 0x0000000106107824 */ /* 0x000fca00078e0211 */
[----:B------:R-:W-:-:S06]  /*4c90*/  LEA R16, R16, R3, 0x1 ;  /* 0x0000000310107211 */ /* 0x000fcc00078e08ff */
[----:B------:R-:W0:Y:S02]  /*4ca0*/  LDS.U16 R16, [R16] ;  /* 0x0000000010107984 */ /* 0x000e240000000400 */
[----:B0-----:R-:W-:-:S06]  /*4cb0*/  IMAD.U32 R20, R16, 0x10000, RZ ;  /* 0x0001000010147824 */ /* 0x001fcc00078e00ff */
[----:B------:R-:W0:Y:S02]  /*4cc0*/  F2F.F64.F32 R20, R20 ;  /* 0x0000001400147310 */ /* 0x000e240000201800 */
.L_x_892:
[----:B------:R-:W-:Y:S05]  /*4cd0*/  BSYNC B0 ;  /* 0x0000000000007941 */ /* 0x000fea0003800000 */
.L_x_891:
        /* <DEDUP_REMOVED lines=8> */
.L_x_902:
[----:B------:R-:W-:Y:S01]  /*4d60*/  BSSY B1, `(.L_x_898) ;  /* 0x0000014000017945 */ /* 0x000fe20003800000 */
[----:B------:R-:W-:-:S03]  /*4d70*/  HFMA2.MMA R26, -RZ, RZ, 0, 0 ;  /* 0x00000000ff1a7435 */ /* 0x000fc600000001ff */
[----:B------:R-:W-:Y:S08]  /*4d80*/  BSSY B2, `(.L_x_899) ;  /* 0x000000c000027945 */ /* 0x000ff00003800000 */
.L_x_901:
        /* <DEDUP_REMOVED lines=12> */
.L_x_899:
[----:B------:R-:W-:-:S05]  /*4e50*/  IADD3 R16, R24, R18, RZ ;  /* 0x0000001218107210 */ /* 0x000fca0007ffe0ff */
[----:B------:R-:W-:-:S06]  /*4e60*/  IMAD R19, R16, 0x2, R3 ;  /* 0x0000000210137824 */ /* 0x000fcc00078e0203 */
[----:B------:R-:W1:Y:S02]  /*4e70*/  LDS.U16 R19, [R19] ;  /* 0x0000000013137984 */ /* 0x000e640000000400 */
[----:B-1----:R-:W-:-:S06]  /*4e80*/  IMAD.U32 R16, R19, 0x10000, RZ ;  /* 0x0001000013107824 */ /* 0x002fcc00078e00ff */
[----:B------:R-:W1:Y:S02]  /*4e90*/  F2F.F64.F32 R16, R16 ;  /* 0x0000001000107310 */ /* 0x000e640000201800 */
.L_x_900:
[----:B------:R-:W-:Y:S05]  /*4ea0*/  BSYNC B1 ;  /* 0x0000000000017941 */ /* 0x000fea0003800000 */
.L_x_898:
        /* <DEDUP_REMOVED lines=8> */
.L_x_897:
        /* <DEDUP_REMOVED lines=8> */
.L_x_905:
        /* <DEDUP_REMOVED lines=42> */
.L_x_904:
[----:B------:R-:W-:Y:S05]  /*5250*/  BSYNC B1 ;  /* 0x0000000000017941 */ /* 0x000fea0003800000 */
.L_x_903:
        /* <DEDUP_REMOVED lines=25> */
.L_x_907:
[----:B------:R-:W-:Y:S05]  /*53f0*/  BSYNC B1 ;  /* 0x0000000000017941 */ /* 0x000fea0003800000 */
.L_x_906:
        /* <DEDUP_REMOVED lines=11> */
.L_x_896:
[----:B------:R-:W-:Y:S05]  /*54b0*/  BSYNC B0 ;  /* 0x0000000000007941 */ /* 0x000fea0003800000 */
.L_x_895:
        /* <DEDUP_REMOVED lines=48> */
.L_x_890:
        /* <DEDUP_REMOVED lines=20> */
.L_x_915:
        /* <DEDUP_REMOVED lines=38> */
.L_x_914:
        /* <DEDUP_REMOVED lines=23> */
.L_x_916:
[----:B------:R-:W-:-:S13]  /*5cd0*/  ISETP.NE.OR P0, PT, R16, RZ, P0 ;  /* 0x000000ff1000720c */ /* 0x000fda0000705670 */
[----:B------:R-:W-:Y:S05]  /*5ce0*/  @!P0 BRA `(.L_x_912) ;  /* 0x0000000000388947 */ /* 0x000fea0003800000 */
.L_x_913:
        /* <DEDUP_REMOVED lines=14> */
.L_x_912:
        /* <DEDUP_REMOVED lines=14> */
.L_x_911:
[----:B------:R-:W0:Y:S02]  /*5eb0*/  LDC R19, c[0x0][0x228] ;  /* 0x00008a00ff137b82 */ /* 0x000e240000000800 */
[----:B0-----:R-:W-:-:S04]  /*5ec0*/  IMAD R19, R0, R19, UR4 ;  /* 0x0000000400137e24 */ /* 0x001fc8000f8e0213 */
[----:B------:R-:W-:-:S05]  /*5ed0*/  IMAD R19, R19, 0x2, R8 ;  /* 0x0000000213137824 */ /* 0x000fca00078e0208 */
[----:B------:R0:W-:Y:S02]  /*5ee0*/  STS.U16 [R19], R17 ;  /* 0x0000001113007388 */ /* 0x0001e40000000400 */
.L_x_910:
[----:B------:R-:W-:Y:S05]  /*5ef0*/  BSYNC B0 ;  /* 0x0000000000007941 */ /* 0x000fea0003800000 */
.L_x_909:
[----:B-1----:R-:W1:Y:S01]  /*5f00*/  LDC R16, c[0x0][0x228] ;  /* 0x00008a00ff107b82 */ /* 0x002e620000000800 */
[----:B------:R-:W-:-:S06]  /*5f10*/  UIADD3 UR4, UR4, 0x1, URZ ;  /* 0x0000000104047890 */ /* 0x000fcc000fffe03f */
[----:B-1----:R-:W-:Y:S01]  /*5f20*/  ISETP.LE.AND P0, PT, R16, UR4, PT ;  /* 0x0000000410007c0c */ /* 0x002fe2000bf03270 */
[----:B------:R-:W-:-:S12]  /*5f30*/  NOP ;  /* 0x0000000000007918 */ /* 0x000fd80000000000 */
[----:B------:R-:W-:Y:S05]  /*5f40*/  @!P0 BRA `(.L_x_917) ;  /* 0xffffffe800f88947 */ /* 0x000fea000383ffff */
.L_x_889:
[----:B------:R-:W-:-:S05]  /*5f50*/  UMOV UR4, URZ ;  /* 0x0000003f00047c82 */ /* 0x000fca0008000000 */
.L_x_935:
        /* <DEDUP_REMOVED lines=9> */
.L_x_921:
        /* <DEDUP_REMOVED lines=8> */
.L_x_920:
[----:B------:R-:W1:Y:S02]  /*6070*/  LDS.U16 R16, [R13] ;  /* 0x000000000d107984 */ /* 0x000e640000000400 */
[----:B-1----:R-:W-:-:S04]  /*6080*/  IMAD.U32 R16, R16, 0x10000, RZ ;  /* 0x0001000010107824 */ /* 0x002fc800078e00ff */
[----:B------:R1:W2:Y:S03]  /*6090*/  F2F.F64.F32 R20, R16 ;  /* 0x0000001000147310 */ /* 0x0002a60000201800 */
.L_x_919:
[----:B------:R-:W-:Y:S05]  /*60a0*/  BSYNC B0 ;  /* 0x0000000000007941 */ /* 0x000fea0003800000 */
.L_x_918:
        /* <DEDUP_REMOVED lines=9> */
.L_x_929:
[----:B------:R-:W-:Y:S01]  /*6140*/  BSSY B1, `(.L_x_925) ;  /* 0x0000015000017945 */ /* 0x000fe20003800000 */
[----:B------:R-:W-:-:S03]  /*6150*/  HFMA2.MMA R18, -RZ, RZ, 0, 0 ;  /* 0x00000000ff127435 */ /* 0x000fc600000001ff */
[----:B------:R-:W-:Y:S08]  /*6160*/  BSSY B2, `(.L_x_926) ;  /* 0x000000c000027945 */ /* 0x000ff00003800000 */
.L_x_928:
        /* <DEDUP_REMOVED lines=12> */
.L_x_926:
[----:B------:R-:W-:Y:S02]  /*6230*/  ULDC UR5, c[0x0][0x228] ;  /* 0x00008a0000057ab9 */ /* 0x000fe40000000800 */
[----:B------:R-:W-:-:S05]  /*6240*/  IMAD R17, R0, UR5, R19 ;  /* 0x0000000500117c24 */ /* 0x000fca000f8e0213 */
[----:B------:R-:W-:-:S06]  /*6250*/  LEA R18, R17, R8, 0x1 ;  /* 0x0000000811127211 */ /* 0x000fcc00078e08ff */
[----:B------:R-:W0:Y:S02]  /*6260*/  LDS.U16 R18, [R18] ;  /* 0x0000000012127984 */ /* 0x000e240000000400 */
[----:B0-----:R-:W-:-:S06]  /*6270*/  IMAD.U32 R16, R18, 0x10000, RZ ;  /* 0x0001000012107824 */ /* 0x001fcc00078e00ff */
[----:B------:R-:W0:Y:S02]  /*6280*/  F2F.F64.F32 R16, R16 ;  /* 0x0000001000107310 */ /* 0x000e240000201800 */
.L_x_927:
[----:B------:R-:W-:Y:S05]  /*6290*/  BSYNC B1 ;  /* 0x0000000000017941 */ /* 0x000fea0003800000 */
.L_x_925:
        /* <DEDUP_REMOVED lines=9> */
.L_x_924:
        /* <DEDUP_REMOVED lines=9> */
.L_x_932:
        /* <DEDUP_REMOVED lines=43> */
.L_x_931:
[----:B------:R-:W-:Y:S05]  /*6670*/  BSYNC B1 ;  /* 0x0000000000017941 */ /* 0x000fea0003800000 */
.L_x_930:
        /* <DEDUP_REMOVED lines=25> */
.L_x_934:
[----:B------:R-:W-:Y:S05]  /*6810*/  BSYNC B1 ;  /* 0x0000000000017941 */ /* 0x000fea0003800000 */
.L_x_933:
        /* <DEDUP_REMOVED lines=11> */
.L_x_923:
[----:B------:R-:W-:Y:S05]  /*68d0*/  BSYNC B0 ;  /* 0x0000000000007941 */ /* 0x000fea0003800000 */
.L_x_922:
        /* <DEDUP_REMOVED lines=51> */
.L_x_939:
        /* <DEDUP_REMOVED lines=11> */
.L_x_938:
        /* <DEDUP_REMOVED lines=8> */
.L_x_937:
[----:B------:R-:W-:Y:S05]  /*6d40*/  BSYNC B0 ;  /* 0x0000000000007941 */ /* 0x000fea0003800000 */
.L_x_936:
[----:B------:R-:W-:Y:S05]  /*6d50*/  @!P0 BRA `(.L_x_939) ;  /* 0xfffffffc00ac8947 */ /* 0x000fea000383ffff */
[----:B------:R-:W1:Y:S02]  /*6d60*/  LDC R27, c[0x0][0x220] ;  /* 0x00008800ff1b7b82 */ /* 0x000e640000000800 */
[----:B-1----:R-:W-:Y:S01]  /*6d70*/  ISETP.GE.AND P0, PT, R27, 0x1, PT ;  /* 0x000000011b00780c */ /* 0x002fe20003f06270 */
[----:B------:R-:W-:-:S12]  /*6d80*/  NOP ;  /* 0x0000000000007918 */ /* 0x000fd80000000000 */
[----:B------:R-:W-:Y:S05]  /*6d90*/  @!P0 BRA `(.L_x_870) ;  /* 0x0000000c00148947 */ /* 0x000fea0003800000 */
[----:B------:R-:W-:-:S05]  /*6da0*/  UMOV UR4, URZ ;  /* 0x0000003f00047c82 */ /* 0x000fca0008000000 */
.L_x_957:
[----:B------:R-:W-:Y:S01]  /*6db0*/  BSSY B0, `(.L_x_940) ;  /* 0x0000012000007945 */ /* 0x000fe20003800000 */
[----:B------:R-:W-:Y:S01]  /*6dc0*/  IMAD.MOV.U32 R20, RZ, RZ, 0x0 ;  /* 0x00000000ff147424 */ /* 0x000fe200078e00ff */
[----:B------:R-:W-:Y:S02]  /*6dd0*/  MOV R21, 0xfff00000 ;  /* 0xfff0000000157802 */ /* 0x000fe40000000f00 */
[----:B--2---:R-:W-:Y:S05]  /*6de0*/  @P4 BRA `(.L_x_941) ;  /* 0x0000000000384947 */ /* 0x004fea0003800000 */
[----:B------:R-:W-:-:S13]  /*6df0*/  ISETP.NE.AND P0, PT, RZ, UR4, PT ;  /* 0x00000004ff007c0c */ /* 0x000fda000bf05270 */
[----:B------:R-:W-:Y:S05]  /*6e00*/  @!P0 BRA `(.L_x_942) ;  /* 0x0000000000248947 */ /* 0x000fea0003800000 */
[----:B------:R-:W-:-:S07]  /*6e10*/  IMAD.MOV.U32 R0, RZ, RZ, RZ ;  /* 0x000000ffff007224 */ /* 0x000fce00078e00ff */
.L_x_943:
        /* <DEDUP_REMOVED lines=8> */
.L_x_942:
[----:B------:R-:W1:Y:S02]  /*6ea0*/  LDS.U16 R0, [R30] ;  /* 0x000000001e007984 */ /* 0x000e640000000400 */
[----:B-1----:R-:W-:-:S04]  /*6eb0*/  IMAD.U32 R0, R0, 0x10000, RZ ;  /* 0x0001000000007824 */ /* 0x002fc800078e00ff */
[----:B------:R1:W2:Y:S03]  /*6ec0*/  F2F.F64.F32 R20, R0 ;  /* 0x0000000000147310 */ /* 0x0002a60000201800 */
.L_x_941:
[----:B------:R-:W-:Y:S05]  /*6ed0*/  BSYNC B0 ;  /* 0x0000000000007941 */ /* 0x000fea0003800000 */
.L_x_940:
        /* <DEDUP_REMOVED lines=8> */
.L_x_951:
[----:B------:R-:W-:Y:S04]  /*6f60*/  BSSY B1, `(.L_x_947) ;  /* 0x0000014000017945 */ /* 0x000fe80003800000 */
[----:B------:R-:W-:Y:S01]  /*6f70*/  BSSY B2, `(.L_x_948) ;  /* 0x000000d000027945 */ /* 0x000fe20003800000 */
[----:B------:R-:W-:-:S07]  /*6f80*/  IMAD.MOV.U32 R22, RZ, RZ, RZ ;  /* 0x000000ffff167224 */ /* 0x000fce00078e00ff */
.L_x_950:
        /* <DEDUP_REMOVED lines=12> */
.L_x_948:
[----:B------:R-:W-:-:S05]  /*7050*/  IMAD.IADD R16, R7, 0x1, R18 ;  /* 0x0000000107107824 */ /* 0x000fca00078e0212 */
[----:B------:R-:W-:-:S06]  /*7060*/  LEA R19, R16, R5, 0x1 ;  /* 0x0000000510137211 */ /* 0x000fcc00078e08ff */
[----:B------:R-:W0:Y:S02]  /*7070*/  LDS.U16 R19, [R19] ;  /* 0x0000000013137984 */ /* 0x000e240000000400 */
[----:B0-----:R-:W-:-:S06]  /*7080*/  IMAD.U32 R16, R19, 0x10000, RZ ;  /* 0x0001000013107824 */ /* 0x001fcc00078e00ff */
[----:B------:R-:W0:Y:S02]  /*7090*/  F2F.F64.F32 R16, R16 ;  /* 0x0000001000107310 */ /* 0x000e240000201800 */
.L_x_949:
[----:B------:R-:W-:Y:S05]  /*70a0*/  BSYNC B1 ;  /* 0x0000000000017941 */ /* 0x000fea0003800000 */
.L_x_947:
        /* <DEDUP_REMOVED lines=9> */
.L_x_946:
        /* <DEDUP_REMOVED lines=9> */
.L_x_954:
        /* <DEDUP_REMOVED lines=42> */
.L_x_953:
[----:B------:R-:W-:Y:S05]  /*7470*/  BSYNC B1 ;  /* 0x0000000000017941 */ /* 0x000fea0003800000 */
.L_x_952:
        /* <DEDUP_REMOVED lines=25> */
.L_x_956:
[----:B------:R-:W-:Y:S05]  /*7610*/  BSYNC B1 ;  /* 0x0000000000017941 */ /* 0x000fea0003800000 */
.L_x_955:
        /* <DEDUP_REMOVED lines=11> */
.L_x_945:
[----:B------:R-:W-:Y:S05]  /*76d0*/  BSYNC B0 ;  /* 0x0000000000007941 */ /* 0x000fea0003800000 */
.L_x_944:
        /* <DEDUP_REMOVED lines=49> */
.L_x_870:
[----:B------:R-:W-:Y:S01]  /*79f0*/  ISETP.NE.AND P0, PT, R35, RZ, PT ;  /* 0x000000ff2300720c */ /* 0x000fe20003f05270 */
[----:B------:R-:W-:Y:S01]  /*7a00*/  NOP ;  /* 0x0000000000007918 */ /* 0x000fe20000000000 */
[----:B------:R-:W-:Y:S11]  /*7a10*/  BSSY B0, `(.L_x_958) ;  /* 0x000006c000007945 */ /* 0x000ff60003800000 */
[----:B------:R-:W-:Y:S05]  /*7a20*/  @!P0 BRA `(.L_x_959) ;  /* 0x0000000400a88947 */ /* 0x000fea0003800000 */
[----:B0-2---:R-:W-:Y:S01]  /*7a30*/  IMAD.IADD R0, R27, 0x1, -R6 ;  /* 0x000000011b007824 */ /* 0x005fe200078e0a06 */
[----:B------:R-:W-:Y:S01]  /*7a40*/  BSSY B1, `(.L_x_960) ;  /* 0x0000037000017945 */ /* 0x000fe20003800000 */
[----:B------:R-:W-:Y:S02]  /*7a50*/  PLOP3.LUT P0, PT, PT, PT, PT, 0x80, 0x0 ;  /* 0x000000000000781c */ /* 0x000fe40003f0f070 */
[----:B------:R-:W-:Y:S02]  /*7a60*/  MOV R26, R6 ;  /* 0x00000006001a7202 */ /* 0x000fe40000000f00 */
[----:B------:R-:W-:-:S13]  /*7a70*/  ISETP.GT.AND P1, PT, R0, 0x60, PT ;  /* 0x000000600000780c */ /* 0x000fda0003f24270 */
[----:B------:R-:W-:Y:S05]  /*7a80*/  @!P1 BRA `(.L_x_961) ;  /* 0x0000000000c89947 */ /* 0x000fea0003800000 */
[----:B------:R-:W-:Y:S01]  /*7a90*/  PLOP3.LUT P0, PT, PT, PT, PT, 0x8, 0x0 ;  /* 0x000000000000781c */ /* 0x000fe20003f0e170 */
[----:B------:R-:W-:-:S12]  /*7aa0*/  VIADD R0, R27, 0xffffffa0 ;  /* 0xffffffa01b007836 */ /* 0x000fd80000000000 */
.L_x_962:
[----:B------:R-:W-:Y:S01]  /*7ab0*/  IMAD.IADD R29, R9, 0x1, R26 ;  /* 0x00000001091d7824 */ /* 0x000fe200078e021a */
[----:B01-34-:R-:W0:Y:S04]  /*7ac0*/  LDC.64 R16, c[0x0][0x238] ;  /* 0x00008e00ff107b82 */ /* 0x01be280000000a00 */
[----:B------:R-:W-:-:S05]  /*7ad0*/  LEA R29, R29, R4, 0x2 ;  /* 0x000000041d1d7211 */ /* 0x000fca00078e10ff */
[----:B------:R-:W0:Y:S02]  /*7ae0*/  LDS R23, [R29] ;  /* 0x000000001d177984 */ /* 0x000e240000000800 */
[----:B0-----:R-:W-:-:S06]  /*7af0*/  IMAD.WIDE R22, R23, 0x4, R16 ;  /* 0x0000000417167825 */ /* 0x001fcc00078e0210 */
[----:B------:R-:W2:Y:S01]  /*7b00*/  LDG.E R22, desc[UR10][R22.64] ;  /* 0x0000000a16167981 */ /* 0x000ea2000c1e1900 */
[----:B------:R-:W-:-:S04]  /*7b10*/  IMAD.IADD R28, R11, 0x1, R26 ;  /* 0x000000010b1c7824 */ /* 0x000fc800078e021a */
[----:B------:R-:W-:-:S05]  /*7b20*/  IMAD R28, R28, 0x2, R3 ;  /* 0x000000021c1c7824 */ /* 0x000fca00078e0203 */
[----:B------:R-:W0:Y:S02]  /*7b30*/  LDS.U16 R18, [R28] ;  /* 0x000000001c127984 */ /* 0x000e240000000400 */
[----:B0-----:R-:W-:-:S04]  /*7b40*/  SHF.L.U32 R38, R18, 0x10, RZ ;  /* 0x0000001012267819 */ /* 0x001fc800000006ff */
[----:B------:R-:W-:Y:S08]  /*7b50*/  F2F.F64.F32 R20, R38 ;  /* 0x0000002600147310 */ /* 0x000ff00000201800 */
[----:B--2---:R-:W0:Y:S02]  /*7b60*/  F2F.F64.F32 R18, R22 ;  /* 0x0000001600127310 */ /* 0x004e240000201800 */
[----:B0-----:R-:W-:Y:S01]  /*7b70*/  DADD R24, R20, -R18 ;  /* 0x0000000014187229 */ /* 0x001fe20000000812 */
[----:B------:R-:W-:Y:S09]  /*7b80*/  LDS.U16 R18, [R28+0x40] ;  /* 0x000040001c127984 */ /* 0x000ff20000000400 */
[----:B------:R-:W0:Y:S02]  /*7b90*/  F2F.BF16.F64 R25, R24 ;  /* 0x0000001800197310 */ /* 0x000e240000302000 */
[----:B0-----:R-:W-:Y:S04]  /*7ba0*/  STS.U16 [R28], R25 ;  /* 0x000000191c007388 */ /* 0x001fe80000000400 */
[----:B------:R-:W0:Y:S02]  /*7bb0*/  LDS R37, [R29+0x80] ;  /* 0x000080001d257984 */ /* 0x000e240000000800 */
[----:B0-----:R-:W-:-:S06]  /*7bc0*/  IMAD.WIDE R36, R37, 0x4, R16 ;  /* 0x0000000425247825 */ /* 0x001fcc00078e0210 */
[----:B------:R-:W2:Y:S01]  /*7bd0*/  LDG.E R36, desc[UR10][R36.64] ;  /* 0x0000000a24247981 */ /* 0x000ea2000c1e1900 */
[----:B------:R-:W-:-:S04]  /*7be0*/  IMAD.U32 R39, R18, 0x10000, RZ ;  /* 0x0001000012277824 */ /* 0x000fc800078e00ff */
[----:B------:R-:W-:Y:S08]  /*7bf0*/  F2F.F64.F32 R20, R39 ;  /* 0x0000002700147310 */ /* 0x000ff00000201800 */
[----:B--2---:R-:W0:Y:S02]  /*7c00*/  F2F.F64.F32 R18, R36 ;  /* 0x0000002400127310 */ /* 0x004e240000201800 */
[----:B0-----:R-:W-:Y:S01]  /*7c10*/  DADD R22, R20, -R18 ;  /* 0x0000000014167229 */ /* 0x001fe20000000812 */
[----:B------:R-:W-:Y:S09]  /*7c20*/  LDS.U16 R18, [R28+0x80] ;  /* 0x000080001c127984 */ /* 0x000ff20000000400 */
[----:B------:R-:W0:Y:S02]  /*7c30*/  F2F.BF16.F64 R23, R22 ;  /* 0x0000001600177310 */ /* 0x000e240000302000 */
[----:B0-----:R-:W-:Y:S04]  /*7c40*/  STS.U16 [R28+0x40], R23 ;  /* 0x000040171c007388 */ /* 0x001fe80000000400 */
[----:B------:R-:W0:Y:S02]  /*7c50*/  LDS R25, [R29+0x100] ;  /* 0x000100001d197984 */ /* 0x000e240000000800 */
[----:B0-----:R-:W-:-:S06]  /*7c60*/  IMAD.WIDE R24, R25, 0x4, R16 ;  /* 0x0000000419187825 */ /* 0x001fcc00078e0210 */
[----:B------:R-:W2:Y:S01]  /*7c70*/  LDG.E R24, desc[UR10][R24.64] ;  /* 0x0000000a18187981 */ /* 0x000ea2000c1e1900 */
[----:B------:R-:W-:-:S04]  /*7c80*/  IMAD.U32 R37, R18, 0x10000, RZ ;  /* 0x0001000012257824 */ /* 0x000fc800078e00ff */
[----:B------:R-:W-:Y:S08]  /*7c90*/  F2F.F64.F32 R20, R37 ;  /* 0x0000002500147310 */ /* 0x000ff00000201800 */
[----:B--2---:R-:W0:Y:S02]  /*7ca0*/  F2F.F64.F32 R18, R24 ;  /* 0x0000001800127310 */ /* 0x004e240000201800 */
[----:B0-----:R-:W-:-:S10]  /*7cb0*/  DADD R18, R20, -R18 ;  /* 0x0000000014127229 */ /* 0x001fd40000000812 */
[----:B------:R-:W0:Y:S02]  /*7cc0*/  F2F.BF16.F64 R19, R18 ;  /* 0x0000001200137310 */ /* 0x000e240000302000 */
[----:B0-----:R-:W-:Y:S04]  /*7cd0*/  STS.U16 [R28+0x80], R19 ;  /* 0x000080131c007388 */ /* 0x001fe80000000400 */
[----:B------:R-:W0:Y:S02]  /*7ce0*/  LDS R23, [R29+0x180] ;  /* 0x000180001d177984 */ /* 0x000e240000000800 */
[----:B0-----:R-:W-:Y:S02]  /*7cf0*/  IMAD.WIDE R22, R23, 0x4, R16 ;  /* 0x0000000417167825 */ /* 0x001fe400078e0210 */
[----:B------:R-:W0:Y:S04]  /*7d00*/  LDS.U16 R16, [R28+0xc0] ;  /* 0x0000c0001c107984 */ /* 0x000e280000000400 */
[----:B------:R-:W2:Y:S01]  /*7d10*/  LDG.E R22, desc[UR10][R22.64] ;  /* 0x0000000a16167981 */ /* 0x000ea2000c1e1900 */
[----:B------:R-:W-:-:S05]  /*7d20*/  VIADD R26, R26, 0x80 ;  /* 0x000000801a1a7836 */ /* 0x000fca0000000000 */
[----:B------:R-:W-:Y:S02]  /*7d30*/  ISETP.GE.AND P1, PT, R26, R0, PT ;  /* 0x000000001a00720c */ /* 0x000fe40003f26270 */
[----:B0-----:R-:W-:-:S06]  /*7d40*/  SHF.L.U32 R20, R16, 0x10, RZ ;  /* 0x0000001010147819 */ /* 0x001fcc00000006ff */
[----:B------:R-:W-:Y:S08]  /*7d50*/  F2F.F64.F32 R20, R20 ;  /* 0x0000001400147310 */ /* 0x000ff00000201800 */
[----:B--2---:R-:W0:Y:S02]  /*7d60*/  F2F.F64.F32 R16, R22 ;  /* 0x0000001600107310 */ /* 0x004e240000201800 */
[----:B0-----:R-:W-:-:S10]  /*7d70*/  DADD R16, R20, -R16 ;  /* 0x0000000014107229 */ /* 0x001fd40000000810 */
[----:B------:R-:W0:Y:S02]  /*7d80*/  F2F.BF16.F64 R17, R16 ;  /* 0x0000001000117310 */ /* 0x000e240000302000 */
[----:B0-----:R0:W-:Y:S01]  /*7d90*/  STS.U16 [R28+0xc0], R17 ;  /* 0x0000c0111c007388 */ /* 0x0011e20000000400 */
[----:B------:R-:W-:Y:S05]  /*7da0*/  @!P1 BRA `(.L_x_962) ;  /* 0xfffffffc00409947 */ /* 0x000fea000383ffff */
.L_x_961:
[----:B------:R-:W-:Y:S05]  /*7db0*/  BSYNC B1 ;  /* 0x0000000000017941 */ /* 0x000fea0003800000 */
.L_x_960:
[----:B------:R-:W-:Y:S01]  /*7dc0*/  IMAD.IADD R0, R27, 0x1, -R26 ;  /* 0x000000011b007824 */ /* 0x000fe200078e0a1a */
[----:B------:R-:W-:Y:S04]  /*7dd0*/  BSSY B1, `(.L_x_963) ;  /* 0x000001e000017945 */ /* 0x000fe80003800000 */
[----:B------:R-:W-:-:S13]  /*7de0*/  ISETP.GT.AND P1, PT, R0, 0x20, PT ;  /* 0x000000200000780c */ /* 0x000fda0003f24270 */
[----:B------:R-:W-:Y:S05]  /*7df0*/  @!P1 BRA `(.L_x_964) ;  /* 0x00000000006c9947 */ /* 0x000fea0003800000 */
[----:B01--4-:R-:W-:-:S05]  /*7e00*/  IADD3 R17, R9, R26, RZ ;  /* 0x0000001a09117210 */ /* 0x013fca0007ffe0ff */
[----:B------:R-:W-:Y:S02]  /*7e10*/  IMAD R25, R17, 0x4, R4 ;  /* 0x0000000411197824 */ /* 0x000fe400078e0204 */
[----:B---3--:R-:W0:Y:S03]  /*7e20*/  LDC.64 R16, c[0x0][0x238] ;  /* 0x00008e00ff107b82 */ /* 0x008e260000000a00 */
[----:B------:R-:W0:Y:S02]  /*7e30*/  LDS R23, [R25] ;  /* 0x0000000019177984 */ /* 0x000e240000000800 */
[----:B0-----:R-:W-:-:S05]  /*7e40*/  IMAD.WIDE R22, R23, 0x4, R16 ;  /* 0x0000000417167825 */ /* 0x001fca00078e0210 */
[----:B------:R-:W2:Y:S01]  /*7e50*/  LDG.E R28, desc[UR10][R22.64] ;  /* 0x0000000a161c7981 */ /* 0x000ea2000c1e1900 */
[----:B------:R-:W-:-:S05]  /*7e60*/  IMAD.IADD R0, R11, 0x1, R26 ;  /* 0x000000010b007824 */ /* 0x000fca00078e021a */
[----:B------:R-:W-:-:S05]  /*7e70*/  LEA R0, R0, R3, 0x1 ;  /* 0x0000000300007211 */ /* 0x000fca00078e08ff */
[----:B------:R-:W0:Y:S02]  /*7e80*/  LDS.U16 R18, [R0] ;  /* 0x0000000000127984 */ /* 0x000e240000000400 */
[----:B0-----:R-:W-:-:S04]  /*7e90*/  IMAD.U32 R24, R18, 0x10000, RZ ;  /* 0x0001000012187824 */ /* 0x001fc800078e00ff */
[----:B------:R-:W-:Y:S08]  /*7ea0*/  F2F.F64.F32 R20, R24 ;  /* 0x0000001800147310 */ /* 0x000ff00000201800 */
[----:B--2---:R-:W0:Y:S02]  /*7eb0*/  F2F.F64.F32 R18, R28 ;  /* 0x0000001c00127310 */ /* 0x004e240000201800 */
[----:B0-----:R-:W-:-:S10]  /*7ec0*/  DADD R20, R20, -R18 ;  /* 0x0000000014147229 */ /* 0x001fd40000000812 */
[----:B------:R-:W0:Y:S02]  /*7ed0*/  F2F.BF16.F64 R21, R20 ;  /* 0x0000001400157310 */ /* 0x000e240000302000 */
[----:B0-----:R-:W-:Y:S04]  /*7ee0*/  STS.U16 [R0], R21 ;  /* 0x0000001500007388 */ /* 0x001fe80000000400 */
[----:B------:R-:W0:Y:S02]  /*7ef0*/  LDS R25, [R25+0x80] ;  /* 0x0000800019197984 */ /* 0x000e240000000800 */
[----:B0-----:R-:W-:Y:S02]  /*7f00*/  IMAD.WIDE R22, R25, 0x4, R16 ;  /* 0x0000000419167825 */ /* 0x001fe400078e0210 */
[----:B------:R-:W0:Y:S04]  /*7f10*/  LDS.U16 R16, [R0+0x40] ;  /* 0x0000400000107984 */ /* 0x000e280000000400 */
[----:B------:R-:W2:Y:S01]  /*7f20*/  LDG.E R22, desc[UR10][R22.64] ;  /* 0x0000000a16167981 */ /* 0x000ea2000c1e1900 */
[----:B------:R-:W-:-:S02]  /*7f30*/  PLOP3.LUT P0, PT, PT, PT, PT, 0x8, 0x0 ;  /* 0x000000000000781c */ /* 0x000fc40003f0e170 */
[----:B------:R-:W-:Y:S01]  /*7f40*/  IADD3 R26, R26, 0x40, RZ ;  /* 0x000000401a1a7810 */ /* 0x000fe20007ffe0ff */
[----:B0-----:R-:W-:-:S06]  /*7f50*/  IMAD.U32 R18, R16, 0x10000, RZ ;  /* 0x0001000010127824 */ /* 0x001fcc00078e00ff */
[----:B------:R-:W-:Y:S08]  /*7f60*/  F2F.F64.F32 R18, R18 ;  /* 0x0000001200127310 */ /* 0x000ff00000201800 */
[----:B--2---:R-:W0:Y:S02]  /*7f70*/  F2F.F64.F32 R16, R22 ;  /* 0x0000001600107310 */ /* 0x004e240000201800 */
[----:B0-----:R-:W-:-:S10]  /*7f80*/  DADD R16, R18, -R16 ;  /* 0x0000000012107229 */ /* 0x001fd40000000810 */
[----:B------:R-:W0:Y:S02]  /*7f90*/  F2F.BF16.F64 R17, R16 ;  /* 0x0000001000117310 */ /* 0x000e240000302000 */
[----:B0-----:R2:W-:Y:S02]  /*7fa0*/  STS.U16 [R0+0x40], R17 ;  /* 0x0000401100007388 */ /* 0x0015e40000000400 */
.L_x_964:
[----:B------:R-:W-:Y:S05]  /*7fb0*/  BSYNC B1 ;  /* 0x0000000000017941 */ /* 0x000fea0003800000 */
.L_x_963:
[----:B------:R-:W-:-:S13]  /*7fc0*/  ISETP.LT.OR P0, PT, R26, R27, P0 ;  /* 0x0000001b1a00720c */ /* 0x000fda0000701670 */
[----:B------:R-:W-:Y:S05]  /*7fd0*/  @!P0 BRA `(.L_x_959) ;  /* 0x00000000003c8947 */ /* 0x000fea0003800000 */
[----:B012-4-:R-:W-:-:S04]  /*7fe0*/  IMAD.IADD R17, R9, 0x1, R26 ;  /* 0x0000000109117824 */ /* 0x017fc800078e021a */
[----:B------:R-:W-:Y:S02]  /*7ff0*/  IMAD R22, R17, 0x4, R4 ;  /* 0x0000000411167824 */ /* 0x000fe400078e0204 */
[----:B---3--:R-:W0:Y:S03]  /*8000*/  LDC.64 R16, c[0x0][0x238] ;  /* 0x00008e00ff107b82 */ /* 0x008e260000000a00 */
[----:B------:R-:W0:Y:S02]  /*8010*/  LDS R19, [R22] ;  /* 0x0000000016137984 */ /* 0x000e240000000800 */
        /* <DEDUP_REMOVED lines=8> */
[----:B0-----:R-:W-:-:S10]  /*80a0*/  DADD R18, R20, -R18 ;  /* 0x0000000014127229 */ /* 0x001fd40000000812 */
[----:B------:R-:W0:Y:S02]  /*80b0*/  F2F.BF16.F64 R19, R18 ;  /* 0x0000001200137310 */ /* 0x000e240000302000 */
[----:B0-----:R0:W-:Y:S02]  /*80c0*/  STS.U16 [R0], R19 ;  /* 0x0000001300007388 */ /* 0x0011e40000000400 */
.L_x_959:
[----:B------:R-:W-:Y:S05]  /*80d0*/  BSYNC B0 ;  /* 0x0000000000007941 */ /* 0x000fea0003800000 */
.L_x_958:
        /* <DEDUP_REMOVED lines=22> */
.L_x_970:
        /* <DEDUP_REMOVED lines=30> */
.L_x_969:
[----:B------:R-:W-:Y:S05]  /*8420*/  BSYNC B1 ;  /* 0x0000000000017941 */ /* 0x000fea0003800000 */
.L_x_968:
        /* <DEDUP_REMOVED lines=20> */
.L_x_972:
[----:B------:R-:W-:Y:S05]  /*8570*/  BSYNC B1 ;  /* 0x0000000000017941 */ /* 0x000fea0003800000 */
.L_x_971:
        /* <DEDUP_REMOVED lines=10> */
.L_x_967:
[----:B------:R-:W-:Y:S05]  /*8620*/  BSYNC B0 ;  /* 0x0000000000007941 */ /* 0x000fea0003800000 */
.L_x_966:
        /* <DEDUP_REMOVED lines=47> */
.L_x_975:
        /* <DEDUP_REMOVED lines=18> */
.L_x_974:
[----:B------:R-:W-:Y:S05]  /*8a40*/  BSYNC B0 ;  /* 0x0000000000007941 */ /* 0x000fea0003800000 */
.L_x_973:
        /* <DEDUP_REMOVED lines=17> */
.L_x_980:
        /* <DEDUP_REMOVED lines=26> */
.L_x_979:
[----:B------:R-:W-:Y:S05]  /*8d00*/  BSYNC B1 ;  /* 0x0000000000017941 */ /* 0x000fea0003800000 */
.L_x_978:
        /* <DEDUP_REMOVED lines=19> */
.L_x_982:
[----:B------:R-:W-:Y:S05]  /*8e40*/  BSYNC B1 ;  /* 0x0000000000017941 */ /* 0x000fea0003800000 */
.L_x_981:
        /* <DEDUP_REMOVED lines=9> */
.L_x_977:
[----:B------:R-:W-:Y:S05]  /*8ee0*/  BSYNC B0 ;  /* 0x0000000000007941 */ /* 0x000fea0003800000 */
.L_x_976:
        /* <DEDUP_REMOVED lines=43> */
.L_x_987:
[----:B0-----:R-:W-:Y:S01]  /*91a0*/  IADD3 R18, R11, R0, RZ ;  /* 0x000000000b127210 */ /* 0x001fe20007ffe0ff */
[----:B------:R-:W0:Y:S01]  /*91b0*/  MUFU.RCP R20, R19 ;  /* 0x0000001300147308 */ /* 0x000e220000001000 */
[----:B------:R-:W-:Y:S01]  /*91c0*/  IADD3 R0, R0, 0x20, RZ ;  /* 0x0000002000007810 */ /* 0x000fe20007ffe0ff */
[----:B------:R-:W-:Y:S02]  /*91d0*/  BSSY B1, `(.L_x_985) ;  /* 0x0000010000017945 */ /* 0x000fe40003800000 */
[----:B------:R-:W-:Y:S01]  /*91e0*/  IMAD R18, R18, 0x2, R3 ;  /* 0x0000000212127824 */ /* 0x000fe200078e0203 */
[----:B------:R-:W-:-:S04]  /*91f0*/  ISETP.GE.AND P5, PT, R0, UR4, PT ;  /* 0x0000000400007c0c */ /* 0x000fc8000bfa6270 */
        /* <DEDUP_REMOVED lines=12> */
[----:B------:R-:W-:-:S07]  /*92c0*/  IMAD.MOV.U32 R17, RZ, RZ, R22 ;  /* 0x000000ffff117224 */ /* 0x000fce00078e0016 */
.L_x_986:
[----:B------:R-:W-:Y:S05]  /*92d0*/  BSYNC B1 ;  /* 0x0000000000017941 */ /* 0x000fea0003800000 */
.L_x_985:
[----:B------:R-:W-:-:S05]  /*92e0*/  F2FP.BF16.F32.PACK_AB R17, RZ, R17 ;  /* 0x00000011ff11723e */ /* 0x000fca00000010ff */
[----:B------:R0:W-:Y:S01]  /*92f0*/  STS.U16 [R18], R17 ;  /* 0x0000001112007388 */ /* 0x0001e20000000400 */
[----:B------:R-:W-:Y:S05]  /*9300*/  @!P5 BRA `(.L_x_987) ;  /* 0xfffffffc00a4d947 */ /* 0x000fea000383ffff */
.L_x_984:
[----:B------:R-:W-:Y:S05]  /*9310*/  BSYNC B0 ;  /* 0x0000000000007941 */ /* 0x000fea0003800000 */
.L_x_983:
        /* <DEDUP_REMOVED lines=12> */
[----:B------:R-:W-:Y:S01]  /*93e0*/  PLOP3.LUT P0, PT, PT, PT, PT, 0x8, 0x0 ;  /* 0x000000000000781c */ /* 0x000fe20003f0e170 */
[----:B------:R-:W-:-:S12]  /*93f0*/  VIADD R27, R25, 0xffffffa0 ;  /* 0xffffffa0191b7836 */ /* 0x000fd80000000000 */
.L_x_991:
[----:B01----:R-:W-:Y:S01]  /*9400*/  IADD3 R17, R9, R0, RZ ;  /* 0x0000000009117210 */ /* 0x003fe20007ffe0ff */
[----:B------:R-:W-:Y:S02]  /*9410*/  IMAD.IADD R16, R11, 0x1, R0 ;  /* 0x000000010b107824 */ /* 0x000fe400078e0200 */
[----:B------:R-:W-:Y:S02]  /*9420*/  VIADD R0, R0, 0x80 ;  /* 0x0000008000007836 */ /* 0x000fe40000000000 */
[----:B------:R-:W-:Y:S01]  /*9430*/  IMAD R18, R17, 0x4, R4 ;  /* 0x0000000411127824 */ /* 0x000fe200078e0204 */
[----:B------:R-:W-:Y:S02]  /*9440*/  LEA R24, R16, R3, 0x1 ;  /* 0x0000000310187211 */ /* 0x000fe400078e08ff */
[----:B------:R-:W0:Y:S01]  /*9450*/  LDC.64 R16, c[0x0][0x250] ;  /* 0x00009400ff107b82 */ /* 0x000e220000000a00 */
[----:B------:R-:W-:Y:S01]  /*9460*/  ISETP.GE.AND P1, PT, R0, R27, PT ;  /* 0x0000001b0000720c */ /* 0x000fe20003f26270 */
        /* <DEDUP_REMOVED lines=21> */
.L_x_990:
[----:B------:R-:W-:Y:S05]  /*95c0*/  BSYNC B1 ;  /* 0x0000000000017941 */ /* 0x000fea0003800000 */
.L_x_989:
[----:B-1----:R-:W-:Y:S01]  /*95d0*/  IMAD.IADD R16, R25, 0x1, -R0 ;  /* 0x0000000119107824 */ /* 0x002fe200078e0a00 */
[----:B------:R-:W-:Y:S04]  /*95e0*/  BSSY B1, `(.L_x_992) ;  /* 0x0000015000017945 */ /* 0x000fe80003800000 */
[----:B------:R-:W-:-:S13]  /*95f0*/  ISETP.GT.AND P1, PT, R16, 0x20, PT ;  /* 0x000000201000780c */ /* 0x000fda0003f24270 */
[----:B------:R-:W-:Y:S05]  /*9600*/  @!P1 BRA `(.L_x_993) ;  /* 0x0000000000489947 */ /* 0x000fea0003800000 */
[----:B0-----:R-:W-:Y:S01]  /*9610*/  IADD3 R17, R9, R0, RZ ;  /* 0x0000000009117210 */ /* 0x001fe20007ffe0ff */
[----:B------:R-:W-:Y:S01]  /*9620*/  IMAD.IADD R16, R11, 0x1, R0 ;  /* 0x000000010b107824 */ /* 0x000fe200078e0200 */
[----:B------:R-:W0:Y:S01]  /*9630*/  LDC.64 R18, c[0x0][0x250] ;  /* 0x00009400ff127b82 */ /* 0x000e220000000a00 */
[----:B------:R-:W-:Y:S01]  /*9640*/  ULDC UR5, c[0x0][0x21c] ;  /* 0x0000870000057ab9 */ /* 0x000fe20000000800 */
[----:B------:R-:W-:Y:S01]  /*9650*/  PLOP3.LUT P0, PT, PT, PT, PT, 0x8, 0x0 ;  /* 0x000000000000781c */ /* 0x000fe20003f0e170 */
[----:B------:R-:W-:Y:S01]  /*9660*/  IMAD R20, R17, 0x4, R4 ;  /* 0x0000000411147824 */ /* 0x000fe200078e0204 */
[----:B------:R-:W-:Y:S01]  /*9670*/  LEA R21, R16, R3, 0x1 ;  /* 0x0000000310157211 */ /* 0x000fe200078e08ff */
[----:B------:R-:W-:-:S03]  /*9680*/  VIADD R0, R0, 0x40 ;  /* 0x0000004000007836 */ /* 0x000fc60000000000 */
        /* <DEDUP_REMOVED lines=10> */
.L_x_993:
[----:B------:R-:W-:Y:S05]  /*9730*/  BSYNC B1 ;  /* 0x0000000000017941 */ /* 0x000fea0003800000 */
.L_x_992:
[----:B------:R-:W-:-:S13]  /*9740*/  ISETP.LT.OR P0, PT, R0, R25, P0 ;  /* 0x000000190000720c */ /* 0x000fda0000701670 */
[----:B------:R-:W-:Y:S05]  /*9750*/  @!P0 BRA `(.L_x_988) ;  /* 0x00000000002c8947 */ /* 0x000fea0003800000 */
[--C-:B01----:R-:W-:Y:S01]  /*9760*/  IMAD.IADD R17, R9, 0x1, R0.reuse ;  /* 0x0000000109117824 */ /* 0x103fe200078e0200 */
[----:B------:R-:W-:Y:S01]  /*9770*/  ULDC UR5, c[0x0][0x21c] ;  /* 0x0000870000057ab9 */ /* 0x000fe20000000800 */
[----:B------:R-:W-:-:S03]  /*9780*/  IMAD.IADD R0, R11, 0x1, R0 ;  /* 0x000000010b007824 */ /* 0x000fc600078e0200 */
[----:B------:R-:W-:Y:S01]  /*9790*/  LEA R18, R17, R4, 0x2 ;  /* 0x0000000411127211 */ /* 0x000fe200078e10ff */
[----:B------:R-:W-:Y:S01]  /*97a0*/  IMAD R0, R0, 0x2, R3 ;  /* 0x0000000200007824 */ /* 0x000fe200078e0203 */
[----:B------:R-:W0:Y:S03]  /*97b0*/  LDC.64 R16, c[0x0][0x250] ;  /* 0x00009400ff107b82 */ /* 0x000e260000000a00 */
[----:B------:R-:W1:Y:S04]  /*97c0*/  LDS R19, [R18] ;  /* 0x0000000012137984 */ /* 0x000e680000000800 */
[----:B------:R-:W2:Y:S01]  /*97d0*/  LDS.U16 R21, [R0] ;  /* 0x0000000000157984 */ /* 0x000ea20000000400 */
[----:B-1----:R-:W-:-:S04]  /*97e0*/  IMAD R19, R32, UR5, R19 ;  /* 0x0000000520137c24 */ /* 0x002fc8000f8e0213 */
[----:B0-----:R-:W-:-:S05]  /*97f0*/  IMAD.WIDE R16, R19, 0x2, R16 ;  /* 0x0000000213107825 */ /* 0x001fca00078e0210 */
[----:B--2---:R2:W-:Y:S02]  /*9800*/  STG.E.U16 desc[UR10][R16.64], R21 ;  /* 0x0000001510007986 */ /* 0x0045e4000c10150a */
.L_x_988:
[----:B------:R-:W-:Y:S05]  /*9810*/  BSYNC B0 ;  /* 0x0000000000007941 */ /* 0x000fea0003800000 */
.L_x_965:
        /* <DEDUP_REMOVED lines=24> */
.L_x_1000:
        /* <DEDUP_REMOVED lines=26> */
.L_x_999:
[----:B------:R-:W-:Y:S05]  /*9b40*/  BSYNC B1 ;  /* 0x0000000000017941 */ /* 0x000fea0003800000 */
.L_x_998:
        /* <DEDUP_REMOVED lines=19> */
.L_x_1002:
[----:B------:R-:W-:Y:S05]  /*9c80*/  BSYNC B1 ;  /* 0x0000000000017941 */ /* 0x000fea0003800000 */
.L_x_1001:
        /* <DEDUP_REMOVED lines=9> */
.L_x_997:
[----:B------:R-:W-:Y:S05]  /*9d20*/  BSYNC B0 ;  /* 0x0000000000007941 */ /* 0x000fea0003800000 */
.L_x_996:
        /* <DEDUP_REMOVED lines=45> */
.L_x_1006:
        /* <DEDUP_REMOVED lines=23> */
[----:B------:R-:W-:Y:S05]  /*a170*/  CALL.REL.NOINC `($__internal_9_$__cuda_sm20_div_rn_f64_full) ;  /* 0x0000000800507944 */ /* 0x000fea0003c00000 */
.L_x_1005:
[----:B------:R-:W-:Y:S05]  /*a180*/  BSYNC B1 ;  /* 0x0000000000017941 */ /* 0x000fea0003800000 */
.L_x_1004:
[----:B------:R-:W0:Y:S02]  /*a190*/  F2F.BF16.F64 R18, R18 ;  /* 0x0000001200127310 */ /* 0x000e240000302000 */
[----:B0-----:R0:W-:Y:S01]  /*a1a0*/  STS.U16 [R37], R18 ;  /* 0x0000001225007388 */ /* 0x0011e20000000400 */
[----:B------:R-:W-:Y:S05]  /*a1b0*/  @!P1 BRA `(.L_x_1006) ;  /* 0xfffffffc00909947 */ /* 0x000fea000383ffff */
.L_x_1003:
[----:B------:R-:W-:Y:S05]  /*a1c0*/  BSYNC B0 ;  /* 0x0000000000007941 */ /* 0x000fea0003800000 */
.L_x_995:
[----:B------:R-:W-:Y:S01]  /*a1d0*/  NOP ;  /* 0x0000000000007918 */ /* 0x000fe20000000000 */
.L_x_994:
[----:B0-----:R-:W0:Y:S01]  /*a1e0*/  LDC R39, c[0x0][0x220] ;  /* 0x00008800ff277b82 */ /* 0x001e220000000800 */
[----:B------:R-:W-:Y:S01]  /*a1f0*/  ULDC UR4, c[0x0][0x21c] ;  /* 0x0000870000047ab9 */ /* 0x000fe20000000800 */
[----:B------:R-:W-:Y:S01]  /*a200*/  ULDC.64 UR12, c[0x0][0x248] ;  /* 0x00009200000c7ab9 */ /* 0x000fe20000000a00 */
[----:B------:R-:W-:Y:S01]  /*a210*/  BSSY B0, `(.L_x_1007) ;  /* 0x0000083000007945 */ /* 0x000fe20003800000 */
[----:B0-----:R-:W-:-:S13]  /*a220*/  ISETP.GE.AND P0, PT, R6, R39, PT ;  /* 0x000000270600720c */ /* 0x001fda0003f06270 */
[----:B------:R-:W-:Y:S05]  /*a230*/  @P0 BRA `(.L_x_1008) ;  /* 0x0000000800000947 */ /* 0x000fea0003800000 */
[----:B--2---:R-:W-:Y:S01]  /*a240*/  IADD3 R0, -R6, R39, RZ ;  /* 0x0000002706007210 */ /* 0x004fe20007ffe1ff */
[----:B------:R-:W-:Y:S01]  /*a250*/  BSSY B1, `(.L_x_1009) ;  /* 0x0000040000017945 */ /* 0x000fe20003800000 */
[----:B------:R-:W-:Y:S01]  /*a260*/  PLOP3.LUT P0, PT, PT, PT, PT, 0x80, 0x0 ;  /* 0x000000000000781c */ /* 0x000fe20003f0f070 */
[----:B------:R-:W-:Y:S01]  /*a270*/  IMAD.MOV.U32 R38, RZ, RZ, R6 ;  /* 0x000000ffff267224 */ /* 0x000fe200078e0006 */
[----:B------:R-:W-:-:S13]  /*a280*/  ISETP.GT.AND P1, PT, R0, 0x60, PT ;  /* 0x000000600000780c */ /* 0x000fda0003f24270 */
[----:B------:R-:W-:Y:S05]  /*a290*/  @!P1 BRA `(.L_x_1010) ;  /* 0x0000000000ec9947 */ /* 0x000fea0003800000 */
[----:B------:R-:W-:Y:S02]  /*a2a0*/  PLOP3.LUT P0, PT, PT, PT, PT, 0x8, 0x0 ;  /* 0x000000000000781c */ /* 0x000fe40003f0e170 */
[----:B------:R-:W-:-:S11]  /*a2b0*/  IADD3 R0, R39, -0x60, RZ ;  /* 0xffffffa027007810 */ /* 0x000fd60007ffe0ff */
.L_x_1011:
[----:B-1-34-:R-:W-:Y:S02]  /*a2c0*/  IMAD.IADD R16, R11, 0x1, R38 ;  /* 0x000000010b107824 */ /* 0x01afe400078e0226 */
        /* <DEDUP_REMOVED lines=56> */
.L_x_1010:
[----:B------:R-:W-:Y:S05]  /*a650*/  BSYNC B1 ;  /* 0x0000000000017941 */ /* 0x000fea0003800000 */
.L_x_1009:
[----:B------:R-:W-:Y:S01]  /*a660*/  IMAD.IADD R0, R39, 0x1, -R38 ;  /* 0x0000000127007824 */ /* 0x000fe200078e0a26 */
[----:B------:R-:W-:Y:S04]  /*a670*/  BSSY B1, `(.L_x_1012) ;  /* 0x0000025000017945 */ /* 0x000fe80003800000 */
[----:B------:R-:W-:-:S13]  /*a680*/  ISETP.GT.AND P1, PT, R0, 0x20, PT ;  /* 0x000000200000780c */ /* 0x000fda0003f24270 */
[----:B------:R-:W-:Y:S05]  /*a690*/  @!P1 BRA `(.L_x_1013) ;  /* 0x0000000000889947 */ /* 0x000fea0003800000 */
[-C--:B------:R-:W-:Y:S01]  /*a6a0*/  IADD3 R0, R11, R38.reuse, RZ ;  /* 0x000000260b007210 */ /* 0x080fe20007ffe0ff */
[----:B------:R-:W-:Y:S01]  /*a6b0*/  ULDC UR5, c[0x0][0x21c] ;  /* 0x0000870000057ab9 */ /* 0x000fe20000000800 */
[----:B-1-34-:R-:W-:Y:S01]  /*a6c0*/  IADD3 R17, R9, R38, RZ ;  /* 0x0000002609117210 */ /* 0x01afe20007ffe0ff */
        /* <DEDUP_REMOVED lines=31> */
.L_x_1013:
[----:B------:R-:W-:Y:S05]  /*a8c0*/  BSYNC B1 ;  /* 0x0000000000017941 */ /* 0x000fea0003800000 */
.L_x_1012:
[----:B------:R-:W-:-:S13]  /*a8d0*/  ISETP.LT.OR P0, PT, R38, R39, P0 ;  /* 0x000000272600720c */ /* 0x000fda0000701670 */
[----:B------:R-:W-:Y:S05]  /*a8e0*/  @!P0 BRA `(.L_x_1008) ;  /* 0x0000000000548947 */ /* 0x000fea0003800000 */
[-C--:B0-----:R-:W-:Y:S01]  /*a8f0*/  IADD3 R0, R11, R38.reuse, RZ ;  /* 0x000000260b007210 */ /* 0x081fe20007ffe0ff */
[----:B------:R-:W-:Y:S01]  /*a900*/  ULDC UR5, c[0x0][0x21c] ;  /* 0x0000870000057ab9 */ /* 0x000fe20000000800 */
[----:B-1-34-:R-:W-:Y:S01]  /*a910*/  IADD3 R17, R9, R38, RZ ;  /* 0x0000002609117210 */ /* 0x01afe20007ffe0ff */
        /* <DEDUP_REMOVED lines=18> */
.L_x_1008:
[----:B------:R-:W-:Y:S05]  /*aa40*/  BSYNC B0 ;  /* 0x0000000000007941 */ /* 0x000fea0003800000 */
.L_x_1007:
[----:B------:R-:W-:Y:S01]  /*aa50*/  ULDC UR4, c[0x0][0xc] ;  /* 0x0000030000047ab9 */ /* 0x000fe20000000800 */
[----:B------:R5:W-:Y:S06]  /*aa60*/  MEMBAR.SC.CTA ;  /* 0x0000000000007992 */ /* 0x000bec0000000000 */
[----:B-----5:R-:W-:Y:S01]  /*aa70*/  UIADD3 UR6, UR4, UR6, URZ ;  /* 0x0000000604067290 */ /* 0x020fe2000fffe03f */
[----:B------:R-:W-:-:S05]  /*aa80*/  NOP ;  /* 0x0000000000007918 */ /* 0x000fca0000000000 */
[----:B------:R-:W-:-:S13]  /*aa90*/  ISETP.LE.AND P0, PT, R2, UR6, PT ;  /* 0x0000000602007c0c */ /* 0x000fda000bf03270 */
[----:B------:R-:W-:Y:S05]  /*aaa0*/  @!P0 BRA `(.L_x_1014) ;  /* 0xffffff5800a88947 */ /* 0x000fea000383ffff */
[----:B------:R-:W-:Y:S05]  /*aab0*/  EXIT ;  /* 0x000000000000794d */ /* 0x000fea0003800000 */
        .weak           $__internal_9_$__cuda_sm20_div_rn_f64_full
        .type           $__internal_9_$__cuda_sm20_div_rn_f64_full,@function
        .size           $__internal_9_$__cuda_sm20_div_rn_f64_full,($__internal_10_$__cuda_sm20_rcp_rn_f32_slowpath - $__internal_9_$__cuda_sm20_div_rn_f64_full)
$__internal_9_$__cuda_sm20_div_rn_f64_full:
        /* <DEDUP_REMOVED lines=66> */
.L_x_1016:
        /* <DEDUP_REMOVED lines=16> */
.L_x_1019:
[----:B------:R-:W-:Y:S01]  /*afe0*/  LOP3.LUT R23, R29, 0x80000, RZ, 0xfc, !PT ;  /* 0x000800001d177812 */ /* 0x000fe200078efcff */
[----:B------:R-:W-:Y:S01]  /*aff0*/  IMAD.MOV.U32 R22, RZ, RZ, R28 ;  /* 0x000000ffff167224 */ /* 0x000fe200078e001c */
[----:B------:R-:W-:Y:S06]  /*b000*/  BRA `(.L_x_1017) ;  /* 0x0000000000087947 */ /* 0x000fec0003800000 */
.L_x_1018:
[----:B------:R-:W-:Y:S02]  /*b010*/  LOP3.LUT R23, R17, 0x80000, RZ, 0xfc, !PT ;  /* 0x0008000011177812 */ /* 0x000fe400078efcff */
[----:B------:R-:W-:-:S07]  /*b020*/  MOV R22, R16 ;  /* 0x0000001000167202 */ /* 0x000fce0000000f00 */
.L_x_1017:
[----:B------:R-:W-:Y:S05]  /*b030*/  BSYNC B2 ;  /* 0x0000000000027941 */ /* 0x000fea0003800000 */
.L_x_1015:
[----:B------:R-:W-:Y:S01]  /*b040*/  HFMA2.MMA R17, -RZ, RZ, 0, 0 ;  /* 0x00000000ff117435 */ /* 0x000fe200000001ff */
[----:B------:R-:W-:Y:S01]  /*b050*/  IMAD.MOV.U32 R16, RZ, RZ, R0 ;  /* 0x000000ffff107224 */ /* 0x000fe200078e0000 */
[----:B------:R-:W-:Y:S01]  /*b060*/  MOV R19, R23 ;  /* 0x0000001700137202 */ /* 0x000fe20000000f00 */
[----:B------:R-:W-:-:S03]  /*b070*/  IMAD.MOV.U32 R18, RZ, RZ, R22 ;  /* 0x000000ffff127224 */ /* 0x000fc600078e0016 */
[----:B------:R-:W-:Y:S05]  /*b080*/  RET.REL.NODEC R16 `(_ZN18transformer_engine45fused_topk_with_score_function_forward_kernelI13__nv_bfloat16fEEvPKT_iiibiifiPKT0_PS2_PbS8_) ;  /* 0xffffff4c10dc7950 */ /* 0x000fea0003c3ffff */
        .weak           $__internal_10_$__cuda_sm20_rcp_rn_f32_slowpath
        .type           $__internal_10_$__cuda_sm20_rcp_rn_f32_slowpath,@function
        .size           $__internal_10_$__cuda_sm20_rcp_rn_f32_slowpath,($__internal_11_$__cuda_sm3x_div_rn_noftz_f32_slowpath - $__internal_10_$__cuda_sm20_rcp_rn_f32_slowpath)
$__internal_10_$__cuda_sm20_rcp_rn_f32_slowpath:
        /* <DEDUP_REMOVED lines=16> */
.L_x_1021:
        /* <DEDUP_REMOVED lines=33> */
.L_x_1023:
[----:B------:R0:W1:Y:S02]  /*b3a0*/  MUFU.RCP R21, R16 ;  /* 0x0000001000157308 */ /* 0x0000640000001000 */
.L_x_1022:
[----:B------:R-:W-:Y:S05]  /*b3b0*/  BSYNC B2 ;  /* 0x0000000000027941 */ /* 0x000fea0003800000 */
.L_x_1020:
[----:B------:R-:W-:Y:S01]  /*b3c0*/  HFMA2.MMA R17, -RZ, RZ, 0, 0 ;  /* 0x00000000ff117435 */ /* 0x000fe200000001ff */
[----:B0-----:R-:W-:-:S05]  /*b3d0*/  IMAD.MOV.U32 R16, RZ, RZ, R20 ;  /* 0x000000ffff107224 */ /* 0x001fca00078e0014 */
[----:B-1----:R-:W-:Y:S05]  /*b3e0*/  RET.REL.NODEC R16 `(_ZN18transformer_engine45fused_topk_with_score_function_forward_kernelI13__nv_bfloat16fEEvPKT_iiibiifiPKT0_PS2_PbS8_) ;  /* 0xffffff4c10047950 */ /* 0x002fea0003c3ffff */
        .weak           $__internal_11_$__cuda_sm3x_div_rn_noftz_f32_slowpath
        .type           $__internal_11_$__cuda_sm3x_div_rn_noftz_f32_slowpath,@function
        .size           $__internal_11_$__cuda_sm3x_div_rn_noftz_f32_slowpath,(.L_x_2493 - $__internal_11_$__cuda_sm3x_div_rn_noftz_f32_slowpath)
$__internal_11_$__cuda_sm3x_div_rn_noftz_f32_slowpath:
        /* <DEDUP_REMOVED lines=34> */
.L_x_1025:
        /* <DEDUP_REMOVED lines=51> */
.L_x_1032:
[----:B------:R-:W-:-:S04]  /*b940*/  LOP3.LUT R16, R16, 0x80000000, RZ, 0xc0, !PT ;  /* 0x8000000010107812 */ /* 0x000fc800078ec0ff */
[----:B------:R-:W-:Y:S01]  /*b950*/  LOP3.LUT R16, R16, 0x7f800000, RZ, 0xfc, !PT ;  /* 0x7f80000010107812 */ /* 0x000fe200078efcff */
[----:B------:R-:W-:Y:S06]  /*b960*/  BRA `(.L_x_1033) ;  /* 0x0000000000047947 */ /* 0x000fec0003800000 */
.L_x_1031:
[----:B------:R-:W-:-:S07]  /*b970*/  IMAD R16, R23, 0x800000, R16 ;  /* 0x0080000017107824 */ /* 0x000fce00078e0210 */
.L_x_1033:
[----:B------:R-:W-:Y:S05]  /*b980*/  BSYNC B3 ;  /* 0x0000000000037941 */ /* 0x000fea0003800000 */
.L_x_1030:
[----:B------:R-:W-:Y:S05]  /*b990*/  BRA `(.L_x_1034) ;  /* 0x0000000000207947 */ /* 0x000fea0003800000 */
.L_x_1029:
[----:B------:R-:W-:-:S04]  /*b9a0*/  LOP3.LUT R16, R17, 0x80000000, R16, 0x48, !PT ;  /* 0x8000000011107812 */ /* 0x000fc800078e4810 */
[----:B------:R-:W-:Y:S01]  /*b9b0*/  LOP3.LUT R16, R16, 0x7f800000, RZ, 0xfc, !PT ;  /* 0x7f80000010107812 */ /* 0x000fe200078efcff */
[----:B------:R-:W-:Y:S06]  /*b9c0*/  BRA `(.L_x_1034) ;  /* 0x0000000000147947 */ /* 0x000fec0003800000 */
.L_x_1028:
[----:B------:R-:W-:Y:S01]  /*b9d0*/  LOP3.LUT R16, R17, 0x80000000, R16, 0x48, !PT ;  /* 0x8000000011107812 */ /* 0x000fe200078e4810 */
[----:B------:R-:W-:Y:S06]  /*b9e0*/  BRA `(.L_x_1034) ;  /* 0x00000000000c7947 */ /* 0x000fec0003800000 */
.L_x_1027:
[----:B------:R-:W0:Y:S01]  /*b9f0*/  MUFU.RSQ R16, -QNAN ;  /* 0xffc0000000107908 */ /* 0x000e220000001400 */
[----:B------:R-:W-:Y:S05]  /*ba00*/  BRA `(.L_x_1034) ;  /* 0x0000000000047947 */ /* 0x000fea0003800000 */
.L_x_1026:
[----:B------:R-:W-:-:S07]  /*ba10*/  FADD.FTZ R16, R16, R17 ;  /* 0x0000001110107221 */ /* 0x000fce0000010000 */
.L_x_1034:
[----:B------:R-:W-:Y:S05]  /*ba20*/  BSYNC B2 ;  /* 0x0000000000027941 */ /* 0x000fea0003800000 */
.L_x_1024:
[----:B------:R-:W-:Y:S01]  /*ba30*/  HFMA2.MMA R17, -RZ, RZ, 0, 0 ;  /* 0x00000000ff117435 */ /* 0x000fe200000001ff */
[----:B0-----:R-:W-:Y:S01]  /*ba40*/  MOV R22, R16 ;  /* 0x0000001000167202 */ /* 0x001fe20000000f00 */
[----:B------:R-:W-:-:S04]  /*ba50*/  IMAD.MOV.U32 R16, RZ, RZ, R21 ;  /* 0x000000ffff107224 */ /* 0x000fc800078e0015 */
[----:B------:R-:W-:Y:S05]  /*ba60*/  RET.REL.NODEC R16 `(_ZN18transformer_engine45fused_topk_with_score_function_forward_kernelI13__nv_bfloat16fEEvPKT_iiibiifiPKT0_PS2_PbS8_) ;  /* 0xffffff4410647950 */ /* 0x000fea0003c3ffff */
.L_x_1035:
        /* <DEDUP_REMOVED lines=9> */
.L_x_2493:


//--------------------- .text._ZN18transformer_engine45fused_topk_with_score_function_forward_kernelI6__half13__nv_bfloat16EEvPKT_iiibiifiPKT0_PS3_PbS9_ --------------------------
	.section	.text._ZN18transformer_engine45fused_topk_with_score_function_forward_kernelI6__half13__nv_bfloat16EEvPKT_iiibiifiPKT0_PS3_PbS9_,"ax",@progbits
	.align	128
        .global         _ZN18transformer_engine45fused_topk_with_score_function_forward_kernelI6__half13__nv_bfloat16EEvPKT_iiibiifiPKT0_PS3_PbS9_
        .type           _ZN18transformer_engine45fused_topk_with_score_function_forward_kernelI6__half13__nv_bfloat16EEvPKT_iiibiifiPKT0_PS3_PbS9_,@function
        .size           _ZN18transformer_engine45fused_topk_with_score_function_forward_kernelI6__half13__nv_bfloat16EEvPKT_iiibiifiPKT0_PS3_PbS9_,(.L_x_2496 - _ZN18transformer_engine45fused_topk_with_score_function_forward_kernelI6__half13__nv_bfloat16EEvPKT_iiibiifiPKT0_PS3_PbS9_)
        .other          _ZN18transformer_engine45fused_topk_with_score_function_forward_kernelI6__half13__nv_bfloat16EEvPKT_iiibiifiPKT0_PS3_PbS9_,@"STO_CUDA_ENTRY STV_DEFAULT"
_ZN18transformer_engine45fused_topk_with_score_function_forward_kernelI6__half13__nv_bfloat16EEvPKT_iiibiifiPKT0_PS3_PbS9_:
.text._ZN18transformer_engine45fused_topk_with_score_function_forward_kernelI6__half13__nv_bfloat16EEvPKT_iiibiifiPKT0_PS3_PbS9_:
        /* <DEDUP_REMOVED lines=85> */
.L_x_1255:
[----:B012---:R-:W0:Y:S01]  /*0550*/  S2R R0, SR_TID.X ;  /* 0x0000000000007919 */ /* 0x007e220000002100 */
[----:B----4-:R-:W1:Y:S01]  /*0560*/  LDC R17, c[0x0][RZ] ;  /* 0x00000000ff117b82 */ /* 0x010e620000000800 */
[----:B------:R-:W-:Y:S01]  /*0570*/  ULDC UR4, c[0x0][0x218] ;  /* 0x0000860000047ab9 */ /* 0x000fe20000000800 */
[----:B-1----:R-:W-:Y:S02]  /*0580*/  SHF.R.U32.HI R17, RZ, 0x5, R17 ;  /* 0x00000005ff117819 */ /* 0x002fe40000011611 */
[----:B0-----:R-:W-:-:S05]  /*0590*/  SHF.R.U32.HI R0, RZ, 0x5, R0 ;  /* 0x00000005ff007819 */ /* 0x001fca0000011600 */
[----:B------:R-:W-:-:S05]  /*05a0*/  IMAD R32, R17, UR6, R0 ;  /* 0x0000000611207c24 */ /* 0x000fca000f8e0200 */
[----:B------:R-:W-:-:S13]  /*05b0*/  ISETP.GE.AND P0, PT, R32, UR4, PT ;  /* 0x0000000420007c0c */ /* 0x000fda000bf06270 */
[----:B---3--:R-:W-:Y:S05]  /*05c0*/  @P0 EXIT ;  /* 0x000000000000094d */ /* 0x008fea0003800000 */
        /* <DEDUP_REMOVED lines=18> */
.L_x_1042:
        /* <DEDUP_REMOVED lines=31> */
.L_x_1041:
[----:B------:R-:W-:Y:S05]  /*08e0*/  BSYNC B2 ;  /* 0x0000000000027941 */ /* 0x000fea0003800000 */
.L_x_1040:
        /* <DEDUP_REMOVED lines=21> */
.L_x_1044:
[----:B------:R-:W-:Y:S05]  /*0a40*/  BSYNC B2 ;  /* 0x0000000000027941 */ /* 0x000fea0003800000 */
.L_x_1043:
        /* <DEDUP_REMOVED lines=11> */
.L_x_1039:
        /* <DEDUP_REMOVED lines=9> */
.L_x_1048:
        /* <DEDUP_REMOVED lines=41> */
.L_x_1047:
[----:B------:R-:W-:Y:S05]  /*0e20*/  BSYNC B2 ;  /* 0x0000000000027941 */ /* 0x000fea0003800000 */
.L_x_1046:
        /* <DEDUP_REMOVED lines=28> */
.L_x_1050:
[----:B------:R-:W-:Y:S05]  /*0ff0*/  BSYNC B2 ;  /* 0x0000000000027941 */ /* 0x000fea0003800000 */
.L_x_1049:
        /* <DEDUP_REMOVED lines=14> */
.L_x_1045:
[----:B------:R-:W-:Y:S05]  /*10e0*/  BSYNC B1 ;  /* 0x0000000000017941 */ /* 0x000fea0003800000 */
.L_x_1038:
        /* <DEDUP_REMOVED lines=9> */
.L_x_1053:
        /* <DEDUP_REMOVED lines=25> */
.L_x_1052:
[----:B------:R-:W-:Y:S05]  /*1310*/  BSYNC B1 ;  /* 0x0000000000017941 */ /* 0x000fea0003800000 */
.L_x_1051:
        /* <DEDUP_REMOVED lines=18> */
.L_x_1055:
[----:B------:R-:W-:Y:S05]  /*1440*/  BSYNC B1 ;  /* 0x0000000000017941 */ /* 0x000fea0003800000 */
.L_x_1054:
        /* <DEDUP_REMOVED lines=9> */
.L_x_1037:
[----:B------:R-:W-:Y:S05]  /*14e0*/  BSYNC B0 ;  /* 0x0000000000007941 */ /* 0x000fea0003800000 */
.L_x_1036:
        /* <DEDUP_REMOVED lines=13> */
.L_x_1060:
        /* <DEDUP_REMOVED lines=9> */
.L_x_1059:
[----:B------:R-:W-:Y:S05]  /*1650*/  BSYNC B1 ;  /* 0x0000000000017941 */ /* 0x000fea0003800000 */
.L_x_1058:
        /* <DEDUP_REMOVED lines=14> */
.L_x_1057:
[----:B------:R-:W-:Y:S05]  /*1740*/  BSYNC B0 ;  /* 0x0000000000007941 */ /* 0x000fea0003800000 */
.L_x_1056:
        /* <DEDUP_REMOVED lines=9> */
[----:B0-----:R-:W-:-:S06]  /*17e0*/  @!P4 HADD2.F32 R18, -RZ, R18.H0_H0 ;  /* 0x20000012ff12c230 */ /* 0x001fcc0000004100 */
[----:B------:R-:W0:Y:S08]  /*17f0*/  @!P4 F2F.F64.F32 R16, R18 ;  /* 0x000000120010c310 */ /* 0x000e300000201800 */
[----:B0-----:R0:W1:Y:S01]  /*1800*/  F2F.F16.F64 R24, R16 ;  /* 0x0000001000187310 */ /* 0x0010620000300800 */
[----:B------:R-:W-:Y:S05]  /*1810*/  @P1 BRA `(.L_x_1063) ;  /* 0x0000000400201947 */ /* 0x000fea0003800000 */
[----:B------:R-:W-:Y:S01]  /*1820*/  IADD3 R18, -R10, UR7, RZ ;  /* 0x000000070a127c10 */ /* 0x000fe2000fffe1ff */
[----:B------:R-:W-:Y:S01]  /*1830*/  BSSY B1, `(.L_x_1064) ;  /* 0x0000027000017945 */ /* 0x000fe20003800000 */
[----:B------:R-:W-:Y:S01]  /*1840*/  PLOP3.LUT P0, PT, PT, PT, PT, 0x80, 0x0 ;  /* 0x000000000000781c */ /* 0x000fe20003f0f070 */
[----:B------:R-:W-:Y:S01]  /*1850*/  IMAD.MOV.U32 R22, RZ, RZ, R10 ;  /* 0x000000ffff167224 */ /* 0x000fe200078e000a */
[----:B------:R-:W-:-:S13]  /*1860*/  ISETP.GT.AND P2, PT, R18, 0x60, PT ;  /* 0x000000601200780c */ /* 0x000fda0003f44270 */
[----:B------:R-:W-:Y:S05]  /*1870*/  @!P2 BRA `(.L_x_1065) ;  /* 0x000000000088a947 */ /* 0x000fea0003800000 */
[----:B------:R-:W-:Y:S01]  /*1880*/  MOV R23, UR7 ;  /* 0x0000000700177c02 */ /* 0x000fe20008000f00 */
[----:B------:R-:W-:Y:S01]  /*1890*/  BSSY B2, `(.L_x_1065) ;  /* 0x0000020000027945 */ /* 0x000fe20003800000 */
[----:B------:R-:W-:-:S03]  /*18a0*/  PLOP3.LUT P0, PT, PT, PT, PT, 0x8, 0x0 ;  /* 0x000000000000781c */ /* 0x000fc60003f0e170 */
[----:B------:R-:W-:-:S10]  /*18b0*/  VIADD R23, R23, 0xffffffa0 ;  /* 0xffffffa017177836 */ /* 0x000fd40000000000 */
.L_x_1066:
[----:B0-2---:R-:W-:Y:S02]  /*18c0*/  IMAD.IADD R16, R7, 0x1, R22 ;  /* 0x0000000107107824 */ /* 0x005fe400078e0216 */
[----:B------:R-:W-:-:S03]  /*18d0*/  VIADD R22, R22, 0x80 ;  /* 0x0000008016167836 */ /* 0x000fc60000000000 */
[----:B------:R-:W-:-:S05]  /*18e0*/  LEA R25, R16, R3, 0x1 ;  /* 0x0000000310197211 */ /* 0x000fca00078e08ff */
[----:B------:R-:W1:Y:S04]  /*18f0*/  LDS.U16 R17, [R25] ;  /* 0x0000000019117984 */ /* 0x000e680000000400 */
[----:B------:R-:W0:Y:S04]  /*1900*/  LDS.U16 R19, [R25+0x40] ;  /* 0x0000400019137984 */ /* 0x000e280000000400 */
[----:B------:R-:W2:Y:S04]  /*1910*/  LDS.U16 R21, [R25+0x80] ;  /* 0x0000800019157984 */ /* 0x000ea80000000400 */
[----:B---3--:R-:W3:Y:S01]  /*1920*/  LDS.U16 R27, [R25+0xc0] ;  /* 0x0000c000191b7984 */ /* 0x008ee20000000400 */
[----:B-1----:R-:W-:-:S05]  /*1930*/  HSETP2.GT.AND P2, PT, R24.H0_H0, R17.H0_H0, PT ;  /* 0x2000001118007234 */ /* 0x002fca0003f44800 */
[----:B------:R-:W-:-:S05]  /*1940*/  SEL R17, R17, R24, !P2 ;  /* 0x0000001811117207 */ /* 0x000fca0005000000 */
[----:B------:R-:W-:-:S06]  /*1950*/  HADD2.F32 R17, -RZ, R17.H0_H0 ;  /* 0x20000011ff117230 */ /* 0x000fcc0000004100 */
[----:B------:R-:W1:Y:S08]  /*1960*/  F2F.F64.F32 R16, R17 ;  /* 0x0000001100107310 */ /* 0x000e700000201800 */
[----:B-1----:R-:W0:Y:S02]  /*1970*/  F2F.F16.F64 R16, R16 ;  /* 0x0000001000107310 */ /* 0x002e240000300800 */
[----:B0-----:R-:W-:-:S05]  /*1980*/  HSETP2.GT.AND P2, PT, R16.H0_H0, R19.H0_H0, PT ;  /* 0x2000001310007234 */ /* 0x001fca0003f44800 */
[----:B------:R-:W-:-:S05]  /*1990*/  SEL R19, R19, R16, !P2 ;  /* 0x0000001013137207 */ /* 0x000fca0005000000 */
[----:B------:R-:W-:-:S06]  /*19a0*/  HADD2.F32 R19, -RZ, R19.H0_H0 ;  /* 0x20000013ff137230 */ /* 0x000fcc0000004100 */
[----:B------:R-:W0:Y:S08]  /*19b0*/  F2F.F64.F32 R18, R19 ;  /* 0x0000001300127310 */ /* 0x000e300000201800 */
[----:B0-----:R-:W2:Y:S02]  /*19c0*/  F2F.F16.F64 R18, R18 ;  /* 0x0000001200127310 */ /* 0x001ea40000300800 */
[----:B--2---:R-:W-:-:S05]  /*19d0*/  HSETP2.GT.AND P2, PT, R18.H0_H0, R21.H0_H0, PT ;  /* 0x2000001512007234 */ /* 0x004fca0003f44800 */
[----:B------:R-:W-:-:S05]  /*19e0*/  SEL R21, R21, R18, !P2 ;  /* 0x0000001215157207 */ /* 0x000fca0005000000 */
[----:B------:R-:W-:-:S06]  /*19f0*/  HADD2.F32 R21, -RZ, R21.H0_H0 ;  /* 0x20000015ff157230 */ /* 0x000fcc0000004100 */
[----:B------:R-:W0:Y:S08]  /*1a00*/  F2F.F64.F32 R20, R21 ;  /* 0x0000001500147310 */ /* 0x000e300000201800 */
[----:B0-----:R-:W3:Y:S02]  /*1a10*/  F2F.F16.F64 R20, R20 ;  /* 0x0000001400147310 */ /* 0x001ee40000300800 */
[----:B---3--:R-:W-:-:S05]  /*1a20*/  HSETP2.GT.AND P2, PT, R20.H0_H0, R27.H0_H0, PT ;  /* 0x2000001b14007234 */ /* 0x008fca0003f44800 */
[----:B------:R-:W-:Y:S02]  /*1a30*/  SEL R27, R27, R20, !P2 ;  /* 0x000000141b1b7207 */ /* 0x000fe40005000000 */
[----:B------:R-:W-:-:S03]  /*1a40*/  ISETP.GE.AND P2, PT, R22, R23, PT ;  /* 0x000000171600720c */ /* 0x000fc60003f46270 */
[----:B------:R-:W-:-:S06]  /*1a50*/  HADD2.F32 R16, -RZ, R27.H0_H0 ;  /* 0x2000001bff107230 */ /* 0x000fcc0000004100 */
[----:B------:R-:W0:Y:S08]  /*1a60*/  F2F.F64.F32 R16, R16 ;  /* 0x0000001000107310 */ /* 0x000e300000201800 */
[----:B0-----:R2:W3:Y:S01]  /*1a70*/  F2F.F16.F64 R24, R16 ;  /* 0x0000001000187310 */ /* 0x0014e20000300800 */
[----:B------:R-:W-:Y:S05]  /*1a80*/  @!P2 BRA `(.L_x_1066) ;  /* 0xfffffffc008ca947 */ /* 0x000fea000383ffff */
[----:B------:R-:W-:Y:S05]  /*1a90*/  BSYNC B2 ;  /* 0x0000000000027941 */ /* 0x000fea0003800000 */
.L_x_1065:
[----:B------:R-:W-:Y:S05]  /*1aa0*/  BSYNC B1 ;  /* 0x0000000000017941 */ /* 0x000fea0003800000 */
.L_x_1064:
[----:B------:R-:W-:Y:S01]  /*1ab0*/  IADD3 R18, -R22, UR7, RZ ;  /* 0x0000000716127c10 */ /* 0x000fe2000fffe1ff */
[----:B------:R-:W-:Y:S03]  /*1ac0*/  BSSY B1, `(.L_x_1067) ;  /* 0x0000013000017945 */ /* 0x000fe60003800000 */
[----:B------:R-:W-:-:S13]  /*1ad0*/  ISETP.GT.AND P2, PT, R18, 0x20, PT ;  /* 0x000000201200780c */ /* 0x000fda0003f44270 */
[----:B------:R-:W-:Y:S05]  /*1ae0*/  @!P2 BRA `(.L_x_1068) ;  /* 0x000000000040a947 */ /* 0x000fea0003800000 */
[----:B0-2---:R-:W-:Y:S02]  /*1af0*/  IMAD.IADD R16, R7, 0x1, R22 ;  /* 0x0000000107107824 */ /* 0x005fe400078e0216 */
[----:B------:R-:W-:-:S03]  /*1b00*/  VIADD R22, R22, 0x40 ;  /* 0x0000004016167836 */ /* 0x000fc60000000000 */
[----:B------:R-:W-:-:S05]  /*1b10*/  LEA R20, R16, R3, 0x1 ;  /* 0x0000000310147211 */ /* 0x000fca00078e08ff */
[----:B------:R-:W1:Y:S04]  /*1b20*/  LDS.U16 R17, [R20] ;  /* 0x0000000014117984 */ /* 0x000e680000000400 */
[----:B------:R-:W0:Y:S01]  /*1b30*/  LDS.U16 R16, [R20+0x40] ;  /* 0x0000400014107984 */ /* 0x000e220000000400 */
[----:B-1-3--:R-:W-:-:S05]  /*1b40*/  HSETP2.GT.AND P0, PT, R24.H0_H0, R17.H0_H0, PT ;  /* 0x2000001118007234 */ /* 0x00afca0003f04800 */
[----:B------:R-:W-:-:S05]  /*1b50*/  SEL R17, R17, R24, !P0 ;  /* 0x0000001811117207 */ /* 0x000fca0004000000 */
[----:B------:R-:W-:-:S06]  /*1b60*/  HADD2.F32 R18, -RZ, R17.H0_H0 ;  /* 0x20000011ff127230 */ /* 0x000fcc0000004100 */
[----:B------:R-:W1:Y:S08]  /*1b70*/  F2F.F64.F32 R18, R18 ;  /* 0x0000001200127310 */ /* 0x000e700000201800 */
[----:B-1----:R-:W0:Y:S02]  /*1b80*/  F2F.F16.F64 R19, R18 ;  /* 0x0000001200137310 */ /* 0x002e240000300800 */
[----:B0-----:R-:W-:-:S05]  /*1b90*/  HSETP2.GT.AND P0, PT, R19.H0_H0, R16.H0_H0, PT ;  /* 0x2000001013007234 */ /* 0x001fca0003f04800 */
[----:B------:R-:W-:Y:S02]  /*1ba0*/  SEL R16, R16, R19, !P0 ;  /* 0x0000001310107207 */ /* 0x000fe40004000000 */
[----:B------:R-:W-:-:S03]  /*1bb0*/  PLOP3.LUT P0, PT, PT, PT, PT, 0x8, 0x0 ;  /* 0x000000000000781c */ /* 0x000fc60003f0e170 */
[----:B------:R-:W-:-:S06]  /*1bc0*/  HADD2.F32 R16, -RZ, R16.H0_H0 ;  /* 0x20000010ff107230 */ /* 0x000fcc0000004100 */
[----:B------:R-:W0:Y:S08]  /*1bd0*/  F2F.F64.F32 R16, R16 ;  /* 0x0000001000107310 */ /* 0x000e300000201800 */
[----:B0-----:R4:W0:Y:S02]  /*1be0*/  F2F.F16.F64 R24, R16 ;  /* 0x0000001000187310 */ /* 0x0018240000300800 */
.L_x_1068:
[----:B------:R-:W-:Y:S05]  /*1bf0*/  BSYNC B1 ;  /* 0x0000000000017941 */ /* 0x000fea0003800000 */
.L_x_1067:
[----:B------:R-:W-:-:S13]  /*1c00*/  ISETP.LT.OR P0, PT, R22, UR7, P0 ;  /* 0x0000000716007c0c */ /* 0x000fda0008701670 */
[----:B------:R-:W-:-:S05]  /*1c10*/  @P0 IMAD.IADD R18, R7, 0x1, R22 ;  /* 0x0000000107120824 */ /* 0x000fca00078e0216 */
[----:B------:R-:W-:-:S05]  /*1c20*/  @P0 LEA R18, R18, R3, 0x1 ;  /* 0x0000000312120211 */ /* 0x000fca00078e08ff */
[----:B------:R-:W0:Y:S02]  /*1c30*/  @P0 LDS.U16 R19, [R18] ;  /* 0x0000000012130984 */ /* 0x000e240000000400 */
[----:B01-3--:R-:W-:-:S05]  /*1c40*/  @P0 HSETP2.GT.AND P2, PT, R24.H0_H0, R19.H0_H0, PT ;  /* 0x2000001318000234 */ /* 0x00bfca0003f44800 */
[----:B------:R-:W-:-:S05]  /*1c50*/  @P0 SEL R19, R19, R24, !P2 ;  /* 0x0000001813130207 */ /* 0x000fca0005000000 */
[----:B------:R-:W-:-:S04]  /*1c60*/  @P0 HADD2.F32 R19, -RZ, R19.H0_H0 ;  /* 0x20000013ff130230 */ /* 0x000fc80000004100 */
[----:B--2-4-:R-:W0:Y:S08]  /*1c70*/  @P0 F2F.F64.F32 R16, R19 ;  /* 0x0000001300100310 */ /* 0x014e300000201800 */
[----:B0-----:R-:W0:Y:S02]  /*1c80*/  @P0 F2F.F16.F64 R20, R16 ;  /* 0x0000001000140310 */ /* 0x001e240000300800 */
[----:B0-----:R-:W-:-:S07]  /*1c90*/  @P0 PRMT R24, R20, 0x7610, R24 ;  /* 0x0000761014180816 */ /* 0x001fce0000000018 */
.L_x_1063:
[----:B------:R-:W-:Y:S05]  /*1ca0*/  BSYNC B0 ;  /* 0x0000000000007941 */ /* 0x000fea0003800000 */
.L_x_1062:
[----:B------:R-:W-:Y:S01]  /*1cb0*/  SHFL.BFLY PT, R19, R17, 0x10, 0x1f ;  /* 0x0e001f0011137f89 */ /* 0x000fe200000e0000 */
[----:B------:R-:W-:-:S03]  /*1cc0*/  NOP ;  /* 0x0000000000007918 */ /* 0x000fc60000000000 */
[----:B------:R-:W2:Y:S01]  /*1cd0*/  SHFL.BFLY PT, R18, R16, 0x10, 0x1f ;  /* 0x0e001f0010127f89 */ /* 0x000ea200000e0000 */
[----:B------:R-:W-:Y:S01]  /*1ce0*/  BSSY B0, `(.L_x_1069) ;  /* 0x000003e000007945 */ /* 0x000fe20003800000 */
[----:B--2---:R-:W1:Y:S02]  /*1cf0*/  F2F.F16.F64 R19, R18 ;  /* 0x0000001200137310 */ /* 0x004e640000300800 */
[----:B-1----:R-:W-:-:S05]  /*1d00*/  HSETP2.GT.AND P0, PT, R24.H0_H0, R19.H0_H0, PT ;  /* 0x2000001318007234 */ /* 0x002fca0003f04800 */
[----:B------:R-:W-:-:S05]  /*1d10*/  SEL R24, R19, R24, !P0 ;  /* 0x0000001813187207 */ /* 0x000fca0004000000 */
[----:B------:R-:W-:-:S06]  /*1d20*/  HADD2.F32 R22, -RZ, R24.H0_H0 ;  /* 0x20000018ff167230 */ /* 0x000fcc0000004100 */
[----:B------:R-:W1:Y:S02]  /*1d30*/  F2F.F64.F32 R22, R22 ;  /* 0x0000001600167310 */ /* 0x000e640000201800 */
[----:B-1----:R-:W-:Y:S06]  /*1d40*/  SHFL.BFLY PT, R21, R23, 0x8, 0x1f ;  /* 0x0d001f0017157f89 */ /* 0x002fec00000e0000 */
[----:B------:R-:W-:Y:S01]  /*1d50*/  F2F.F16.F64 R24, R22 ;  /* 0x0000001600187310 */ /* 0x000fe20000300800 */
[----:B------:R-:W1:Y:S07]  /*1d60*/  SHFL.BFLY PT, R20, R22, 0x8, 0x1f ;  /* 0x0d001f0016147f89 */ /* 0x000e6e00000e0000 */
[----:B-1----:R-:W1:Y:S02]  /*1d70*/  F2F.F16.F64 R21, R20 ;  /* 0x0000001400157310 */ /* 0x002e640000300800 */
[----:B-1----:R-:W-:-:S05]  /*1d80*/  HSETP2.GT.AND P0, PT, R24.H0_H0, R21.H0_H0, PT ;  /* 0x2000001518007234 */ /* 0x002fca0003f04800 */
[----:B------:R-:W-:-:S05]  /*1d90*/  SEL R24, R21, R24, !P0 ;  /* 0x0000001815187207 */ /* 0x000fca0004000000 */
[----:B------:R-:W-:-:S06]  /*1da0*/  HADD2.F32 R18, -RZ, R24.H0_H0 ;  /* 0x20000018ff127230 */ /* 0x000fcc0000004100 */
[----:B------:R-:W0:Y:S02]  /*1db0*/  F2F.F64.F32 R18, R18 ;  /* 0x0000001200127310 */ /* 0x000e240000201800 */
[----:B0-----:R-:W-:Y:S06]  /*1dc0*/  SHFL.BFLY PT, R17, R19, 0x4, 0x1f ;  /* 0x0c801f0013117f89 */ /* 0x001fec00000e0000 */
[----:B------:R-:W-:Y:S01]  /*1dd0*/  F2F.F16.F64 R24, R18 ;  /* 0x0000001200187310 */ /* 0x000fe20000300800 */
[----:B------:R-:W0:Y:S07]  /*1de0*/  SHFL.BFLY PT, R16, R18, 0x4, 0x1f ;  /* 0x0c801f0012107f89 */ /* 0x000e2e00000e0000 */
[----:B0-----:R-:W0:Y:S02]  /*1df0*/  F2F.F16.F64 R17, R16 ;  /* 0x0000001000117310 */ /* 0x001e240000300800 */
[----:B0-----:R-:W-:-:S05]  /*1e00*/  HSETP2.GT.AND P0, PT, R24.H0_H0, R17.H0_H0, PT ;  /* 0x2000001118007234 */ /* 0x001fca0003f04800 */
        /* <DEDUP_REMOVED lines=16> */
[----:B------:R-:W-:Y:S01]  /*1f10*/  SEL R24, R17, R24, !P0 ;  /* 0x0000001811187207 */ /* 0x000fe20004000000 */
[----:B------:R-:W-:Y:S07]  /*1f20*/  @P4 BRA `(.L_x_1070) ;  /* 0x0000000000644947 */ /* 0x000fee0003800000 */
[----:B------:R-:W-:Y:S01]  /*1f30*/  HADD2.F32 R16, -RZ, R24.H0_H0 ;  /* 0x20000018ff107230 */ /* 0x000fe20000004100 */
[----:B------:R-:W-:Y:S01]  /*1f40*/  HFMA2.MMA R24, -RZ, RZ, 3.7421875, 0 ;  /* 0x437c0000ff187435 */ /* 0x000fe200000001ff */
[----:B------:R-:W-:Y:S02]  /*1f50*/  IMAD.MOV.U32 R18, RZ, RZ, R6 ;  /* 0x000000ffff127224 */ /* 0x000fe400078e0006 */
[----:B------:R-:W-:Y:S02]  /*1f60*/  IMAD.MOV.U32 R22, RZ, RZ, 0x3bbb989d ;  /* 0x3bbb989dff167424 */ /* 0x000fe400078e00ff */
[----:B------:R-:W0:Y:S08]  /*1f70*/  F2F.F64.F32 R16, R16 ;  /* 0x0000001000107310 */ /* 0x000e300000201800 */
[----:B0-----:R-:W0:Y:S02]  /*1f80*/  F2F.F16.F64 R17, R16 ;  /* 0x0000001000117310 */ /* 0x001e240000300800 */
[----:B0-----:R-:W-:-:S07]  /*1f90*/  HADD2.F32 R26, -RZ, R17.H0_H0 ;  /* 0x20000011ff1a7230 */ /* 0x001fce0000004100 */
.L_x_1071:
[----:B0-----:R-:W-:Y:S02]  /*1fa0*/  IMAD.IADD R16, R7, 0x1, R18 ;  /* 0x0000000107107824 */ /* 0x001fe400078e0212 */
[----:B------:R-:W-:Y:S02]  /*1fb0*/  VIADD R18, R18, 0x20 ;  /* 0x0000002012127836 */ /* 0x000fe40000000000 */
[----:B------:R-:W-:-:S03]  /*1fc0*/  IMAD R16, R16, 0x2, R3 ;  /* 0x0000000210107824 */ /* 0x000fc600078e0203 */
[----:B------:R-:W-:Y:S02]  /*1fd0*/  ISETP.GE.AND P0, PT, R18, UR7, PT ;  /* 0x0000000712007c0c */ /* 0x000fe4000bf06270 */
[----:B------:R-:W0:Y:S02]  /*1fe0*/  LDS.U16 R17, [R16] ;  /* 0x0000000010117984 */ /* 0x000e240000000400 */
[----:B0-----:R-:W-:-:S05]  /*1ff0*/  HADD2.F32 R17, -RZ, R17.H0_H0 ;  /* 0x20000011ff117230 */ /* 0x001fca0000004100 */
        /* <DEDUP_REMOVED lines=9> */
[----:B------:R-:W-:-:S05]  /*2090*/  F2FP.F16.F32.PACK_AB R19, RZ, R19 ;  /* 0x00000013ff13723e */ /* 0x000fca00000000ff */
[----:B------:R0:W-:Y:S01]  /*20a0*/  STS.U16 [R16], R19 ;  /* 0x0000001310007388 */ /* 0x0001e20000000400 */
[----:B------:R-:W-:Y:S05]  /*20b0*/  @!P0 BRA `(.L_x_1071) ;  /* 0xfffffffc00b88947 */ /* 0x000fea000383ffff */
.L_x_1070:
[----:B------:R-:W-:Y:S05]  /*20c0*/  BSYNC B0 ;  /* 0x0000000000007941 */ /* 0x000fea0003800000 */
.L_x_1069:
[----:B------:R-:W-:Y:S01]  /*20d0*/  NOP ;  /* 0x0000000000007918 */ /* 0x000fe20000000000 */
[----:B------:R-:W1:Y:S01]  /*20e0*/  @!P4 LDS.U16 R18, [R15] ;  /* 0x000000000f12c984 */ /* 0x000e620000000400 */
[----:B0-----:R-:W-:Y:S01]  /*20f0*/  CS2R R16, SRZ ;  /* 0x0000000000107805 */ /* 0x001fe2000001ff00 */
[----:B------:R-:W-:Y:S01]  /*2100*/  BSSY B0, `(.L_x_1072) ;  /* 0x0000048000007945 */ /* 0x000fe20003800000 */
[----:B-1----:R-:W-:-:S04]  /*2110*/  @!P4 HADD2.F32 R18, -RZ, R18.H0_H0 ;  /* 0x20000012ff12c230 */ /* 0x002fc80000004100 */
        /* <DEDUP_REMOVED lines=13> */
.L_x_1076:
[----:B0-----:R-:W-:Y:S02]  /*21f0*/  IMAD.IADD R16, R7, 0x1, R22 ;  /* 0x0000000107107824 */ /* 0x001fe400078e0216 */
[----:B------:R-:W-:-:S03]  /*2200*/  VIADD R22, R22, 0x80 ;  /* 0x0000008016167836 */ /* 0x000fc60000000000 */
[----:B------:R-:W-:Y:S02]  /*2210*/  LEA R24, R16, R3, 0x1 ;  /* 0x0000000310187211 */ /* 0x000fe400078e08ff */
[----:B------:R-:W-:-:S03]  /*2220*/  ISETP.GE.AND P1, PT, R22, R23, PT ;  /* 0x000000171600720c */ /* 0x000fc60003f26270 */
[----:B------:R-:W1:Y:S04]  /*2230*/  LDS.U16 R16, [R24] ;  /* 0x0000000018107984 */ /* 0x000e680000000400 */
[----:B------:R-:W0:Y:S04]  /*2240*/  LDS.U16 R18, [R24+0x40] ;  /* 0x0000400018127984 */ /* 0x000e280000000400 */
[----:B------:R-:W2:Y:S04]  /*2250*/  LDS.U16 R20, [R24+0x80] ;  /* 0x0000800018147984 */ /* 0x000ea80000000400 */
[----:B------:R-:W3:Y:S01]  /*2260*/  LDS.U16 R26, [R24+0xc0] ;  /* 0x0000c000181a7984 */ /* 0x000ee20000000400 */
[----:B-1----:R-:W-:-:S05]  /*2270*/  HADD2 R16, R19.H0_H0, R16.H0_H0 ;  /* 0x2000001013107230 */ /* 0x002fca0000000800 */
[----:B------:R-:W-:-:S06]  /*2280*/  HADD2.F32 R16, -RZ, R16.H0_H0 ;  /* 0x20000010ff107230 */ /* 0x000fcc0000004100 */
[----:B------:R-:W1:Y:S08]  /*2290*/  F2F.F64.F32 R16, R16 ;  /* 0x0000001000107310 */ /* 0x000e700000201800 */
[----:B-1----:R-:W0:Y:S02]  /*22a0*/  F2F.F16.F64 R17, R16 ;  /* 0x0000001000117310 */ /* 0x002e240000300800 */
[----:B0-----:R-:W-:-:S05]  /*22b0*/  HADD2 R17, R17.H0_H0, R18.H0_H0 ;  /* 0x2000001211117230 */ /* 0x001fca0000000800 */
[----:B------:R-:W-:-:S06]  /*22c0*/  HADD2.F32 R18, -RZ, R17.H0_H0 ;  /* 0x20000011ff127230 */ /* 0x000fcc0000004100 */
[----:B------:R-:W0:Y:S08]  /*22d0*/  F2F.F64.F32 R18, R18 ;  /* 0x0000001200127310 */ /* 0x000e300000201800 */
[----:B0-----:R-:W2:Y:S02]  /*22e0*/  F2F.F16.F64 R19, R18 ;  /* 0x0000001200137310 */ /* 0x001ea40000300800 */
[----:B--2---:R-:W-:-:S05]  /*22f0*/  HADD2 R19, R19.H0_H0, R20.H0_H0 ;  /* 0x2000001413137230 */ /* 0x004fca0000000800 */
[----:B------:R-:W-:-:S06]  /*2300*/  HADD2.F32 R20, -RZ, R19.H0_H0 ;  /* 0x20000013ff147230 */ /* 0x000fcc0000004100 */
[----:B------:R-:W0:Y:S08]  /*2310*/  F2F.F64.F32 R20, R20 ;  /* 0x0000001400147310 */ /* 0x000e300000201800 */
[----:B0-----:R-:W3:Y:S02]  /*2320*/  F2F.F16.F64 R21, R20 ;  /* 0x0000001400157310 */ /* 0x001ee40000300800 */
[----:B---3--:R-:W-:-:S05]  /*2330*/  HADD2 R21, R21.H0_H0, R26.H0_H0 ;  /* 0x2000001a15157230 */ /* 0x008fca0000000800 */
[----:B------:R-:W-:-:S06]  /*2340*/  HADD2.F32 R16, -RZ, R21.H0_H0 ;  /* 0x20000015ff107230 */ /* 0x000fcc0000004100 */
[----:B------:R-:W0:Y:S08]  /*2350*/  F2F.F64.F32 R16, R16 ;  /* 0x0000001000107310 */ /* 0x000e300000201800 */
[----:B0-----:R-:W0:Y:S02]  /*2360*/  F2F.F16.F64 R25, R16 ;  /* 0x0000001000197310 */ /* 0x001e240000300800 */
[----:B0-----:R-:W-:Y:S01]  /*2370*/  PRMT R19, R25, 0x7610, R19 ;  /* 0x0000761019137816 */ /* 0x001fe20000000013 */
[----:B------:R-:W-:Y:S06]  /*2380*/  @!P1 BRA `(.L_x_1076) ;  /* 0xfffffffc00989947 */ /* 0x000fec000383ffff */
[----:B------:R-:W-:Y:S05]  /*2390*/  BSYNC B2 ;  /* 0x0000000000027941 */ /* 0x000fea0003800000 */
.L_x_1075:
[----:B------:R-:W-:Y:S05]  /*23a0*/  BSYNC B1 ;  /* 0x0000000000017941 */ /* 0x000fea0003800000 */
.L_x_1074:
[----:B------:R-:W-:Y:S01]  /*23b0*/  IADD3 R18, -R22, UR7, RZ ;  /* 0x0000000716127c10 */ /* 0x000fe2000fffe1ff */
[----:B------:R-:W-:Y:S03]  /*23c0*/  BSSY B1, `(.L_x_1077) ;  /* 0x0000012000017945 */ /* 0x000fe60003800000 */
[----:B------:R-:W-:-:S13]  /*23d0*/  ISETP.GT.AND P1, PT, R18, 0x20, PT ;  /* 0x000000201200780c */ /* 0x000fda0003f24270 */
[----:B------:R-:W-:Y:S05]  /*23e0*/  @!P1 BRA `(.L_x_1078) ;  /* 0x00000000003c9947 */ /* 0x000fea0003800000 */
[----:B0-----:R-:W-:Y:S01]  /*23f0*/  IMAD.IADD R16, R7, 0x1, R22 ;  /* 0x0000000107107824 */ /* 0x001fe200078e0216 */
[----:B------:R-:W-:Y:S01]  /*2400*/  PLOP3.LUT P0, PT, PT, PT, PT, 0x8, 0x0 ;  /* 0x000000000000781c */ /* 0x000fe20003f0e170 */
[----:B------:R-:W-:-:S03]  /*2410*/  VIADD R22, R22, 0x40 ;  /* 0x0000004016167836 */ /* 0x000fc60000000000 */
[----:B------:R-:W-:-:S05]  /*2420*/  LEA R20, R16, R3, 0x1 ;  /* 0x0000000310147211 */ /* 0x000fca00078e08ff */
[----:B------:R-:W1:Y:S04]  /*2430*/  LDS.U16 R16, [R20] ;  /* 0x0000000014107984 */ /* 0x000e680000000400 */
[----:B------:R-:W0:Y:S01]  /*2440*/  LDS.U16 R24, [R20+0x40] ;  /* 0x0000400014187984 */ /* 0x000e220000000400 */
[----:B-1----:R-:W-:-:S05]  /*2450*/  HADD2 R16, R19.H0_H0, R16.H0_H0 ;  /* 0x2000001013107230 */ /* 0x002fca0000000800 */
[----:B------:R-:W-:-:S06]  /*2460*/  HADD2.F32 R18, -RZ, R16.H0_H0 ;  /* 0x20000010ff127230 */ /* 0x000fcc0000004100 */
[----:B------:R-:W1:Y:S08]  /*2470*/  F2F.F64.F32 R18, R18 ;  /* 0x0000001200127310 */ /* 0x000e700000201800 */
[----:B-1----:R-:W0:Y:S02]  /*2480*/  F2F.F16.F64 R19, R18 ;  /* 0x0000001200137310 */ /* 0x002e240000300800 */
[----:B0-----:R-:W-:-:S05]  /*2490*/  HADD2 R19, R19.H0_H0, R24.H0_H0 ;  /* 0x2000001813137230 */ /* 0x001fca0000000800 */
[----:B------:R-:W-:-:S06]  /*24a0*/  HADD2.F32 R16, -RZ, R19.H0_H0 ;  /* 0x20000013ff107230 */ /* 0x000fcc0000004100 */
[----:B------:R-:W0:Y:S08]  /*24b0*/  F2F.F64.F32 R16, R16 ;  /* 0x0000001000107310 */ /* 0x000e300000201800 */
[----:B0-----:R-:W0:Y:S02]  /*24c0*/  F2F.F16.F64 R21, R16 ;  /* 0x0000001000157310 */ /* 0x001e240000300800 */
[----:B0-----:R-:W-:-:S07]  /*24d0*/  PRMT R19, R21, 0x7610, R19 ;  /* 0x0000761015137816 */ /* 0x001fce0000000013 */
.L_x_1078:
[----:B------:R-:W-:Y:S05]  /*24e0*/  BSYNC B1 ;  /* 0x0000000000017941 */ /* 0x000fea0003800000 */
.L_x_1077:
[----:B------:R-:W-:-:S13]  /*24f0*/  ISETP.LT.OR P0, PT, R22, UR7, P0 ;  /* 0x0000000716007c0c */ /* 0x000fda0008701670 */
[----:B------:R-:W-:-:S05]  /*2500*/  @P0 IMAD.IADD R18, R7, 0x1, R22 ;  /* 0x0000000107120824 */ /* 0x000fca00078e0216 */
[----:B------:R-:W-:-:S06]  /*2510*/  @P0 LEA R18, R18, R3, 0x1 ;  /* 0x0000000312120211 */ /* 0x000fcc00078e08ff */
[----:B------:R-:W1:Y:S02]  /*2520*/  @P0 LDS.U16 R18, [R18] ;  /* 0x0000000012120984 */ /* 0x000e640000000400 */
[----:B-1----:R-:W-:-:S05]  /*2530*/  @P0 HADD2 R20, R19.H0_H0, R18.H0_H0 ;  /* 0x2000001213140230 */ /* 0x002fca0000000800 */
[----:B------:R-:W-:-:S04]  /*2540*/  @P0 HADD2.F32 R20, -RZ, R20.H0_H0 ;  /* 0x20000014ff140230 */ /* 0x000fc80000004100 */
[----:B0-----:R-:W0:Y:S08]  /*2550*/  @P0 F2F.F64.F32 R16, R20 ;  /* 0x0000001400100310 */ /* 0x001e300000201800 */
[----:B0-----:R-:W0:Y:S02]  /*2560*/  @P0 F2F.F16.F64 R21, R16 ;  /* 0x0000001000150310 */ /* 0x001e240000300800 */
[----:B0-----:R-:W-:-:S07]  /*2570*/  @P0 PRMT R19, R21, 0x7610, R19 ;  /* 0x0000761015130816 */ /* 0x001fce0000000013 */
.L_x_1073:
[----:B------:R-:W-:Y:S05]  /*2580*/  BSYNC B0 ;  /* 0x0000000000007941 */ /* 0x000fea0003800000 */
.L_x_1072:
[----:B------:R-:W-:Y:S01]  /*2590*/  SHFL.BFLY PT, R25, R17, 0x10, 0x1f ;  /* 0x0e001f0011197f89 */ /* 0x000fe200000e0000 */
[----:B------:R-:W-:-:S03]  /*25a0*/  NOP ;  /* 0x0000000000007918 */ /* 0x000fc60000000000 */
[----:B------:R-:W2:Y:S01]  /*25b0*/  SHFL.BFLY PT, R24, R16, 0x10, 0x1f ;  /* 0x0e001f0010187f89 */ /* 0x000ea200000e0000 */
[----:B------:R-:W-:Y:S01]  /*25c0*/  ULDC UR4, c[0x0][0x21c] ;  /* 0x0000870000047ab9 */ /* 0x000fe20000000800 */
        /* <DEDUP_REMOVED lines=37> */
.L_x_1083:
        /* <DEDUP_REMOVED lines=9> */
[----:B-1----:R-:W-:-:S04]  /*28b0*/  HADD2.F32 R16, -RZ, R16.H0_H0 ;  /* 0x20000010ff107230 */ /* 0x002fc80000004100 */
[----:B------:R-:W0:Y:S01]  /*28c0*/  FCHK P0, R16, R19 ;  /* 0x0000001310007302 */ /* 0x000e220000000000 */
[----:B------:R-:W-:-:S04]  /*28d0*/  FFMA R22, R16, R17, RZ ;  /* 0x0000001110167223 */ /* 0x000fc800000000ff */
[----:B------:R-:W-:-:S04]  /*28e0*/  FFMA R21, -R19, R22, R16 ;  /* 0x0000001613157223 */ /* 0x000fc80000000110 */
[----:B------:R-:W-:Y:S01]  /*28f0*/  FFMA R17, R17, R21, R22 ;  /* 0x0000001511117223 */ /* 0x000fe20000000016 */
[----:B0-----:R-:W-:Y:S06]  /*2900*/  @!P0 BRA `(.L_x_1082) ;  /* 0x0000000000108947 */ /* 0x001fec0003800000 */
[----:B------:R-:W-:Y:S01]  /*2910*/  IMAD.MOV.U32 R17, RZ, RZ, R19 ;  /* 0x000000ffff117224 */ /* 0x000fe200078e0013 */
[----:B------:R-:W-:-:S07]  /*2920*/  MOV R21, 0x2940 ;  /* 0x0000294000157802 */ /* 0x000fce0000000f00 */
[----:B------:R-:W-:Y:S05]  /*2930*/  CALL.REL.NOINC `($__internal_14_$__cuda_sm3x_div_rn_noftz_f32_slowpath) ;  /* 0x0000008800d07944 */ /* 0x000fea0003c00000 */
[----:B------:R-:W-:-:S07]  /*2940*/  MOV R17, R22 ;  /* 0x0000001600117202 */ /* 0x000fce0000000f00 */
.L_x_1082:
[----:B------:R-:W-:Y:S05]  /*2950*/  BSYNC B1 ;  /* 0x0000000000017941 */ /* 0x000fea0003800000 */
.L_x_1081:
[----:B------:R-:W-:-:S05]  /*2960*/  F2FP.F16.F32.PACK_AB R17, RZ, R17 ;  /* 0x00000011ff11723e */ /* 0x000fca00000000ff */
[----:B------:R0:W-:Y:S01]  /*2970*/  STS.U16 [R20], R17 ;  /* 0x0000001114007388 */ /* 0x0001e20000000400 */
[----:B------:R-:W-:Y:S05]  /*2980*/  @!P5 BRA `(.L_x_1083) ;  /* 0xfffffffc00a4d947 */ /* 0x000fea000383ffff */
.L_x_1080:
[----:B------:R-:W-:Y:S05]  /*2990*/  BSYNC B0 ;  /* 0x0000000000007941 */ /* 0x000fea0003800000 */
.L_x_1079:
        /* <DEDUP_REMOVED lines=13> */
.L_x_1087:
        /* <DEDUP_REMOVED lines=25> */
.L_x_1086:
[----:B------:R-:W-:Y:S05]  /*2c00*/  BSYNC B1 ;  /* 0x0000000000017941 */ /* 0x000fea0003800000 */
.L_x_1085:
        /* <DEDUP_REMOVED lines=18> */
.L_x_1089:
[----:B------:R-:W-:Y:S05]  /*2d30*/  BSYNC B1 ;  /* 0x0000000000017941 */ /* 0x000fea0003800000 */
.L_x_1088:
        /* <DEDUP_REMOVED lines=8> */
.L_x_1084:
[----:B------:R-:W-:Y:S05]  /*2dc0*/  BSYNC B0 ;  /* 0x0000000000007941 */ /* 0x000fea0003800000 */
.L_x_1061:
[----:B------:R-:W-:Y:S02]  /*2dd0*/  ULDC UR4, c[0x0][0x234] ;  /* 0x00008d0000047ab9 */ /* 0x000fe40000000800 */
[----:B------:R-:W-:-:S13]  /*2de0*/  ISETP.NE.AND P0, PT, RZ, UR4, PT ;  /* 0x00000004ff007c0c */ /* 0x000fda000bf05270 */
[----:B------:R-:W-:Y:S05]  /*2df0*/  @P0 BRA `(.L_x_1090) ;  /* 0x0000000400a00947 */ /* 0x000fea0003800000 */
[----:B------:R-:W-:Y:S01]  /*2e00*/  ULDC UR4, c[0x0][0x21c] ;  /* 0x0000870000047ab9 */ /* 0x000fe20000000800 */
[----:B------:R-:W-:Y:S04]  /*2e10*/  BSSY B0, `(.L_x_1091) ;  /* 0x0000024000007945 */ /* 0x000fe80003800000 */
[----:B------:R-:W-:Y:S05]  /*2e20*/  @P4 BRA `(.L_x_1092) ;  /* 0x0000000000884947 */ /* 0x000fea0003800000 */
[----:B0-2---:R-:W-:-:S07]  /*2e30*/  IMAD.MOV.U32 R18, RZ, RZ, R6 ;  /* 0x000000ffff127224 */ /* 0x005fce00078e0006 */
.L_x_1096:
[----:B-1-3--:R-:W-:Y:S01]  /*2e40*/  IADD3 R16, R7, R18, RZ ;  /* 0x0000001207107210 */ /* 0x00afe20007ffe0ff */
[----:B------:R-:W-:Y:S01]  /*2e50*/  HFMA2.MMA R20, -RZ, RZ, 3.7421875, 0 ;  /* 0x437c0000ff147435 */ /* 0x000fe200000001ff */
[----:B------:R-:W-:Y:S01]  /*2e60*/  IMAD.MOV.U32 R17, RZ, RZ, 0x3bbb989d ;  /* 0x3bbb989dff117424 */ /* 0x000fe200078e00ff */
[----:B------:R-:W-:Y:S01]  /*2e70*/  IADD3 R18, R18, 0x20, RZ ;  /* 0x0000002012127810 */ /* 0x000fe20007ffe0ff */
[----:B------:R-:W-:Y:S01]  /*2e80*/  BSSY B1, `(.L_x_1093) ;  /* 0x0000019000017945 */ /* 0x000fe20003800000 */
[----:B------:R-:W-:Y:S02]  /*2e90*/  IMAD R19, R16, 0x2, R3 ;  /* 0x0000000210137824 */ /* 0x000fe400078e0203 */
[----:B------:R-:W-:-:S03]  /*2ea0*/  ISETP.GE.AND P0, PT, R18, UR4, PT ;  /* 0x0000000412007c0c */ /* 0x000fc6000bf06270 */
[----:B------:R-:W0:Y:S02]  /*2eb0*/  LDS.U16 R16, [R19] ;  /* 0x0000000013107984 */ /* 0x000e240000000400 */
[----:B0-----:R-:W-:-:S05]  /*2ec0*/  HADD2.F32 R16, -RZ, R16.H0_H0 ;  /* 0x20000010ff107230 */ /* 0x001fca0000004100 */
[----:B------:R-:W-:-:S04]  /*2ed0*/  FFMA.SAT R17, -R16, R17, 0.5 ;  /* 0x3f00000010117423 */ /* 0x000fc80000002111 */
[----:B------:R-:W-:-:S04]  /*2ee0*/  FFMA.RM R17, R17, R20, 12582913 ;  /* 0x4b40000111117423 */ /* 0x000fc80000004014 */
[C---:B------:R-:W-:Y:S01]  /*2ef0*/  FADD R21, R17.reuse, -12583039 ;  /* 0xcb40007f11157421 */ /* 0x040fe20000000000 */
[----:B------:R-:W-:-:S03]  /*2f00*/  IMAD.SHL.U32 R17, R17, 0x800000, RZ ;  /* 0x0080000011117824 */ /* 0x000fc600078e00ff */
[----:B------:R-:W-:-:S04]  /*2f10*/  FFMA R21, -R16, 1.4426950216293334961, -R21 ;  /* 0x3fb8aa3b10157823 */ /* 0x000fc80000000915 */
[----:B------:R-:W-:-:S04]  /*2f20*/  FFMA R21, -R16, 1.925963033500011079e-08, R21 ;  /* 0x32a5706010157823 */ /* 0x000fc80000000115 */
[----:B------:R-:W0:Y:S02]  /*2f30*/  MUFU.EX2 R16, R21 ;  /* 0x0000001500107308 */ /* 0x000e240000000800 */
[----:B0-----:R-:W-:-:S04]  /*2f40*/  FFMA R23, R17, R16, 1 ;  /* 0x3f80000011177423 */ /* 0x001fc80000000010 */
[----:B------:R-:W-:-:S05]  /*2f50*/  VIADD R16, R23, 0x1800000 ;  /* 0x0180000017107836 */ /* 0x000fca0000000000 */
[----:B------:R-:W-:-:S04]  /*2f60*/  LOP3.LUT R16, R16, 0x7f800000, RZ, 0xc0, !PT ;  /* 0x7f80000010107812 */ /* 0x000fc800078ec0ff */
[----:B------:R-:W-:-:S13]  /*2f70*/  ISETP.GT.U32.AND P1, PT, R16, 0x1ffffff, PT ;  /* 0x01ffffff1000780c */ /* 0x000fda0003f24070 */
[----:B------:R-:W-:Y:S05]  /*2f80*/  @P1 BRA `(.L_x_1094) ;  /* 0x0000000000101947 */ /* 0x000fea0003800000 */
[----:B------:R-:W-:-:S07]  /*2f90*/  MOV R20, 0x2fb0 ;  /* 0x00002fb000147802 */ /* 0x000fce0000000f00 */
[----:B------:R-:W-:Y:S05]  /*2fa0*/  CALL.REL.NOINC `($__internal_13_$__cuda_sm20_rcp_rn_f32_slowpath) ;  /* 0x00000080005c7944 */ /* 0x000fea0003c00000 */
[----:B------:R-:W-:Y:S01]  /*2fb0*/  IMAD.MOV.U32 R16, RZ, RZ, R21 ;  /* 0x000000ffff107224 */ /* 0x000fe200078e0015 */
[----:B------:R-:W-:Y:S06]  /*2fc0*/  BRA `(.L_x_1095) ;  /* 0x0000000000107947 */ /* 0x000fec0003800000 */
.L_x_1094:
[----:B------:R-:W0:Y:S02]  /*2fd0*/  MUFU.RCP R16, R23 ;  /* 0x0000001700107308 */ /* 0x000e240000001000 */
[----:B0-----:R-:W-:-:S04]  /*2fe0*/  FFMA R17, R23, R16, -1 ;  /* 0xbf80000017117423 */ /* 0x001fc80000000010 */
[----:B------:R-:W-:-:S04]  /*2ff0*/  FADD.FTZ R17, -R17, -RZ ;  /* 0x800000ff11117221 */ /* 0x000fc80000010100 */
[----:B------:R-:W-:-:S07]  /*3000*/  FFMA R16, R16, R17, R16 ;  /* 0x0000001110107223 */ /* 0x000fce0000000010 */
.L_x_1095:
[----:B------:R-:W-:Y:S05]  /*3010*/  BSYNC B1 ;  /* 0x0000000000017941 */ /* 0x000fea0003800000 */
.L_x_1093:
[----:B------:R-:W-:-:S05]  /*3020*/  F2FP.F16.F32.PACK_AB R16, RZ, R16 ;  /* 0x00000010ff10723e */ /* 0x000fca00000000ff */
[----:B------:R3:W-:Y:S01]  /*3030*/  STS.U16 [R19], R16 ;  /* 0x0000001013007388 */ /* 0x0007e20000000400 */
[----:B------:R-:W-:Y:S05]  /*3040*/  @!P0 BRA `(.L_x_1096) ;  /* 0xfffffffc007c8947 */ /* 0x000fea000383ffff */
.L_x_1092:
[----:B------:R-:W-:Y:S05]  /*3050*/  BSYNC B0 ;  /* 0x0000000000007941 */ /* 0x000fea0003800000 */
.L_x_1091:
[----:B------:R-:W-:Y:S01]  /*3060*/  NOP ;  /* 0x0000000000007918 */ /* 0x000fe20000000000 */
[----:B------:R-:W-:Y:S04]  /*3070*/  BSSY B0, `(.L_x_1090) ;  /* 0x0000040000007945 */ /* 0x000fe80003800000 */
[----:B------:R-:W-:Y:S05]  /*3080*/  @P4 BRA `(.L_x_1097) ;  /* 0x0000000000f84947 */ /* 0x000fea0003800000 */
[----:B------:R-:W0:Y:S01]  /*3090*/  LDC R25, c[0x0][0x21c] ;  /* 0x00008700ff197b82 */ /* 0x000e220000000800 */
[----:B------:R-:W-:Y:S01]  /*30a0*/  BSSY B1, `(.L_x_1098) ;  /* 0x0000021000017945 */ /* 0x000fe20003800000 */
[----:B------:R-:W-:Y:S02]  /*30b0*/  PLOP3.LUT P0, PT, PT, PT, PT, 0x80, 0x0 ;  /* 0x000000000000781c */ /* 0x000fe40003f0f070 */
[----:B------:R-:W-:Y:S01]  /*30c0*/  MOV R24, R6 ;  /* 0x0000000600187202 */ /* 0x000fe20000000f00 */
[----:B0123--:R-:W-:-:S05]  /*30d0*/  IMAD.IADD R16, R25, 0x1, -R6 ;  /* 0x0000000119107824 */ /* 0x00ffca00078e0a06 */
[----:B------:R-:W-:-:S13]  /*30e0*/  ISETP.GT.AND P1, PT, R16, 0x60, PT ;  /* 0x000000601000780c */ /* 0x000fda0003f24270 */
[----:B------:R-:W-:Y:S05]  /*30f0*/  @!P1 BRA `(.L_x_1099) ;  /* 0x00000000006c9947 */ /* 0x000fea0003800000 */
[----:B------:R-:W-:Y:S01]  /*3100*/  PLOP3.LUT P0, PT, PT, PT, PT, 0x8, 0x0 ;  /* 0x000000000000781c */ /* 0x000fe20003f0e170 */
[----:B------:R-:W-:-:S12]  /*3110*/  VIADD R27, R25, 0xffffffa0 ;  /* 0xffffffa0191b7836 */ /* 0x000fd80000000000 */
.L_x_1100:
[--C-:B0-----:R-:W-:Y:S01]  /*3120*/  IMAD.IADD R16, R7, 0x1, R24.reuse ;  /* 0x0000000107107824 */ /* 0x101fe200078e0218 */
[C---:B------:R-:W-:Y:S01]  /*3130*/  IADD3 R21, R24.reuse, 0x60, RZ ;  /* 0x0000006018157810 */ /* 0x040fe20007ffe0ff */
[C---:B------:R-:W-:Y:S02]  /*3140*/  VIADD R19, R24.reuse, 0x20 ;  /* 0x0000002018137836 */ /* 0x040fe40000000000 */
[----:B------:R-:W-:Y:S01]  /*3150*/  VIADD R20, R24, 0x40 ;  /* 0x0000004018147836 */ /* 0x000fe20000000000 */
[----:B------:R-:W-:Y:S01]  /*3160*/  LEA R18, R16, R3, 0x1 ;  /* 0x0000000310127211 */ /* 0x000fe200078e08ff */
[CC--:B------:R-:W-:Y:S01]  /*3170*/  IMAD R23, R32.reuse, R25.reuse, R24 ;  /* 0x0000001920177224 */ /* 0x0c0fe200078e0218 */
[----:B------:R-:W0:Y:S01]  /*3180*/  LDC.64 R16, c[0x0][0x250] ;  /* 0x00009400ff107b82 */ /* 0x000e220000000a00 */
[CC--:B------:R-:W-:Y:S02]  /*3190*/  IMAD R19, R32.reuse, R25.reuse, R19 ;  /* 0x0000001920137224 */ /* 0x0c0fe400078e0213 */
[----:B------:R-:W1:Y:S01]  /*31a0*/  LDS.U16 R29, [R18] ;  /* 0x00000000121d7984 */ /* 0x000e620000000400 */
[----:B------:R-:W-:-:S02]  /*31b0*/  IMAD R41, R32, R25, R20 ;  /* 0x0000001920297224 */ /* 0x000fc400078e0214 */
[----:B------:R-:W-:Y:S01]  /*31c0*/  IMAD R43, R32, R25, R21 ;  /* 0x00000019202b7224 */ /* 0x000fe200078e0215 */
[----:B------:R-:W2:Y:S01]  /*31d0*/  LDS.U16 R39, [R18+0x40] ;  /* 0x0000400012277984 */ /* 0x000ea20000000400 */
[----:B------:R-:W-:-:S03]  /*31e0*/  VIADD R24, R24, 0x80 ;  /* 0x0000008018187836 */ /* 0x000fc60000000000 */
[----:B------:R-:W3:Y:S02]  /*31f0*/  LDS.U16 R37, [R18+0x80] ;  /* 0x0000800012257984 */ /* 0x000ee40000000400 */
[----:B------:R-:W-:Y:S02]  /*3200*/  ISETP.GE.AND P1, PT, R24, R27, PT ;  /* 0x0000001b1800720c */ /* 0x000fe40003f26270 */
        /* <DEDUP_REMOVED lines=10> */
.L_x_1099:
[----:B------:R-:W-:Y:S05]  /*32b0*/  BSYNC B1 ;  /* 0x0000000000017941 */ /* 0x000fea0003800000 */
.L_x_1098:
[----:B0-----:R-:W-:Y:S01]  /*32c0*/  IMAD.IADD R16, R25, 0x1, -R24 ;  /* 0x0000000119107824 */ /* 0x001fe200078e0a18 */
[----:B------:R-:W-:Y:S04]  /*32d0*/  BSSY B1, `(.L_x_1101) ;  /* 0x0000011000017945 */ /* 0x000fe80003800000 */
[----:B------:R-:W-:-:S13]  /*32e0*/  ISETP.GT.AND P1, PT, R16, 0x20, PT ;  /* 0x000000201000780c */ /* 0x000fda0003f24270 */
[----:B------:R-:W-:Y:S05]  /*32f0*/  @!P1 BRA `(.L_x_1102) ;  /* 0x0000000000389947 */ /* 0x000fea0003800000 */
[----:B------:R-:W-:Y:S01]  /*3300*/  IADD3 R16, R7, R24, RZ ;  /* 0x0000001807107210 */ /* 0x000fe20007ffe0ff */
[----:B------:R-:W-:Y:S01]  /*3310*/  VIADD R18, R24, 0x20 ;  /* 0x0000002018127836 */ /* 0x000fe20000000000 */
[----:B------:R-:W-:Y:S01]  /*3320*/  PLOP3.LUT P0, PT, PT, PT, PT, 0x8, 0x0 ;  /* 0x000000000000781c */ /* 0x000fe20003f0e170 */
[-C--:B------:R-:W-:Y:S01]  /*3330*/  IMAD R19, R32, R25.reuse, R24 ;  /* 0x0000001920137224 */ /* 0x080fe200078e0218 */
[----:B------:R-:W-:Y:S01]  /*3340*/  IADD3 R24, R24, 0x40, RZ ;  /* 0x0000004018187810 */ /* 0x000fe20007ffe0ff */
[----:B------:R-:W-:Y:S02]  /*3350*/  IMAD R20, R16, 0x2, R3 ;  /* 0x0000000210147824 */ /* 0x000fe400078e0203 */
[----:B------:R-:W0:Y:S01]  /*3360*/  LDC.64 R16, c[0x0][0x250] ;  /* 0x00009400ff107b82 */ /* 0x000e220000000a00 */
[----:B------:R-:W-:Y:S02]  /*3370*/  IMAD R23, R32, R25, R18 ;  /* 0x0000001920177224 */ /* 0x000fe400078e0212 */
[----:B------:R-:W1:Y:S04]  /*3380*/  LDS.U16 R21, [R20] ;  /* 0x0000000014157984 */ /* 0x000e680000000400 */
[----:B------:R-:W2:Y:S01]  /*3390*/  LDS.U16 R27, [R20+0x40] ;  /* 0x00004000141b7984 */ /* 0x000ea20000000400 */
[----:B0-----:R-:W-:-:S04]  /*33a0*/  IMAD.WIDE R18, R19, 0x2, R16 ;  /* 0x0000000213127825 */ /* 0x001fc800078e0210 */
[----:B------:R-:W-:Y:S01]  /*33b0*/  IMAD.WIDE R16, R23, 0x2, R16 ;  /* 0x0000000217107825 */ /* 0x000fe200078e0210 */
[----:B-1----:R0:W-:Y:S04]  /*33c0*/  STG.E.U16 desc[UR10][R18.64], R21 ;  /* 0x0000001512007986 */ /* 0x0021e8000c10150a */
[----:B--2---:R0:W-:Y:S02]  /*33d0*/  STG.E.U16 desc[UR10][R16.64], R27 ;  /* 0x0000001b10007986 */ /* 0x0041e4000c10150a */
.L_x_1102:
[----:B------:R-:W-:Y:S05]  /*33e0*/  BSYNC B1 ;  /* 0x0000000000017941 */ /* 0x000fea0003800000 */
.L_x_1101:
[----:B------:R-:W-:-:S13]  /*33f0*/  ISETP.LT.OR P0, PT, R24, R25, P0 ;  /* 0x000000191800720c */ /* 0x000fda0000701670 */
[--C-:B0-----:R-:W-:Y:S02]  /*3400*/  @P0 IMAD.IADD R16, R7, 0x1, R24.reuse ;  /* 0x0000000107100824 */ /* 0x101fe400078e0218 */
[----:B------:R-:W-:Y:S02]  /*3410*/  @P0 IMAD R25, R32, R25, R24 ;  /* 0x0000001920190224 */ /* 0x000fe400078e0218 */
[----:B------:R-:W-:Y:S02]  /*3420*/  @P0 IMAD R18, R16, 0x2, R3 ;  /* 0x0000000210120824 */ /* 0x000fe400078e0203 */
[----:B------:R-:W0:Y:S03]  /*3430*/  @P0 LDC.64 R16, c[0x0][0x250] ;  /* 0x00009400ff100b82 */ /* 0x000e260000000a00 */
[----:B------:R-:W1:Y:S01]  /*3440*/  @P0 LDS.U16 R19, [R18] ;  /* 0x0000000012130984 */ /* 0x000e620000000400 */
[----:B0-----:R-:W-:-:S05]  /*3450*/  @P0 IMAD.WIDE R16, R25, 0x2, R16 ;  /* 0x0000000219100825 */ /* 0x001fca00078e0210 */
[----:B-1----:R4:W-:Y:S02]  /*3460*/  @P0 STG.E.U16 desc[UR10][R16.64], R19 ;  /* 0x0000001310000986 */ /* 0x0029e4000c10150a */
.L_x_1097:
[----:B------:R-:W-:Y:S05]  /*3470*/  BSYNC B0 ;  /* 0x0000000000007941 */ /* 0x000fea0003800000 */
.L_x_1090:
[----:B------:R-:W-:Y:S01]  /*3480*/  ISETP.NE.AND P0, PT, R34, RZ, PT ;  /* 0x000000ff2200720c */ /* 0x000fe20003f05270 */
[----:B------:R-:W-:Y:S01]  /*3490*/  NOP ;  /* 0x0000000000007918 */ /* 0x000fe20000000000 */
[----:B------:R-:W-:Y:S11]  /*34a0*/  BSSY B0, `(.L_x_1103) ;  /* 0x000006b000007945 */ /* 0x000ff60003800000 */
[----:B------:R-:W-:Y:S05]  /*34b0*/  @!P0 BRA `(.L_x_1104) ;  /* 0x0000000400a48947 */ /* 0x000fea0003800000 */
[----:B------:R-:W0:Y:S01]  /*34c0*/  LDC R29, c[0x0][0x21c] ;  /* 0x00008700ff1d7b82 */ /* 0x000e220000000800 */
[----:B------:R-:W-:Y:S01]  /*34d0*/  BSSY B1, `(.L_x_1105) ;  /* 0x0000039000017945 */ /* 0x000fe20003800000 */
[----:B------:R-:W-:Y:S01]  /*34e0*/  PLOP3.LUT P0, PT, PT, PT, PT, 0x80, 0x0 ;  /* 0x000000000000781c */ /* 0x000fe20003f0f070 */
[----:B------:R-:W-:Y:S01]  /*34f0*/  IMAD.MOV.U32 R28, RZ, RZ, R6 ;  /* 0x000000ffff1c7224 */ /* 0x000fe200078e0006 */
[----:B01234-:R-:W-:-:S04]  /*3500*/  IADD3 R16, -R6, R29, RZ ;  /* 0x0000001d06107210 */ /* 0x01ffc80007ffe1ff */
[----:B------:R-:W-:-:S13]  /*3510*/  ISETP.GT.AND P1, PT, R16, 0x60, PT ;  /* 0x000000601000780c */ /* 0x000fda0003f24270 */
[----:B------:R-:W-:Y:S05]  /*3520*/  @!P1 BRA `(.L_x_1106) ;  /* 0x0000000000cc9947 */ /* 0x000fea0003800000 */
[----:B------:R-:W-:Y:S01]  /*3530*/  PLOP3.LUT P0, PT, PT, PT, PT, 0x8, 0x0 ;  /* 0x000000000000781c */ /* 0x000fe20003f0e170 */
[----:B------:R-:W-:-:S12]  /*3540*/  VIADD R37, R29, 0xffffffa0 ;  /* 0xffffffa01d257836 */ /* 0x000fd80000000000 */
.L_x_1107:
[----:B0-----:R-:W0:Y:S02]  /*3550*/  LDC.64 R16, c[0x0][0x238] ;  /* 0x00008e00ff107b82 */ /* 0x001e240000000a00 */
[----:B0-----:R-:W-:-:S06]  /*3560*/  IMAD.WIDE R22, R28, 0x2, R16 ;  /* 0x000000021c167825 */ /* 0x001fcc00078e0210 */
[----:B------:R0:W2:Y:S01]  /*3570*/  LDG.E.U16 R23, desc[UR10][R22.64] ;  /* 0x0000000a16177981 */ /* 0x0000a2000c1e1500 */
[C---:B------:R-:W-:Y:S01]  /*3580*/  IADD3 R21, R28.reuse, 0x20, RZ ;  /* 0x000000201c157810 */ /* 0x040fe20007ffe0ff */
[C---:B------:R-:W-:Y:S02]  /*3590*/  VIADD R19, R28.reuse, 0x40 ;  /* 0x000000401c137836 */ /* 0x040fe40000000000 */
[----:B------:R-:W-:Y:S02]  /*35a0*/  VIADD R25, R28, 0x60 ;  /* 0x000000601c197836 */ /* 0x000fe40000000000 */
[----:B------:R-:W-:-:S04]  /*35b0*/  IMAD.WIDE R20, R21, 0x2, R16 ;  /* 0x0000000215147825 */ /* 0x000fc800078e0210 */
[--C-:B------:R-:W-:Y:S02]  /*35c0*/  IMAD.WIDE R18, R19, 0x2, R16.reuse ;  /* 0x0000000213127825 */ /* 0x100fe400078e0210 */
[----:B------:R-:W3:Y:S02]  /*35d0*/  LDG.E.U16 R20, desc[UR10][R20.64] ;  /* 0x0000000a14147981 */ /* 0x000ee4000c1e1500 */
[----:B------:R-:W-:Y:S02]  /*35e0*/  IMAD.WIDE R24, R25, 0x2, R16 ;  /* 0x0000000219187825 */ /* 0x000fe400078e0210 */
[----:B------:R-:W4:Y:S04]  /*35f0*/  LDG.E.U16 R41, desc[UR10][R18.64] ;  /* 0x0000000a12297981 */ /* 0x000f28000c1e1500 */
[----:B------:R3:W5:Y:S01]  /*3600*/  LDG.E.U16 R40, desc[UR10][R24.64] ;  /* 0x0000000a18287981 */ /* 0x000762000c1e1500 */
[----:B------:R-:W-:-:S02]  /*3610*/  IADD3 R36, R7, R28, RZ ;  /* 0x0000001c07247210 */ /* 0x000fc40007ffe0ff */
[----:B------:R-:W-:-:S03]  /*3620*/  IADD3 R28, R28, 0x80, RZ ;  /* 0x000000801c1c7810 */ /* 0x000fc60007ffe0ff */
[----:B------:R-:W-:Y:S01]  /*3630*/  IMAD R36, R36, 0x2, R3 ;  /* 0x0000000224247824 */ /* 0x000fe200078e0203 */
[----:B------:R-:W-:-:S04]  /*3640*/  ISETP.GE.AND P1, PT, R28, R37, PT ;  /* 0x000000251c00720c */ /* 0x000fc80003f26270 */
[----:B0-----:R-:W-:Y:S04]  /*3650*/  LDS.U16 R22, [R36] ;  /* 0x0000000024167984 */ /* 0x001fe80000000400 */
[----:B------:R-:W0:Y:S04]  /*3660*/  LDS.U16 R26, [R36+0x40] ;  /* 0x00004000241a7984 */ /* 0x000e280000000400 */
[----:B------:R-:W-:Y:S01]  /*3670*/  LDS.U16 R38, [R36+0xc0] ;  /* 0x0000c00024267984 */ /* 0x000fe20000000400 */
[----:B0-----:R-:W-:-:S06]  /*3680*/  HADD2.F32 R26, -RZ, R26.H0_H0 ;  /* 0x2000001aff1a7230 */ /* 0x001fcc0000004100 */
[----:B------:R-:W-:Y:S01]  /*3690*/  F2F.F64.F32 R26, R26 ;  /* 0x0000001a001a7310 */ /* 0x000fe20000201800 */
[----:B--2---:R-:W-:Y:S02]  /*36a0*/  IMAD.U32 R16, R23, 0x10000, RZ ;  /* 0x0001000017107824 */ /* 0x004fe400078e00ff */
[----:B------:R-:W-:Y:S02]  /*36b0*/  HADD2.F32 R23, -RZ, R22.H0_H0 ;  /* 0x20000016ff177230 */ /* 0x000fe40000004100 */
[----:B------:R-:W0:Y:S03]  /*36c0*/  LDS.U16 R22, [R36+0x80] ;  /* 0x0000800024167984 */ /* 0x000e260000000400 */
[----:B------:R-:W-:Y:S01]  /*36d0*/  F2F.F64.F32 R16, R16 ;  /* 0x0000001000107310 */ /* 0x000fe20000201800 */
[----:B---3--:R-:W-:-:S07]  /*36e0*/  SHF.L.U32 R24, R20, 0x10, RZ ;  /* 0x0000001014187819 */ /* 0x008fce00000006ff */
[----:B------:R-:W1:Y:S01]  /*36f0*/  F2F.F64.F32 R18, R23 ;  /* 0x0000001700127310 */ /* 0x000e620000201800 */
[----:B----4-:R-:W-:Y:S02]  /*3700*/  IMAD.U32 R41, R41, 0x10000, RZ ;  /* 0x0001000029297824 */ /* 0x010fe400078e00ff */
[----:B-----5:R-:W-:-:S05]  /*3710*/  IMAD.U32 R40, R40, 0x10000, RZ ;  /* 0x0001000028287824 */ /* 0x020fca00078e00ff */
[----:B------:R-:W2:Y:S01]  /*3720*/  F2F.F64.F32 R24, R24 ;  /* 0x0000001800187310 */ /* 0x000ea20000201800 */
[----:B-1----:R-:W-:-:S07]  /*3730*/  DADD R18, R18, R16 ;  /* 0x0000000012127229 */ /* 0x002fce0000000010 */
[----:B------:R-:W-:Y:S01]  /*3740*/  F2F.F64.F32 R20, R41 ;  /* 0x0000002900147310 */ /* 0x000fe20000201800 */
[----:B--2---:R-:W-:-:S07]  /*3750*/  DADD R24, R26, R24 ;  /* 0x000000001a187229 */ /* 0x004fce0000000018 */
[----:B------:R1:W2:Y:S01]  /*3760*/  F2F.F16.F64 R39, R18 ;  /* 0x0000001200277310 */ /* 0x0002a20000300800 */
[----:B0-----:R-:W-:-:S07]  /*3770*/  HADD2.F32 R22, -RZ, R22.H0_H0 ;  /* 0x20000016ff167230 */ /* 0x001fce0000004100 */
[----:B------:R-:W-:Y:S01]  /*3780*/  F2F.F64.F32 R16, R40 ;  /* 0x0000002800107310 */ /* 0x000fe20000201800 */
[----:B-1----:R-:W-:Y:S01]  /*3790*/  HADD2.F32 R18, -RZ, R38.H0_H0 ;  /* 0x20000026ff127230 */ /* 0x002fe20000004100 */
[----:B--2---:R0:W-:Y:S06]  /*37a0*/  STS.U16 [R36], R39 ;  /* 0x0000002724007388 */ /* 0x0041ec0000000400 */
[----:B------:R-:W1:Y:S08]  /*37b0*/  F2F.F64.F32 R22, R22 ;  /* 0x0000001600167310 */ /* 0x000e700000201800 */
[----:B------:R-:W2:Y:S01]  /*37c0*/  F2F.F64.F32 R18, R18 ;  /* 0x0000001200127310 */ /* 0x000ea20000201800 */
[----:B-1----:R-:W-:-:S07]  /*37d0*/  DADD R20, R22, R20 ;  /* 0x0000000016147229 */ /* 0x002fce0000000014 */
[----:B------:R-:W1:Y:S01]  /*37e0*/  F2F.F16.F64 R25, R24 ;  /* 0x0000001800197310 */ /* 0x000e620000300800 */
[----:B--2---:R-:W-:-:S07]  /*37f0*/  DADD R16, R18, R16 ;  /* 0x0000000012107229 */ /* 0x004fce0000000010 */
[----:B------:R-:W2:Y:S01]  /*3800*/  F2F.F16.F64 R21, R20 ;  /* 0x0000001400157310 */ /* 0x000ea20000300800 */
[----:B-1----:R0:W-:Y:S07]  /*3810*/  STS.U16 [R36+0x40], R25 ;  /* 0x0000401924007388 */ /* 0x0021ee0000000400 */
[----:B------:R-:W1:Y:S01]  /*3820*/  F2F.F16.F64 R17, R16 ;  /* 0x0000001000117310 */ /* 0x000e620000300800 */
[----:B--2---:R0:W-:Y:S04]  /*3830*/  STS.U16 [R36+0x80], R21 ;  /* 0x0000801524007388 */ /* 0x0041e80000000400 */
[----:B-1----:R0:W-:Y:S01]  /*3840*/  STS.U16 [R36+0xc0], R17 ;  /* 0x0000c01124007388 */ /* 0x0021e20000000400 */
[----:B------:R-:W-:Y:S05]  /*3850*/  @!P1 BRA `(.L_x_1107) ;  /* 0xfffffffc003c9947 */ /* 0x000fea000383ffff */
.L_x_1106:
[----:B------:R-:W-:Y:S05]  /*3860*/  BSYNC B1 ;  /* 0x0000000000017941 */ /* 0x000fea0003800000 */
.L_x_1105:
[----:B------:R-:W-:Y:S01]  /*3870*/  IMAD.IADD R16, R29, 0x1, -R28 ;  /* 0x000000011d107824 */ /* 0x000fe200078e0a1c */
[----:B------:R-:W-:Y:S04]  /*3880*/  BSSY B1, `(.L_x_1108) ;  /* 0x000001d000017945 */ /* 0x000fe80003800000 */
        /* <DEDUP_REMOVED lines=8> */
[----:B------:R-:W-:Y:S01]  /*3910*/  IADD3 R26, R7, R28, RZ ;  /* 0x0000001c071a7210 */ /* 0x000fe20007ffe0ff */
[----:B------:R-:W-:Y:S01]  /*3920*/  VIADD R28, R28, 0x40 ;  /* 0x000000401c1c7836 */ /* 0x000fe20000000000 */
[----:B------:R-:W-:-:S03]  /*3930*/  PLOP3.LUT P0, PT, PT, PT, PT, 0x8, 0x0 ;  /* 0x000000000000781c */ /* 0x000fc60003f0e170 */
[----:B------:R-:W-:-:S05]  /*3940*/  IMAD R26, R26, 0x2, R3 ;  /* 0x000000021a1a7824 */ /* 0x000fca00078e0203 */
[----:B------:R-:W0:Y:S04]  /*3950*/  LDS.U16 R22, [R26] ;  /* 0x000000001a167984 */ /* 0x000e280000000400 */
[----:B------:R-:W1:Y:S01]  /*3960*/  LDS.U16 R36, [R26+0x40] ;  /* 0x000040001a247984 */ /* 0x000e620000000400 */
[----:B0-----:R-:W-:-:S06]  /*3970*/  HADD2.F32 R22, -RZ, R22.H0_H0 ;  /* 0x20000016ff167230 */ /* 0x001fcc0000004100 */
[----:B------:R-:W-:Y:S01]  /*3980*/  F2F.F64.F32 R22, R22 ;  /* 0x0000001600167310 */ /* 0x000fe20000201800 */
[----:B--2---:R-:W-:Y:S02]  /*3990*/  IMAD.U32 R27, R18, 0x10000, RZ ;  /* 0x00010000121b7824 */ /* 0x004fe400078e00ff */
[----:B-1----:R-:W-:Y:S01]  /*39a0*/  HADD2.F32 R18, -RZ, R36.H0_H0 ;  /* 0x20000024ff127230 */ /* 0x002fe20000004100 */
[----:B---3--:R-:W-:-:S04]  /*39b0*/  SHF.L.U32 R37, R24, 0x10, RZ ;  /* 0x0000001018257819 */ /* 0x008fc800000006ff */
[----:B------:R-:W0:Y:S08]  /*39c0*/  F2F.F64.F32 R20, R27 ;  /* 0x0000001b00147310 */ /* 0x000e300000201800 */
[----:B------:R-:W-:Y:S01]  /*39d0*/  F2F.F64.F32 R16, R37 ;  /* 0x0000002500107310 */ /* 0x000fe20000201800 */
[----:B0-----:R-:W-:-:S07]  /*39e0*/  DADD R20, R22, R20 ;  /* 0x0000000016147229 */ /* 0x001fce0000000014 */
[----:B------:R-:W0:Y:S08]  /*39f0*/  F2F.F64.F32 R18, R18 ;  /* 0x0000001200127310 */ /* 0x000e300000201800 */
[----:B------:R-:W1:Y:S01]  /*3a00*/  F2F.F16.F64 R21, R20 ;  /* 0x0000001400157310 */ /* 0x000e620000300800 */
[----:B0-----:R-:W-:Y:S01]  /*3a10*/  DADD R16, R18, R16 ;  /* 0x0000000012107229 */ /* 0x001fe20000000010 */
[----:B-1----:R1:W-:Y:S09]  /*3a20*/  STS.U16 [R26], R21 ;  /* 0x000000151a007388 */ /* 0x0023f20000000400 */
[----:B------:R-:W0:Y:S02]  /*3a30*/  F2F.F16.F64 R17, R16 ;  /* 0x0000001000117310 */ /* 0x000e240000300800 */
[----:B0-----:R1:W-:Y:S02]  /*3a40*/  STS.U16 [R26+0x40], R17 ;  /* 0x000040111a007388 */ /* 0x0013e40000000400 */
.L_x_1109:
[----:B------:R-:W-:Y:S05]  /*3a50*/  BSYNC B1 ;  /* 0x0000000000017941 */ /* 0x000fea0003800000 */
.L_x_1108:
[----:B------:R-:W-:-:S13]  /*3a60*/  ISETP.LT.OR P0, PT, R28, R29, P0 ;  /* 0x0000001d1c00720c */ /* 0x000fda0000701670 */
[----:B------:R-:W-:Y:S05]  /*3a70*/  @!P0 BRA `(.L_x_1104) ;  /* 0x0000000000348947 */ /* 0x000fea0003800000 */
[----:B01----:R-:W0:Y:S02]  /*3a80*/  LDC.64 R16, c[0x0][0x238] ;  /* 0x00008e00ff107b82 */ /* 0x003e240000000a00 */
[----:B0-----:R-:W-:-:S06]  /*3a90*/  IMAD.WIDE R16, R28, 0x2, R16 ;  /* 0x000000021c107825 */ /* 0x001fcc00078e0210 */
[----:B------:R-:W2:Y:S01]  /*3aa0*/  LDG.E.U16 R16, desc[UR10][R16.64] ;  /* 0x0000000a10107981 */ /* 0x000ea2000c1e1500 */
[----:B------:R-:W-:-:S05]  /*3ab0*/  IMAD.IADD R18, R7, 0x1, R28 ;  /* 0x0000000107127824 */ /* 0x000fca00078e021c */
[----:B------:R-:W-:-:S05]  /*3ac0*/  LEA R22, R18, R3, 0x1 ;  /* 0x0000000312167211 */ /* 0x000fca00078e08ff */
[----:B------:R-:W0:Y:S02]  /*3ad0*/  LDS.U16 R20, [R22] ;  /* 0x0000000016147984 */ /* 0x000e240000000400 */
[----:B0-----:R-:W-:-:S06]  /*3ae0*/  HADD2.F32 R20, -RZ, R20.H0_H0 ;  /* 0x20000014ff147230 */ /* 0x001fcc0000004100 */
[----:B------:R-:W-:Y:S01]  /*3af0*/  F2F.F64.F32 R20, R20 ;  /* 0x0000001400147310 */ /* 0x000fe20000201800 */
[----:B--2---:R-:W-:-:S07]  /*3b00*/  IMAD.U32 R23, R16, 0x10000, RZ ;  /* 0x0001000010177824 */ /* 0x004fce00078e00ff */
[----:B------:R-:W0:Y:S02]  /*3b10*/  F2F.F64.F32 R18, R23 ;  /* 0x0000001700127310 */ /* 0x000e240000201800 */
[----:B0-----:R-:W-:-:S10]  /*3b20*/  DADD R18, R20, R18 ;  /* 0x0000000014127229 */ /* 0x001fd40000000012 */
[----:B------:R-:W0:Y:S02]  /*3b30*/  F2F.F16.F64 R19, R18 ;  /* 0x0000001200137310 */ /* 0x000e240000300800 */
[----:B0-----:R0:W-:Y:S02]  /*3b40*/  STS.U16 [R22], R19 ;  /* 0x0000001316007388 */ /* 0x0011e40000000400 */
.L_x_1104:
[----:B------:R-:W-:Y:S05]  /*3b50*/  BSYNC B0 ;  /* 0x0000000000007941 */ /* 0x000fea0003800000 */
.L_x_1103:
[----:B------:R-:W-:Y:S01]  /*3b60*/  NOP ;  /* 0x0000000000007918 */ /* 0x000fe20000000000 */
[----:B------:R-:W-:Y:S05]  /*3b70*/  @P6 BRA `(.L_x_1110) ;  /* 0x0000000c00286947 */ /* 0x000fea0003800000 */
[----:B------:R-:W-:Y:S02]  /*3b80*/  ULDC UR4, c[0x0][0x220] ;  /* 0x0000880000047ab9 */ /* 0x000fe40000000800 */
[----:B------:R-:W-:-:S05]  /*3b90*/  IMAD.U32 R27, RZ, RZ, UR4 ;  /* 0x00000004ff1b7e24 */ /* 0x000fca000f8e00ff */
[----:B------:R-:W-:-:S13]  /*3ba0*/  ISETP.GE.AND P0, PT, R27, 0x1, PT ;  /* 0x000000011b00780c */ /* 0x000fda0003f06270 */
[----:B------:R-:W-:Y:S05]  /*3bb0*/  @!P0 BRA `(.L_x_1111) ;  /* 0x0000003c009c8947 */ /* 0x000fea0003800000 */
[----:B------:R-:W-:-:S05]  /*3bc0*/  UMOV UR4, URZ ;  /* 0x0000003f00047c82 */ /* 0x000fca0008000000 */
.L_x_1129:
[----:B------:R-:W-:Y:S01]  /*3bd0*/  BSSY B0, `(.L_x_1112) ;  /* 0x0000012000007945 */ /* 0x000fe20003800000 */
[----:B0-----:R-:W-:Y:S01]  /*3be0*/  HFMA2.MMA R20, -RZ, RZ, 0, 0 ;  /* 0x00000000ff147435 */ /* 0x001fe200000001ff */
[----:B-1----:R-:W-:Y:S02]  /*3bf0*/  IMAD.MOV.U32 R21, RZ, RZ, -0x100000 ;  /* 0xfff00000ff157424 */ /* 0x002fe400078e00ff */
[----:B------:R-:W-:Y:S08]  /*3c00*/  @P4 BRA `(.L_x_1113) ;  /* 0x0000000000384947 */ /* 0x000ff00003800000 */
[----:B------:R-:W-:-:S13]  /*3c10*/  ISETP.NE.AND P0, PT, RZ, UR4, PT ;  /* 0x00000004ff007c0c */ /* 0x000fda000bf05270 */
[----:B------:R-:W-:Y:S05]  /*3c20*/  @!P0 BRA `(.L_x_1114) ;  /* 0x0000000000248947 */ /* 0x000fea0003800000 */
[----:B------:R-:W-:Y:S01]  /*3c30*/  IMAD R0, R9, 0x4, R4 ;  /* 0x0000000409007824 */ /* 0x000fe200078e0204 */
[----:B--234-:R-:W-:-:S07]  /*3c40*/  MOV R16, RZ ;  /* 0x000000ff00107202 */ /* 0x01cfce0000000f00 */
.L_x_1115:
[----:B------:R-:W0:Y:S02]  /*3c50*/  LDS R17, [R0] ;  /* 0x0000000000117984 */ /* 0x000e240000000800 */
[----:B0-----:R-:W-:-:S13]  /*3c60*/  ISETP.NE.AND P0, PT, R17, R6, PT ;  /* 0x000000061100720c */ /* 0x001fda0003f05270 */
[----:B------:R-:W-:Y:S05]  /*3c70*/  @!P0 BRA `(.L_x_1113) ;  /* 0x00000000001c8947 */ /* 0x000fea0003800000 */
[----:B------:R-:W-:Y:S02]  /*3c80*/  VIADD R16, R16, 0x1 ;  /* 0x0000000110107836 */ /* 0x000fe40000000000 */
[----:B------:R-:W-:-:S03]  /*3c90*/  VIADD R0, R0, 0x4 ;  /* 0x0000000400007836 */ /* 0x000fc60000000000 */
[----:B------:R-:W-:-:S13]  /*3ca0*/  ISETP.GE.U32.AND P0, PT, R16, UR4, PT ;  /* 0x0000000410007c0c */ /* 0x000fda000bf06070 */
[----:B------:R-:W-:Y:S05]  /*3cb0*/  @!P0 BRA `(.L_x_1115) ;  /* 0xfffffffc00e48947 */ /* 0x000fea000383ffff */
.L_x_1114:
[----:B------:R-:W0:Y:S02]  /*3cc0*/  LDS.U16 R0, [R15] ;  /* 0x000000000f007984 */ /* 0x000e240000000400 */
[----:B0-----:R-:W-:-:S04]  /*3cd0*/  HADD2.F32 R0, -RZ, R0.H0_H0 ;  /* 0x20000000ff007230 */ /* 0x001fc80000004100 */
[----:B------:R0:W1:Y:S03]  /*3ce0*/  F2F.F64.F32 R20, R0 ;  /* 0x0000000000147310 */ /* 0x0000660000201800 */
.L_x_1113:
[----:B------:R-:W-:Y:S05]  /*3cf0*/  BSYNC B0 ;  /* 0x0000000000007941 */ /* 0x000fea0003800000 */
.L_x_1112:
        /* <DEDUP_REMOVED lines=8> */
.L_x_1123:
[----:B------:R-:W-:Y:S04]  /*3d80*/  BSSY B1, `(.L_x_1119) ;  /* 0x0000014000017945 */ /* 0x000fe80003800000 */
[----:B------:R-:W-:Y:S01]  /*3d90*/  BSSY B2, `(.L_x_1120) ;  /* 0x000000d000027945 */ /* 0x000fe20003800000 */
[----:B------:R-:W-:-:S07]  /*3da0*/  IMAD.MOV.U32 R22, RZ, RZ, RZ ;  /* 0x000000ffff167224 */ /* 0x000fce00078e00ff */
.L_x_1122:
        /* <DEDUP_REMOVED lines=12> */
.L_x_1120:
[----:B------:R-:W-:-:S05]  /*3e70*/  IMAD.IADD R16, R7, 0x1, R18 ;  /* 0x0000000107107824 */ /* 0x000fca00078e0212 */
[----:B------:R-:W-:-:S06]  /*3e80*/  LEA R19, R16, R3, 0x1 ;  /* 0x0000000310137211 */ /* 0x000fcc00078e08ff */
[----:B------:R-:W0:Y:S02]  /*3e90*/  LDS.U16 R19, [R19] ;  /* 0x0000000013137984 */ /* 0x000e240000000400 */
[----:B0-----:R-:W-:-:S06]  /*3ea0*/  HADD2.F32 R16, -RZ, R19.H0_H0 ;  /* 0x20000013ff107230 */ /* 0x001fcc0000004100 */
[----:B------:R-:W0:Y:S02]  /*3eb0*/  F2F.F64.F32 R16, R16 ;  /* 0x0000001000107310 */ /* 0x000e240000201800 */
.L_x_1121:
[----:B------:R-:W-:Y:S05]  /*3ec0*/  BSYNC B1 ;  /* 0x0000000000017941 */ /* 0x000fea0003800000 */
.L_x_1119:
        /* <DEDUP_REMOVED lines=9> */
.L_x_1118:
        /* <DEDUP_REMOVED lines=9> */
.L_x_1126:
        /* <DEDUP_REMOVED lines=12> */
[----:B--2---:R-:W-:Y:S02]  /*40b0*/  HADD2.F32 R18, -RZ, R16.H0_H0 ;  /* 0x20000010ff127230 */ /* 0x004fe40000004100 */
[----:B------:R-:W-:-:S04]  /*40c0*/  IMAD.IADD R16, R7, 0x1, R36 ;  /* 0x0000000107107824 */ /* 0x000fc800078e0224 */
[----:B------:R-:W1:Y:S01]  /*40d0*/  F2F.F64.F32 R18, R18 ;  /* 0x0000001200127310 */ /* 0x000e620000201800 */
[----:B------:R-:W-:Y:S01]  /*40e0*/  LEA R29, R16, R3, 0x1 ;  /* 0x00000003101d7211 */ /* 0x000fe200078e08ff */
[----:B---3--:R-:W-:-:S05]  /*40f0*/  HADD2.F32 R27, -RZ, R17.H0_H0 ;  /* 0x20000011ff1b7230 */ /* 0x008fca0000004100 */
[----:B------:R-:W2:Y:S01]  /*4100*/  LDS.U16 R29, [R29] ;  /* 0x000000001d1d7984 */ /* 0x000ea20000000400 */
[----:B------:R-:W3:Y:S01]  /*4110*/  F2F.F64.F32 R16, R27 ;  /* 0x0000001b00107310 */ /* 0x000ee20000201800 */
[----:B-1----:R-:W-:-:S14]  /*4120*/  DSETP.GT.AND P1, PT, R18, R20, PT ;  /* 0x000000141200722a */ /* 0x002fdc0003f24000 */
[----:B------:R-:W-:Y:S01]  /*4130*/  @P1 IMAD.MOV.U32 R20, RZ, RZ, R18 ;  /* 0x000000ffff141224 */ /* 0x000fe200078e0012 */
[----:B------:R-:W-:Y:S01]  /*4140*/  @P1 MOV R0, R22 ;  /* 0x0000001600001202 */ /* 0x000fe20000000f00 */
[----:B------:R-:W-:Y:S02]  /*4150*/  @P1 IMAD.MOV.U32 R21, RZ, RZ, R19 ;  /* 0x000000ffff151224 */ /* 0x000fe400078e0013 */
[----:B----4-:R-:W-:Y:S02]  /*4160*/  HADD2.F32 R18, -RZ, R28.H0_H0 ;  /* 0x2000001cff127230 */ /* 0x010fe40000004100 */
[----:B------:R-:W-:Y:S02]  /*4170*/  VIADD R22, R22, 0x80 ;  /* 0x0000008016167836 */ /* 0x000fe40000000000 */
[----:B---3--:R-:W-:Y:S02]  /*4180*/  DSETP.GT.AND P1, PT, R16, R20, PT ;  /* 0x000000141000722a */ /* 0x008fe40003f24000 */
[----:B------:R-:W1:-:S12]  /*4190*/  F2F.F64.F32 R18, R18 ;  /* 0x0000001200127310 */ /* 0x000e580000201800 */
[----:B------:R-:W-:Y:S01]  /*41a0*/  @P1 IMAD.MOV.U32 R20, RZ, RZ, R16 ;  /* 0x000000ffff141224 */ /* 0x000fe200078e0010 */
[----:B------:R-:W-:Y:S01]  /*41b0*/  @P1 MOV R0, R26 ;  /* 0x0000001a00001202 */ /* 0x000fe20000000f00 */
[----:B------:R-:W-:Y:S02]  /*41c0*/  @P1 IMAD.MOV.U32 R21, RZ, RZ, R17 ;  /* 0x000000ffff151224 */ /* 0x000fe400078e0011 */
[----:B--2---:R-:W-:-:S04]  /*41d0*/  HADD2.F32 R16, -RZ, R29.H0_H0 ;  /* 0x2000001dff107230 */ /* 0x004fc80000004100 */
[----:B-1----:R-:W-:Y:S02]  /*41e0*/  DSETP.GT.AND P1, PT, R18, R20, PT ;  /* 0x000000141200722a */ /* 0x002fe40003f24000 */
[----:B------:R-:W1:-:S12]  /*41f0*/  F2F.F64.F32 R16, R16 ;  /* 0x0000001000107310 */ /* 0x000e580000201800 */
[----:B------:R-:W-:Y:S01]  /*4200*/  @P1 IMAD.MOV.U32 R20, RZ, RZ, R18 ;  /* 0x000000ffff141224 */ /* 0x000fe200078e0012 */
[----:B------:R-:W-:Y:S01]  /*4210*/  @P1 MOV R0, R24 ;  /* 0x0000001800001202 */ /* 0x000fe20000000f00 */
[----:B------:R-:W-:-:S06]  /*4220*/  @P1 IMAD.MOV.U32 R21, RZ, RZ, R19 ;  /* 0x000000ffff151224 */ /* 0x000fcc00078e0013 */
[----:B-1----:R-:W-:-:S14]  /*4230*/  DSETP.GT.AND P1, PT, R16, R20, PT ;  /* 0x000000141000722a */ /* 0x002fdc0003f24000 */
[----:B------:R-:W-:Y:S01]  /*4240*/  @P1 IMAD.MOV.U32 R20, RZ, RZ, R16 ;  /* 0x000000ffff141224 */ /* 0x000fe200078e0010 */
[----:B------:R-:W-:Y:S01]  /*4250*/  @P1 MOV R21, R17 ;  /* 0x0000001100151202 */ /* 0x000fe20000000f00 */
[----:B------:R-:W-:Y:S01]  /*4260*/  @P1 IMAD.MOV.U32 R0, RZ, RZ, R36 ;  /* 0x000000ffff001224 */ /* 0x000fe200078e0024 */
[----:B------:R-:W-:-:S13]  /*4270*/  ISETP.GE.AND P1, PT, R22, R25, PT ;  /* 0x000000191600720c */ /* 0x000fda0003f26270 */
[----:B------:R-:W-:Y:S05]  /*4280*/  @!P1 BRA `(.L_x_1126) ;  /* 0xfffffffc00589947 */ /* 0x000fea000383ffff */
.L_x_1125:
[----:B------:R-:W-:Y:S05]  /*4290*/  BSYNC B1 ;  /* 0x0000000000017941 */ /* 0x000fea0003800000 */
.L_x_1124:
[----:B0-----:R-:W-:Y:S01]  /*42a0*/  IMAD.IADD R16, R23, 0x1, -R22 ;  /* 0x0000000117107824 */ /* 0x001fe200078e0a16 */
        /* <DEDUP_REMOVED lines=9> */
[----:B------:R-:W2:Y:S01]  /*4340*/  LDS.U16 R25, [R25] ;  /* 0x0000000019197984 */ /* 0x000ea20000000400 */
[----:B0-----:R-:W-:-:S06]  /*4350*/  HADD2.F32 R16, -RZ, R24.H0_H0 ;  /* 0x20000018ff107230 */ /* 0x001fcc0000004100 */
[----:B------:R-:W1:Y:S01]  /*4360*/  F2F.F64.F32 R16, R16 ;  /* 0x0000001000107310 */ /* 0x000e620000201800 */
[----:B--2---:R-:W-:-:S07]  /*4370*/  HADD2.F32 R18, -RZ, R25.H0_H0 ;  /* 0x20000019ff127230 */ /* 0x004fce0000004100 */
        /* <DEDUP_REMOVED lines=11> */
.L_x_1128:
[----:B------:R-:W-:Y:S05]  /*4430*/  BSYNC B1 ;  /* 0x0000000000017941 */ /* 0x000fea0003800000 */
.L_x_1127:
[----:B------:R-:W-:-:S13]  /*4440*/  ISETP.LT.OR P0, PT, R22, R23, P0 ;  /* 0x000000171600720c */ /* 0x000fda0000701670 */
[----:B------:R-:W-:Y:S05]  /*4450*/  @!P0 BRA `(.L_x_1117) ;  /* 0x0000000000248947 */ /* 0x000fea0003800000 */
[----:B------:R-:W-:-:S05]  /*4460*/  IADD3 R16, R7, R22, RZ ;  /* 0x0000001607107210 */ /* 0x000fca0007ffe0ff */
[----:B------:R-:W-:-:S06]  /*4470*/  IMAD R18, R16, 0x2, R3 ;  /* 0x0000000210127824 */ /* 0x000fcc00078e0203 */
[----:B------:R-:W0:Y:S02]  /*4480*/  LDS.U16 R18, [R18] ;  /* 0x0000000012127984 */ /* 0x000e240000000400 */
[----:B0-----:R-:W-:-:S06]  /*4490*/  HADD2.F32 R16, -RZ, R18.H0_H0 ;  /* 0x20000012ff107230 */ /* 0x001fcc0000004100 */
[----:B------:R-:W1:Y:S02]  /*44a0*/  F2F.F64.F32 R16, R16 ;  /* 0x0000001000107310 */ /* 0x000e640000201800 */
[----:B-1----:R-:W-:-:S14]  /*44b0*/  DSETP.GT.AND P0, PT, R16, R20, PT ;  /* 0x000000141000722a */ /* 0x002fdc0003f04000 */
[----:B------:R-:W-:Y:S01]  /*44c0*/  @P0 IMAD.MOV.U32 R20, RZ, RZ, R16 ;  /* 0x000000ffff140224 */ /* 0x000fe200078e0010 */
[----:B------:R-:W-:Y:S01]  /*44d0*/  @P0 MOV R21, R17 ;  /* 0x0000001100150202 */ /* 0x000fe20000000f00 */
[----:B------:R-:W-:-:S07]  /*44e0*/  @P0 IMAD.MOV.U32 R0, RZ, RZ, R22 ;  /* 0x000000ffff000224 */ /* 0x000fce00078e0016 */
.L_x_1117:
[----:B------:R-:W-:Y:S05]  /*44f0*/  BSYNC B0 ;  /* 0x0000000000007941 */ /* 0x000fea0003800000 */
.L_x_1116:
[----:B------:R-:W-:Y:S05]  /*4500*/  WARPSYNC.ALL ;  /* 0x0000000000007948 */ /* 0x000fea0003800000 */
[----:B-12-4-:R-:W-:Y:S01]  /*4510*/  SHFL.BFLY PT, R17, R21, 0x10, 0x1f ;  /* 0x0e001f0015117f89 */ /* 0x016fe200000e0000 */
[----:B------:R-:W0:Y:S03]  /*4520*/  LDC R27, c[0x0][0x220] ;  /* 0x00008800ff1b7b82 */ /* 0x000e260000000800 */
[----:B---3--:R-:W1:Y:S04]  /*4530*/  SHFL.BFLY PT, R16, R20, 0x10, 0x1f ;  /* 0x0e001f0014107f89 */ /* 0x008e6800000e0000 */
        /* <DEDUP_REMOVED lines=37> */
[----:B------:R-:W1:Y:S01]  /*4790*/  @!P1 F2F.F16.F64 R16, R20 ;  /* 0x0000001400109310 */ /* 0x000e620000300800 */
[----:B------:R-:W-:Y:S02]  /*47a0*/  @!P1 IMAD R17, R17, 0x4, R4 ;  /* 0x0000000411119824 */ /* 0x000fe400078e0204 */
[----:B------:R-:W-:Y:S01]  /*47b0*/  @!P1 IMAD R19, R18, 0x2, R3 ;  /* 0x0000000212139824 */ /* 0x000fe200078e0203 */
[----:B0-----:R-:W-:Y:S02]  /*47c0*/  ISETP.LE.AND P0, PT, R27, UR4, PT ;  /* 0x000000041b007c0c */ /* 0x001fe4000bf03270 */
[----:B------:R0:W-:Y:S04]  /*47d0*/  @!P1 STS [R17], R0 ;  /* 0x0000000011009388 */ /* 0x0001e80000000800 */
[----:B-1----:R0:W-:Y:S01]  /*47e0*/  @!P1 STS.U16 [R19], R16 ;  /* 0x0000001013009388 */ /* 0x0021e20000000400 */
[----:B------:R-:W-:-:S06]  /*47f0*/  NOP ;  /* 0x0000000000007918 */ /* 0x000fcc0000000000 */
[----:B------:R-:W-:Y:S05]  /*4800*/  @!P0 BRA `(.L_x_1129) ;  /* 0xfffffff000f08947 */ /* 0x000fea000383ffff */
[----:B------:R-:W-:Y:S05]  /*4810*/  BRA `(.L_x_1111) ;  /* 0x0000003000847947 */ /* 0x000fea0003800000 */
.L_x_1110:
[----:B0-----:R-:W1:Y:S08]  /*4820*/  LDC R22, c[0x0][0x228] ;  /* 0x00008a00ff167b82 */ /* 0x001e700000000800 */
[----:B------:R-:W0:Y:S01]  /*4830*/  LDC R25, c[0x0][0x21c] ;  /* 0x00008700ff197b82 */ /* 0x000e220000000800 */
[----:B-1234-:R-:W-:-:S04]  /*4840*/  IABS R19, R22 ;  /* 0x0000001600137213 */ /* 0x01efc80000000000 */
[----:B------:R-:W1:Y:S08]  /*4850*/  I2F.RP R18, R19 ;  /* 0x0000001300127306 */ /* 0x000e700000209400 */
[----:B-1----:R-:W1:Y:S02]  /*4860*/  MUFU.RCP R18, R18 ;  /* 0x0000001200127308 */ /* 0x002e640000001000 */
[----:B-1----:R-:W-:-:S06]  /*4870*/  IADD3 R16, R18, 0xffffffe, RZ ;  /* 0x0ffffffe12107810 */ /* 0x002fcc0007ffe0ff */
[----:B------:R1:W2:Y:S02]  /*4880*/  F2I.FTZ.U32.TRUNC.NTZ R17, R16 ;  /* 0x0000001000117305 */ /* 0x0002a4000021f000 */
[----:B-1----:R-:W-:Y:S02]  /*4890*/  IMAD.MOV.U32 R16, RZ, RZ, RZ ;  /* 0x000000ffff107224 */ /* 0x002fe400078e00ff */
[----:B--2---:R-:W-:-:S04]  /*48a0*/  IMAD.MOV R20, RZ, RZ, -R17 ;  /* 0x000000ffff147224 */ /* 0x004fc800078e0a11 */
[----:B------:R-:W-:Y:S01]  /*48b0*/  IMAD R21, R20, R19, RZ ;  /* 0x0000001314157224 */ /* 0x000fe200078e02ff */
[----:B0-----:R-:W-:-:S03]  /*48c0*/  IABS R20, R25 ;  /* 0x0000001900147213 */ /* 0x001fc60000000000 */
        /* <DEDUP_REMOVED lines=12> */
[----:B------:R-:W-:Y:S01]  /*4990*/  @!P0 IMAD.MOV R23, RZ, RZ, -R23 ;  /* 0x000000ffff178224 */ /* 0x000fe200078e0a17 */
[----:B------:R-:W-:-:S08]  /*49a0*/  ISETP.GE.AND P0, PT, R22, 0x1, PT ;  /* 0x000000011600780c */ /* 0x000fd00003f06270 */
[----:B------:R-:W-:-:S05]  /*49b0*/  @!P1 LOP3.LUT R23, RZ, R22, RZ, 0x33, !PT ;  /* 0x00000016ff179212 */ /* 0x000fca00078e33ff */
        /* <DEDUP_REMOVED lines=9> */
[----:B0-----:R-:W-:Y:S01]  /*4a50*/  IMAD.MOV.U32 R16, RZ, RZ, RZ ;  /* 0x000000ffff107224 */ /* 0x001fe200078e00ff */
[----:B--2---:R-:W-:-:S05]  /*4a60*/  IADD3 R20, RZ, -R17, RZ ;  /* 0x80000011ff147210 */ /* 0x004fca0007ffe0ff */
[----:B------:R-:W-:Y:S01]  /*4a70*/  IMAD R21, R20, R19, RZ ;  /* 0x0000001314157224 */ /* 0x000fe200078e02ff */
[----:B-1----:R-:W-:-:S03]  /*4a80*/  IABS R20, R25 ;  /* 0x0000001900147213 */ /* 0x002fc60000000000 */
        /* <DEDUP_REMOVED lines=12> */
[----:B------:R-:W-:-:S08]  /*4b50*/  @!P0 IADD3 R22, -R22, RZ, RZ ;  /* 0x000000ff16168210 */ /* 0x000fd00007ffe1ff */
[----:B------:R-:W-:-:S07]  /*4b60*/  @!P1 LOP3.LUT R22, RZ, R24, RZ, 0x33, !PT ;  /* 0x00000018ff169212 */ /* 0x000fce00078e33ff */
.L_x_1158:
[----:B------:R-:W-:-:S13]  /*4b70*/  ISETP.GE.AND P0, PT, R22, 0x1, PT ;  /* 0x000000011600780c */ /* 0x000fda0003f06270 */
[----:B0-----:R-:W-:Y:S05]  /*4b80*/  @!P0 BRA `(.L_x_1131) ;  /* 0x0000000c001c8947 */ /* 0x001fea0003800000 */
[----:B------:R-:W-:Y:S01]  /*4b90*/  IMAD R24, R23, UR4, R7 ;  /* 0x0000000417187c24 */ /* 0x000fe2000f8e0207 */
[----:B------:R-:W-:-:S06]  /*4ba0*/  UMOV UR5, URZ ;  /* 0x0000003f00057c82 */ /* 0x000fcc0008000000 */
.L_x_1149:
[----:B------:R-:W-:Y:S01]  /*4bb0*/  ISETP.GE.AND P0, PT, R6, R23, PT ;  /* 0x000000170600720c */ /* 0x000fe20003f06270 */
[----:B------:R-:W-:Y:S01]  /*4bc0*/  BSSY B0, `(.L_x_1132) ;  /* 0x0000015000007945 */ /* 0x000fe20003800000 */
[----:B------:R-:W-:Y:S02]  /*4bd0*/  IMAD.MOV.U32 R20, RZ, RZ, 0x0 ;  /* 0x00000000ff147424 */ /* 0x000fe400078e00ff */
[----:B------:R-:W-:-:S09]  /*4be0*/  IMAD.MOV.U32 R21, RZ, RZ, -0x100000 ;  /* 0xfff00000ff157424 */ /* 0x000fd200078e00ff */
[----:B-1----:R-:W-:Y:S05]  /*4bf0*/  @P0 BRA `(.L_x_1133) ;  /* 0x0000000000440947 */ /* 0x002fea0003800000 */
[----:B------:R-:W-:-:S13]  /*4c00*/  ISETP.NE.AND P0, PT, RZ, UR5, PT ;  /* 0x00000005ff007c0c */ /* 0x000fda000bf05270 */
[----:B------:R-:W-:Y:S05]  /*4c10*/  @!P0 BRA `(.L_x_1134) ;  /* 0x0000000000248947 */ /* 0x000fea0003800000 */
[----:B------:R-:W-:-:S11]  /*4c20*/  HFMA2.MMA R16, -RZ, RZ, 0, 0 ;  /* 0x00000000ff107435 */ /* 0x000fd600000001ff */
.L_x_1135:
[----:B------:R-:W-:-:S04]  /*4c30*/  IMAD.IADD R17, R9, 0x1, R16 ;  /* 0x0000000109117824 */ /* 0x000fc800078e0210 */
[----:B------:R-:W-:-:S06]  /*4c40*/  IMAD R17, R17, 0x4, R4 ;  /* 0x0000000411117824 */ /* 0x000fcc00078e0204 */
[----:B------:R-:W0:Y:S02]  /*4c50*/  LDS R17, [R17] ;  /* 0x0000000011117984 */ /* 0x000e240000000800 */
[----:B0-----:R-:W-:-:S13]  /*4c60*/  ISETP.NE.AND P0, PT, R17, R6, PT ;  /* 0x000000061100720c */ /* 0x001fda0003f05270 */
[----:B------:R-:W-:Y:S05]  /*4c70*/  @!P0 BRA `(.L_x_1133) ;  /* 0x0000000000248947 */ /* 0x000fea0003800000 */
[----:B------:R-:W-:-:S04]  /*4c80*/  IADD3 R16, R16, 0x1, RZ ;  /* 0x0000000110107810 */ /* 0x000fc80007ffe0ff */
[----:B------:R-:W-:-:S13]  /*4c90*/  ISETP.GE.U32.AND P0, PT, R16, UR5, PT ;  /* 0x0000000510007c0c */ /* 0x000fda000bf06070 */
[----:B------:R-:W-:Y:S05]  /*4ca0*/  @!P0 BRA `(.L_x_1135) ;  /* 0xfffffffc00e08947 */ /* 0x000fea000383ffff */
.L_x_1134:
[----:B------:R-:W-:-:S04]  /*4cb0*/  IMAD R17, R23, UR4, R7 ;  /* 0x0000000417117c24 */ /* 0x000fc8000f8e0207 */
[----:B------:R-:W-:-:S04]  /*4cc0*/  IMAD.IADD R16, R6, 0x1, R17 ;  /* 0x0000000106107824 */ /* 0x000fc800078e0211 */
[----:B------:R-:W-:-:S06]  /*4cd0*/  IMAD R16, R16, 0x2, R3 ;  /* 0x0000000210107824 */ /* 0x000fcc00078e0203 */
[----:B------:R-:W0:Y:S02]  /*4ce0*/  LDS.U16 R16, [R16] ;  /* 0x0000000010107984 */ /* 0x000e240000000400 */
[----:B0-----:R-:W-:-:S06]  /*4cf0*/  HADD2.F32 R20, -RZ, R16.H0_H0 ;  /* 0x20000010ff147230 */ /* 0x001fcc0000004100 */
[----:B------:R-:W0:Y:S02]  /*4d00*/  F2F.F64.F32 R20, R20 ;  /* 0x0000001400147310 */ /* 0x000e240000201800 */
.L_x_1133:
[----:B------:R-:W-:Y:S05]  /*4d10*/  BSYNC B0 ;  /* 0x0000000000007941 */ /* 0x000fea0003800000 */
.L_x_1132:
        /* <DEDUP_REMOVED lines=8> */
.L_x_1143:
[----:B------:R-:W-:Y:S04]  /*4da0*/  BSSY B1, `(.L_x_1139) ;  /* 0x0000014000017945 */ /* 0x000fe80003800000 */
[----:B------:R-:W-:Y:S01]  /*4db0*/  BSSY B2, `(.L_x_1140) ;  /* 0x000000d000027945 */ /* 0x000fe20003800000 */
[----:B------:R-:W-:-:S07]  /*4dc0*/  IMAD.MOV.U32 R26, RZ, RZ, RZ ;  /* 0x000000ffff1a7224 */ /* 0x000fce00078e00ff */
.L_x_1142:
        /* <DEDUP_REMOVED lines=12> */
.L_x_1140:
[----:B------:R-:W-:-:S04]  /*4e90*/  IMAD.IADD R16, R24, 0x1, R18 ;  /* 0x0000000118107824 */ /* 0x000fc800078e0212 */
[----:B------:R-:W-:-:S06]  /*4ea0*/  IMAD R19, R16, 0x2, R3 ;  /* 0x0000000210137824 */ /* 0x000fcc00078e0203 */
[----:B------:R-:W1:Y:S02]  /*4eb0*/  LDS.U16 R19, [R19] ;  /* 0x0000000013137984 */ /* 0x000e640000000400 */
[----:B-1----:R-:W-:-:S06]  /*4ec0*/  HADD2.F32 R16, -RZ, R19.H0_H0 ;  /* 0x20000013ff107230 */ /* 0x002fcc0000004100 */
[----:B------:R-:W1:Y:S02]  /*4ed0*/  F2F.F64.F32 R16, R16 ;  /* 0x0000001000107310 */ /* 0x000e640000201800 */
.L_x_1141:
[----:B------:R-:W-:Y:S05]  /*4ee0*/  BSYNC B1 ;  /* 0x0000000000017941 */ /* 0x000fea0003800000 */
.L_x_1139:
        /* <DEDUP_REMOVED lines=8> */
.L_x_1138:
        /* <DEDUP_REMOVED lines=8> */
.L_x_1146:
[----:B------:R-:W-:Y:S01]  /*4ff0*/  IMAD.IADD R16, R24, 0x1, R27 ;  /* 0x0000000118107824 */ /* 0x000fe200078e021b */
[C---:B------:R-:W-:Y:S02]  /*5000*/  IADD3 R29, R27.reuse, 0x20, RZ ;  /* 0x000000201b1d7810 */ /* 0x040fe40007ffe0ff */
[C---:B------:R-:W-:Y:S01]  /*5010*/  IADD3 R37, R27.reuse, 0x40, RZ ;  /* 0x000000401b257810 */ /* 0x040fe20007ffe0ff */
[----:B------:R-:W-:Y:S01]  /*5020*/  IMAD R16, R16, 0x2, R3 ;  /* 0x0000000210107824 */ /* 0x000fe200078e0203 */
[----:B------:R-:W-:Y:S01]  /*5030*/  IADD3 R39, R27, 0x60, RZ ;  /* 0x000000601b277810 */ /* 0x000fe20007ffe0ff */
[----:B------:R-:W-:-:S04]  /*5040*/  IMAD.IADD R18, R24, 0x1, R29 ;  /* 0x0000000118127824 */ /* 0x000fc800078e021d */
[----:B------:R-:W1:Y:S01]  /*5050*/  LDS.U16 R16, [R16] ;  /* 0x0000000010107984 */ /* 0x000e620000000400 */
[----:B------:R-:W-:Y:S02]  /*5060*/  IMAD R17, R18, 0x2, R3 ;  /* 0x0000000212117824 */ /* 0x000fe400078e0203 */
[----:B------:R-:W-:-:S04]  /*5070*/  IMAD.IADD R18, R24, 0x1, R37 ;  /* 0x0000000118127824 */ /* 0x000fc800078e0225 */
[----:B------:R-:W2:Y:S01]  /*5080*/  LDS.U16 R17, [R17] ;  /* 0x0000000011117984 */ /* 0x000ea20000000400 */
[----:B------:R-:W-:-:S06]  /*5090*/  IMAD R36, R18, 0x2, R3 ;  /* 0x0000000212247824 */ /* 0x000fcc00078e0203 */
[----:B------:R-:W3:Y:S01]  /*50a0*/  LDS.U16 R36, [R36] ;  /* 0x0000000024247984 */ /* 0x000ee20000000400 */
[----:B-1----:R-:W-:Y:S02]  /*50b0*/  HADD2.F32 R18, -RZ, R16.H0_H0 ;  /* 0x20000010ff127230 */ /* 0x002fe40000004100 */
[----:B------:R-:W-:-:S04]  /*50c0*/  IMAD.IADD R16, R24, 0x1, R39 ;  /* 0x0000000118107824 */ /* 0x000fc800078e0227 */
[----:B------:R-:W0:Y:S01]  /*50d0*/  F2F.F64.F32 R18, R18 ;  /* 0x0000001200127310 */ /* 0x000e220000201800 */
[----:B------:R-:W-:Y:S02]  /*50e0*/  IMAD R38, R16, 0x2, R3 ;  /* 0x0000000210267824 */ /* 0x000fe400078e0203 */
[----:B--2---:R-:W-:-:S04]  /*50f0*/  HADD2.F32 R28, -RZ, R17.H0_H0 ;  /* 0x20000011ff1c7230 */ /* 0x004fc80000004100 */
[----:B------:R-:W1:Y:S01]  /*5100*/  LDS.U16 R38, [R38] ;  /* 0x0000000026267984 */ /* 0x000e620000000400 */
[----:B------:R-:W2:Y:S01]  /*5110*/  F2F.F64.F32 R16, R28 ;  /* 0x0000001c00107310 */ /* 0x000ea20000201800 */
[----:B0-----:R-:W-:-:S14]  /*5120*/  DSETP.GT.AND P1, PT, R18, R20, PT ;  /* 0x000000141200722a */ /* 0x001fdc0003f24000 */
[----:B------:R-:W-:Y:S01]  /*5130*/  @P1 MOV R20, R18 ;  /* 0x0000001200141202 */ /* 0x000fe20000000f00 */
[----:B------:R-:W-:Y:S02]  /*5140*/  @P1 IMAD.MOV.U32 R21, RZ, RZ, R19 ;  /* 0x000000ffff151224 */ /* 0x000fe400078e0013 */
[----:B------:R-:W-:Y:S01]  /*5150*/  @P1 IMAD.MOV.U32 R25, RZ, RZ, R27 ;  /* 0x000000ffff191224 */ /* 0x000fe200078e001b */
[----:B------:R-:W-:Y:S01]  /*5160*/  IADD3 R27, R27, 0x80, RZ ;  /* 0x000000801b1b7810 */ /* 0x000fe20007ffe0ff */
[----:B---3--:R-:W-:Y:S02]  /*5170*/  HADD2.F32 R18, -RZ, R36.H0_H0 ;  /* 0x20000024ff127230 */ /* 0x008fe40000004100 */
[----:B--2---:R-:W-:-:S04]  /*5180*/  DSETP.GT.AND P1, PT, R16, R20, PT ;  /* 0x000000141000722a */ /* 0x004fc80003f24000 */
[----:B------:R-:W0:Y:S10]  /*5190*/  F2F.F64.F32 R18, R18 ;  /* 0x0000001200127310 */ /* 0x000e340000201800 */
[----:B------:R-:W-:Y:S01]  /*51a0*/  @P1 MOV R20, R16 ;  /* 0x0000001000141202 */ /* 0x000fe20000000f00 */
[----:B------:R-:W-:-:S02]  /*51b0*/  @P1 IMAD.MOV.U32 R21, RZ, RZ, R17 ;  /* 0x000000ffff151224 */ /* 0x000fc400078e0011 */
[----:B------:R-:W-:Y:S02]  /*51c0*/  @P1 IMAD.MOV.U32 R25, RZ, RZ, R29 ;  /* 0x000000ffff191224 */ /* 0x000fe400078e001d */
[----:B-1----:R-:W-:Y:S02]  /*51d0*/  HADD2.F32 R16, -RZ, R38.H0_H0 ;  /* 0x20000026ff107230 */ /* 0x002fe40000004100 */
[----:B0-----:R-:W-:-:S04]  /*51e0*/  DSETP.GT.AND P1, PT, R18, R20, PT ;  /* 0x000000141200722a */ /* 0x001fc80003f24000 */
[----:B------:R-:W0:Y:S10]  /*51f0*/  F2F.F64.F32 R16, R16 ;  /* 0x0000001000107310 */ /* 0x000e340000201800 */
        /* <DEDUP_REMOVED lines=9> */
.L_x_1145:
[----:B------:R-:W-:Y:S05]  /*5290*/  BSYNC B1 ;  /* 0x0000000000017941 */ /* 0x000fea0003800000 */
.L_x_1144:
[----:B------:R-:W-:Y:S01]  /*52a0*/  IMAD.IADD R16, R23, 0x1, -R27 ;  /* 0x0000000117107824 */ /* 0x000fe200078e0a1b */
[----:B------:R-:W-:Y:S04]  /*52b0*/  BSSY B1, `(.L_x_1147) ;  /* 0x0000018000017945 */ /* 0x000fe80003800000 */
[----:B------:R-:W-:-:S13]  /*52c0*/  ISETP.GT.AND P1, PT, R16, 0x20, PT ;  /* 0x000000201000780c */ /* 0x000fda0003f24270 */
[----:B------:R-:W-:Y:S05]  /*52d0*/  @!P1 BRA `(.L_x_1148) ;  /* 0x0000000000549947 */ /* 0x000fea0003800000 */
[----:B------:R-:W-:Y:S02]  /*52e0*/  IMAD.IADD R16, R24, 0x1, R27 ;  /* 0x0000000118107824 */ /* 0x000fe400078e021b */
[----:B------:R-:W-:-:S03]  /*52f0*/  VIADD R29, R27, 0x20 ;  /* 0x000000201b1d7836 */ /* 0x000fc60000000000 */
[----:B------:R-:W-:Y:S01]  /*5300*/  LEA R26, R16, R3, 0x1 ;  /* 0x00000003101a7211 */ /* 0x000fe200078e08ff */
[----:B------:R-:W-:-:S05]  /*5310*/  IMAD.IADD R16, R24, 0x1, R29 ;  /* 0x0000000118107824 */ /* 0x000fca00078e021d */
[----:B------:R-:W1:Y:S01]  /*5320*/  LDS.U16 R26, [R26] ;  /* 0x000000001a1a7984 */ /* 0x000e620000000400 */
[----:B------:R-:W-:-:S06]  /*5330*/  LEA R28, R16, R3, 0x1 ;  /* 0x00000003101c7211 */ /* 0x000fcc00078e08ff */
[----:B------:R-:W2:Y:S01]  /*5340*/  LDS.U16 R28, [R28] ;  /* 0x000000001c1c7984 */ /* 0x000ea20000000400 */
[----:B-1----:R-:W-:-:S06]  /*5350*/  HADD2.F32 R18, -RZ, R26.H0_H0 ;  /* 0x2000001aff127230 */ /* 0x002fcc0000004100 */
[----:B------:R-:W0:Y:S01]  /*5360*/  F2F.F64.F32 R18, R18 ;  /* 0x0000001200127310 */ /* 0x000e220000201800 */
[----:B--2---:R-:W-:-:S07]  /*5370*/  HADD2.F32 R16, -RZ, R28.H0_H0 ;  /* 0x2000001cff107230 */ /* 0x004fce0000004100 */
        /* <DEDUP_REMOVED lines=8> */
[----:B------:R-:W-:Y:S01]  /*5400*/  @P1 MOV R20, R16 ;  /* 0x0000001000141202 */ /* 0x000fe20000000f00 */
[----:B------:R-:W-:Y:S01]  /*5410*/  @P1 IMAD.MOV.U32 R21, RZ, RZ, R17 ;  /* 0x000000ffff151224 */ /* 0x000fe200078e0011 */
[----:B------:R-:W-:-:S07]  /*5420*/  @P1 MOV R25, R29 ;  /* 0x0000001d00191202 */ /* 0x000fce0000000f00 */
.L_x_1148:
[----:B------:R-:W-:Y:S05]  /*5430*/  BSYNC B1 ;  /* 0x0000000000017941 */ /* 0x000fea0003800000 */
.L_x_1147:
[----:B------:R-:W-:-:S13]  /*5440*/  ISETP.LT.OR P0, PT, R27, R23, P0 ;  /* 0x000000171b00720c */ /* 0x000fda0000701670 */
[----:B------:R-:W-:Y:S05]  /*5450*/  @!P0 BRA `(.L_x_1137) ;  /* 0x0000000000248947 */ /* 0x000fea0003800000 */
[----:B------:R-:W-:-:S05]  /*5460*/  IADD3 R16, R24, R27, RZ ;  /* 0x0000001b18107210 */ /* 0x000fca0007ffe0ff */
[----:B------:R-:W-:-:S06]  /*5470*/  IMAD R18, R16, 0x2, R3 ;  /* 0x0000000210127824 */ /* 0x000fcc00078e0203 */
[----:B------:R-:W1:Y:S02]  /*5480*/  LDS.U16 R18, [R18] ;  /* 0x0000000012127984 */ /* 0x000e640000000400 */
[----:B-1----:R-:W-:-:S06]  /*5490*/  HADD2.F32 R16, -RZ, R18.H0_H0 ;  /* 0x20000012ff107230 */ /* 0x002fcc0000004100 */
[----:B------:R-:W0:Y:S02]  /*54a0*/  F2F.F64.F32 R16, R16 ;  /* 0x0000001000107310 */ /* 0x000e240000201800 */
[----:B0-----:R-:W-:-:S14]  /*54b0*/  DSETP.GT.AND P0, PT, R16, R20, PT ;  /* 0x000000141000722a */ /* 0x001fdc0003f04000 */
[----:B------:R-:W-:Y:S01]  /*54c0*/  @P0 MOV R20, R16 ;  /* 0x0000001000140202 */ /* 0x000fe20000000f00 */
[----:B------:R-:W-:Y:S01]  /*54d0*/  @P0 IMAD.MOV.U32 R21, RZ, RZ, R17 ;  /* 0x000000ffff150224 */ /* 0x000fe200078e0011 */
[----:B------:R-:W-:-:S07]  /*54e0*/  @P0 MOV R25, R27 ;  /* 0x0000001b00190202 */ /* 0x000fce0000000f00 */
.L_x_1137:
[----:B------:R-:W-:Y:S05]  /*54f0*/  BSYNC B0 ;  /* 0x0000000000007941 */ /* 0x000fea0003800000 */
.L_x_1136:
[----:B------:R-:W-:Y:S05]  /*5500*/  WARPSYNC.ALL ;  /* 0x0000000000007948 */ /* 0x000fea0003800000 */
[----:B0-----:R-:W-:Y:S04]  /*5510*/  SHFL.BFLY PT, R17, R21, 0x10, 0x1f ;  /* 0x0e001f0015117f89 */ /* 0x001fe800000e0000 */
        /* <DEDUP_REMOVED lines=17> */
[----:B------:R-:W-:Y:S01]  /*5630*/  @P1 MOV R20, R16 ;  /* 0x0000001000141202 */ /* 0x000fe20000000f00 */
[----:B------:R-:W-:Y:S02]  /*5640*/  @P1 IMAD.MOV.U32 R21, RZ, RZ, R17 ;  /* 0x000000ffff151224 */ /* 0x000fe400078e0011 */
[----:B-1----:R-:W-:Y:S01]  /*5650*/  @P1 IMAD.MOV.U32 R25, RZ, RZ, R18 ;  /* 0x000000ffff191224 */ /* 0x002fe200078e0012 */
[----:B------:R-:W-:Y:S01]  /*5660*/  ISETP.NE.AND P1, PT, R6, RZ, PT ;  /* 0x000000ff0600720c */ /* 0x000fe20003f25270 */
[----:B------:R-:W-:Y:S04]  /*5670*/  SHFL.BFLY PT, R16, R20, 0x2, 0x1f ;  /* 0x0c401f0014107f89 */ /* 0x000fe800000e0000 */
[----:B------:R-:W0:Y:S04]  /*5680*/  SHFL.BFLY PT, R17, R21, 0x2, 0x1f ;  /* 0x0c401f0015117f89 */ /* 0x000e2800000e0000 */
[----:B------:R-:W1:Y:S04]  /*5690*/  SHFL.BFLY PT, R18, R25, 0x2, 0x1f ;  /* 0x0c401f0019127f89 */ /* 0x000e6800000e0000 */
[----:B------:R-:W-:Y:S01]  /*56a0*/  @!P1 IADD3 R26, R11, UR5, RZ ;  /* 0x000000050b1a9c10 */ /* 0x000fe2000fffe0ff */
[----:B0-----:R-:W-:-:S14]  /*56b0*/  DSETP.GT.AND P0, PT, R16, R20, PT ;  /* 0x000000141000722a */ /* 0x001fdc0003f04000 */
[----:B------:R-:W-:Y:S01]  /*56c0*/  @P0 MOV R20, R16 ;  /* 0x0000001000140202 */ /* 0x000fe20000000f00 */
[----:B------:R-:W-:Y:S01]  /*56d0*/  @P0 IMAD.MOV.U32 R21, RZ, RZ, R17 ;  /* 0x000000ffff150224 */ /* 0x000fe200078e0011 */
[----:B-1----:R-:W-:-:S03]  /*56e0*/  @P0 MOV R25, R18 ;  /* 0x0000001200190202 */ /* 0x002fc60000000f00 */
        /* <DEDUP_REMOVED lines=8> */
[----:B-1----:R-:W-:Y:S01]  /*5770*/  @P0 IMAD.MOV.U32 R25, RZ, RZ, R19 ;  /* 0x000000ffff190224 */ /* 0x002fe200078e0013 */
[----:B------:R-:W0:Y:S02]  /*5780*/  @!P1 F2F.F16.F64 R18, R20 ;  /* 0x0000001400129310 */ /* 0x000e240000300800 */
[----:B------:R-:W-:Y:S01]  /*5790*/  @!P1 LEA R16, R17, R4, 0x2 ;  /* 0x0000000411109211 */ /* 0x000fe200078e10ff */
[----:B------:R-:W-:Y:S01]  /*57a0*/  @!P1 IMAD R17, R26, 0x2, R3 ;  /* 0x000000021a119824 */ /* 0x000fe200078e0203 */
[----:B------:R-:W-:-:S03]  /*57b0*/  ISETP.LE.AND P0, PT, R22, UR5, PT ;  /* 0x0000000516007c0c */ /* 0x000fc6000bf03270 */
[----:B------:R1:W-:Y:S04]  /*57c0*/  @!P1 STS [R16], R25 ;  /* 0x0000001910009388 */ /* 0x0003e80000000800 */
[----:B0-----:R1:W-:Y:S01]  /*57d0*/  @!P1 STS.U16 [R17], R18 ;  /* 0x0000001211009388 */ /* 0x0013e20000000400 */
[----:B------:R-:W-:-:S05]  /*57e0*/  NOP ;  /* 0x0000000000007918 */ /* 0x000fca0000000000 */
[----:B------:R-:W-:Y:S05]  /*57f0*/  @!P0 BRA `(.L_x_1149) ;  /* 0xfffffff000ec8947 */ /* 0x000fea000383ffff */
.L_x_1131:
        /* <DEDUP_REMOVED lines=20> */
.L_x_1156:
[----:B------:R-:W-:Y:S01]  /*5940*/  IADD3 R18, R11, UR5, RZ ;  /* 0x000000050b127c10 */ /* 0x000fe2000fffe0ff */
[----:B------:R-:W-:Y:S01]  /*5950*/  UIADD3 UR5, UR5, 0x10, URZ ;  /* 0x0000001005057890 */ /* 0x000fe2000fffe03f */
[----:B------:R-:W-:-:S03]  /*5960*/  IADD3 R16, R16, -0x10, RZ ;  /* 0xfffffff010107810 */ /* 0x000fc60007ffe0ff */
        /* <DEDUP_REMOVED lines=12> */
[----:B0-----:R-:W-:-:S03]  /*5a30*/  HADD2 R20, R17.H0_H0, R20.H0_H0 ;  /* 0x2000001411147230 */ /* 0x001fc60000000800 */
[----:B------:R-:W-:Y:S01]  /*5a40*/  LDS.U16 R24, [R18+0x1e] ;  /* 0x00001e0012187984 */ /* 0x000fe20000000400 */
[----:B-1----:R-:W-:-:S03]  /*5a50*/  HADD2 R20, R20.H0_H0, R37.H0_H0 ;  /* 0x2000002514147230 */ /* 0x002fc60000000800 */
[----:B------:R-:W0:Y:S01]  /*5a60*/  LDS.U16 R17, [R18+0x14] ;  /* 0x0000140012117984 */ /* 0x000e220000000400 */
[----:B--2---:R-:W-:-:S03]  /*5a70*/  HADD2 R20, R20.H0_H0, R39.H0_H0 ;  /* 0x2000002714147230 */ /* 0x004fc60000000800 */
[----:B------:R-:W1:Y:S01]  /*5a80*/  LDS.U16 R37, [R18+0x16] ;  /* 0x0000160012257984 */ /* 0x000e620000000400 */
[----:B---3--:R-:W-:-:S03]  /*5a90*/  HADD2 R20, R20.H0_H0, R41.H0_H0 ;  /* 0x2000002914147230 */ /* 0x008fc60000000800 */
[----:B------:R-:W2:Y:S01]  /*5aa0*/  LDS.U16 R39, [R18+0x18] ;  /* 0x0000180012277984 */ /* 0x000ea20000000400 */
[----:B----4-:R-:W-:-:S03]  /*5ab0*/  HADD2 R20, R20.H0_H0, R43.H0_H0 ;  /* 0x2000002b14147230 */ /* 0x010fc60000000800 */
[----:B------:R-:W3:Y:S01]  /*5ac0*/  LDS.U16 R41, [R18+0x1a] ;  /* 0x00001a0012297984 */ /* 0x000ee20000000400 */
[----:B-----5:R-:W-:-:S03]  /*5ad0*/  HADD2 R20, R20.H0_H0, R21.H0_H0 ;  /* 0x2000001514147230 */ /* 0x020fc60000000800 */
[----:B------:R-:W4:Y:S01]  /*5ae0*/  LDS.U16 R43, [R18+0x1c] ;  /* 0x00001c00122b7984 */ /* 0x000f220000000400 */
[----:B------:R-:W-:-:S04]  /*5af0*/  HADD2 R19, R20.H0_H0, R19.H0_H0 ;  /* 0x2000001314137230 */ /* 0x000fc80000000800 */
[----:B------:R-:W-:-:S04]  /*5b00*/  HADD2 R19, R19.H0_H0, R29.H0_H0 ;  /* 0x2000001d13137230 */ /* 0x000fc80000000800 */
[----:B------:R-:W-:-:S04]  /*5b10*/  HADD2 R19, R19.H0_H0, R27.H0_H0 ;  /* 0x2000001b13137230 */ /* 0x000fc80000000800 */
[----:B------:R-:W-:-:S04]  /*5b20*/  HADD2 R19, R19.H0_H0, R25.H0_H0 ;  /* 0x2000001913137230 */ /* 0x000fc80000000800 */
[----:B0-----:R-:W-:-:S04]  /*5b30*/  HADD2 R17, R19.H0_H0, R17.H0_H0 ;  /* 0x2000001113117230 */ /* 0x001fc80000000800 */
[----:B-1----:R-:W-:-:S04]  /*5b40*/  HADD2 R17, R17.H0_H0, R37.H0_H0 ;  /* 0x2000002511117230 */ /* 0x002fc80000000800 */
[----:B--2---:R-:W-:-:S04]  /*5b50*/  HADD2 R17, R17.H0_H0, R39.H0_H0 ;  /* 0x2000002711117230 */ /* 0x004fc80000000800 */
[----:B---3--:R-:W-:-:S04]  /*5b60*/  HADD2 R17, R17.H0_H0, R41.H0_H0 ;  /* 0x2000002911117230 */ /* 0x008fc80000000800 */
[----:B----4-:R-:W-:-:S04]  /*5b70*/  HADD2 R17, R17.H0_H0, R43.H0_H0 ;  /* 0x2000002b11117230 */ /* 0x010fc80000000800 */
[----:B------:R-:W-:Y:S01]  /*5b80*/  HADD2 R17, R17.H0_H0, R24.H0_H0 ;  /* 0x2000001811117230 */ /* 0x000fe20000000800 */
[----:B------:R-:W-:Y:S06]  /*5b90*/  @P1 BRA `(.L_x_1156) ;  /* 0xfffffffc00681947 */ /* 0x000fec000383ffff */
.L_x_1155:
        /* <DEDUP_REMOVED lines=15> */
[----:B0-----:R-:W-:-:S04]  /*5c90*/  HADD2 R20, R17.H0_H0, R20.H0_H0 ;  /* 0x2000001411147230 */ /* 0x001fc80000000800 */
[----:B-1----:R-:W-:-:S04]  /*5ca0*/  HADD2 R19, R20.H0_H0, R19.H0_H0 ;  /* 0x2000001314137230 */ /* 0x002fc80000000800 */
[----:B--2---:R-:W-:-:S04]  /*5cb0*/  HADD2 R19, R19.H0_H0, R24.H0_H0 ;  /* 0x2000001813137230 */ /* 0x004fc80000000800 */
[----:B---3--:R-:W-:-:S04]  /*5cc0*/  HADD2 R19, R19.H0_H0, R26.H0_H0 ;  /* 0x2000001a13137230 */ /* 0x008fc80000000800 */
[----:B----4-:R-:W-:-:S04]  /*5cd0*/  HADD2 R19, R19.H0_H0, R28.H0_H0 ;  /* 0x2000001c13137230 */ /* 0x010fc80000000800 */
[----:B-----5:R-:W-:-:S04]  /*5ce0*/  HADD2 R19, R19.H0_H0, R36.H0_H0 ;  /* 0x2000002413137230 */ /* 0x020fc80000000800 */
[----:B------:R-:W-:-:S04]  /*5cf0*/  HADD2 R19, R19.H0_H0, R38.H0_H0 ;  /* 0x2000002613137230 */ /* 0x000fc80000000800 */
[----:B------:R-:W-:-:S07]  /*5d00*/  HADD2 R17, R19.H0_H0, R40.H0_H0 ;  /* 0x2000002813117230 */ /* 0x000fce0000000800 */
.L_x_1157:
[----:B------:R-:W-:-:S13]  /*5d10*/  ISETP.NE.OR P0, PT, R16, RZ, P0 ;  /* 0x000000ff1000720c */ /* 0x000fda0000705670 */
[----:B------:R-:W-:Y:S05]  /*5d20*/  @!P0 BRA `(.L_x_1153) ;  /* 0x0000000000388947 */ /* 0x000fea0003800000 */
.L_x_1154:
[----:B------:R-:W-:Y:S01]  /*5d30*/  IADD3 R18, R11, UR5, RZ ;  /* 0x000000050b127c10 */ /* 0x000fe2000fffe0ff */
[----:B------:R-:W-:Y:S01]  /*5d40*/  UIADD3 UR5, UR5, 0x4, URZ ;  /* 0x0000000405057890 */ /* 0x000fe2000fffe03f */
[----:B------:R-:W-:-:S03]  /*5d50*/  IADD3 R16, R16, -0x4, RZ ;  /* 0xfffffffc10107810 */ /* 0x000fc60007ffe0ff */
[----:B------:R-:W-:Y:S01]  /*5d60*/  IMAD R20, R18, 0x2, R3 ;  /* 0x0000000212147824 */ /* 0x000fe200078e0203 */
[----:B------:R-:W-:-:S04]  /*5d70*/  ISETP.NE.AND P0, PT, R16, RZ, PT ;  /* 0x000000ff1000720c */ /* 0x000fc80003f05270 */
[----:B------:R-:W0:Y:S04]  /*5d80*/  LDS.U16 R18, [R20] ;  /* 0x0000000014127984 */ /* 0x000e280000000400 */
[----:B------:R-:W1:Y:S04]  /*5d90*/  LDS.U16 R19, [R20+0x2] ;  /* 0x0000020014137984 */ /* 0x000e680000000400 */
[----:B------:R-:W2:Y:S04]  /*5da0*/  LDS.U16 R21, [R20+0x4] ;  /* 0x0000040014157984 */ /* 0x000ea80000000400 */
[----:B------:R-:W3:Y:S01]  /*5db0*/  LDS.U16 R25, [R20+0x6] ;  /* 0x0000060014197984 */ /* 0x000ee20000000400 */
[----:B0-----:R-:W-:-:S04]  /*5dc0*/  HADD2 R18, R17.H0_H0, R18.H0_H0 ;  /* 0x2000001211127230 */ /* 0x001fc80000000800 */
[----:B-1----:R-:W-:-:S04]  /*5dd0*/  HADD2 R18, R18.H0_H0, R19.H0_H0 ;  /* 0x2000001312127230 */ /* 0x002fc80000000800 */
[----:B--2---:R-:W-:-:S04]  /*5de0*/  HADD2 R18, R18.H0_H0, R21.H0_H0 ;  /* 0x2000001512127230 */ /* 0x004fc80000000800 */
[----:B---3--:R-:W-:Y:S01]  /*5df0*/  HADD2 R17, R18.H0_H0, R25.H0_H0 ;  /* 0x2000001912117230 */ /* 0x008fe20000000800 */
[----:B------:R-:W-:Y:S06]  /*5e00*/  @P0 BRA `(.L_x_1154) ;  /* 0xfffffffc00c80947 */ /* 0x000fec000383ffff */
.L_x_1153:
[----:B------:R-:W-:-:S13]  /*5e10*/  LOP3.LUT P0, RZ, R22, 0x3, RZ, 0xc0, !PT ;  /* 0x0000000316ff7812 */ /* 0x000fda000780c0ff */
[----:B------:R-:W-:Y:S05]  /*5e20*/  @!P0 BRA `(.L_x_1152) ;  /* 0x0000000000308947 */ /* 0x000fea0003800000 */
[----:B------:R-:W-:Y:S01]  /*5e30*/  VIADD R16, R11, UR5 ;  /* 0x000000050b107c36 */ /* 0x000fe20008000000 */
[----:B------:R-:W-:-:S04]  /*5e40*/  LOP3.LUT R18, R22, 0x3, RZ, 0xc0, !PT ;  /* 0x0000000316127812 */ /* 0x000fc800078ec0ff */
[----:B------:R-:W-:Y:S02]  /*5e50*/  LEA R19, R16, R3, 0x1 ;  /* 0x0000000310137211 */ /* 0x000fe400078e08ff */
[----:B------:R-:W-:-:S03]  /*5e60*/  ISETP.NE.AND P0, PT, R18, 0x1, PT ;  /* 0x000000011200780c */ /* 0x000fc60003f05270 */
[----:B------:R-:W0:Y:S02]  /*5e70*/  LDS.U16 R16, [R19] ;  /* 0x0000000013107984 */ /* 0x000e240000000400 */
[----:B0-----:R-:W-:-:S08]  /*5e80*/  HADD2 R17, R17.H0_H0, R16.H0_H0 ;  /* 0x2000001011117230 */ /* 0x001fd00000000800 */
[----:B------:R-:W-:Y:S05]  /*5e90*/  @!P0 BRA `(.L_x_1152) ;  /* 0x0000000000148947 */ /* 0x000fea0003800000 */
[----:B------:R-:W-:Y:S01]  /*5ea0*/  ISETP.NE.AND P0, PT, R18, 0x2, PT ;  /* 0x000000021200780c */ /* 0x000fe20003f05270 */
[----:B------:R-:W0:-:S12]  /*5eb0*/  LDS.U16 R16, [R19+0x2] ;  /* 0x0000020013107984 */ /* 0x000e180000000400 */
[----:B------:R-:W1:Y:S01]  /*5ec0*/  @P0 LDS.U16 R18, [R19+0x4] ;  /* 0x0000040013120984 */ /* 0x000e620000000400 */
[----:B0-----:R-:W-:-:S04]  /*5ed0*/  HADD2 R17, R17.H0_H0, R16.H0_H0 ;  /* 0x2000001011117230 */ /* 0x001fc80000000800 */
[----:B-1----:R-:W-:-:S07]  /*5ee0*/  @P0 HADD2 R17, R17.H0_H0, R18.H0_H0 ;  /* 0x2000001211110230 */ /* 0x002fce0000000800 */
.L_x_1152:
[----:B------:R-:W0:Y:S02]  /*5ef0*/  LDC R19, c[0x0][0x228] ;  /* 0x00008a00ff137b82 */ /* 0x000e240000000800 */
[----:B0-----:R-:W-:-:S04]  /*5f00*/  IMAD R19, R0, R19, UR4 ;  /* 0x0000000400137e24 */ /* 0x001fc8000f8e0213 */
[----:B------:R-:W-:-:S05]  /*5f10*/  IMAD R19, R19, 0x2, R8 ;  /* 0x0000000213137824 */ /* 0x000fca00078e0208 */
[----:B------:R0:W-:Y:S02]  /*5f20*/  STS.U16 [R19], R17 ;  /* 0x0000001113007388 */ /* 0x0001e40000000400 */
.L_x_1151:
[----:B------:R-:W-:Y:S05]  /*5f30*/  BSYNC B0 ;  /* 0x0000000000007941 */ /* 0x000fea0003800000 */
.L_x_1150:
[----:B-1----:R-:W1:Y:S01]  /*5f40*/  LDC R16, c[0x0][0x228] ;  /* 0x00008a00ff107b82 */ /* 0x002e620000000800 */
[----:B------:R-:W-:-:S06]  /*5f50*/  UIADD3 UR4, UR4, 0x1, URZ ;  /* 0x0000000104047890 */ /* 0x000fcc000fffe03f */
[----:B-1----:R-:W-:Y:S01]  /*5f60*/  ISETP.LE.AND P0, PT, R16, UR4, PT ;  /* 0x0000000410007c0c */ /* 0x002fe2000bf03270 */
[----:B------:R-:W-:-:S12]  /*5f70*/  NOP ;  /* 0x0000000000007918 */ /* 0x000fd80000000000 */
[----:B------:R-:W-:Y:S05]  /*5f80*/  @!P0 BRA `(.L_x_1158) ;  /* 0xffffffe800f88947 */ /* 0x000fea000383ffff */
.L_x_1130:
[----:B------:R-:W-:-:S05]  /*5f90*/  UMOV UR4, URZ ;  /* 0x0000003f00047c82 */ /* 0x000fca0008000000 */
.L_x_1176:
        /* <DEDUP_REMOVED lines=8> */
[----:B------:R-:W-:-:S07]  /*6020*/  MOV R16, RZ ;  /* 0x000000ff00107202 */ /* 0x000fce0000000f00 */
.L_x_1162:
        /* <DEDUP_REMOVED lines=8> */
.L_x_1161:
[----:B------:R-:W1:Y:S02]  /*60b0*/  LDS.U16 R16, [R13] ;  /* 0x000000000d107984 */ /* 0x000e640000000400 */
[----:B-1----:R-:W-:-:S04]  /*60c0*/  HADD2.F32 R16, -RZ, R16.H0_H0 ;  /* 0x20000010ff107230 */ /* 0x002fc80000004100 */
[----:B------:R1:W2:Y:S03]  /*60d0*/  F2F.F64.F32 R20, R16 ;  /* 0x0000001000147310 */ /* 0x0002a60000201800 */
.L_x_1160:
[----:B------:R-:W-:Y:S05]  /*60e0*/  BSYNC B0 ;  /* 0x0000000000007941 */ /* 0x000fea0003800000 */
.L_x_1159:
        /* <DEDUP_REMOVED lines=8> */
[----:B0-----:R-:W-:-:S07]  /*6170*/  MOV R19, R10 ;  /* 0x0000000a00137202 */ /* 0x001fce0000000f00 */
.L_x_1170:
[----:B------:R-:W-:Y:S04]  /*6180*/  BSSY B1, `(.L_x_1166) ;  /* 0x0000015000017945 */ /* 0x000fe80003800000 */
[----:B------:R-:W-:Y:S01]  /*6190*/  BSSY B2, `(.L_x_1167) ;  /* 0x000000d000027945 */ /* 0x000fe20003800000 */
[----:B------:R-:W-:-:S07]  /*61a0*/  IMAD.MOV.U32 R18, RZ, RZ, RZ ;  /* 0x000000ffff127224 */ /* 0x000fce00078e00ff */
.L_x_1169:
[----:B------:R-:W-:Y:S01]  /*61b0*/  IADD3 R17, R9, R18, RZ ;  /* 0x0000001209117210 */ /* 0x000fe20007ffe0ff */
[----:B-1----:R-:W-:-:S04]  /*61c0*/  HFMA2.MMA R16, -RZ, RZ, 0, 0 ;  /* 0x00000000ff107435 */ /* 0x002fc800000001ff */
[----:B------:R-:W-:Y:S02]  /*61d0*/  IMAD R24, R17, 0x4, R4 ;  /* 0x0000000411187824 */ /* 0x000fe400078e0204 */
[----:B------:R-:W-:-:S04]  /*61e0*/  IMAD.MOV.U32 R17, RZ, RZ, -0x100000 ;  /* 0xfff00000ff117424 */ /* 0x000fc800078e00ff */
        /* <DEDUP_REMOVED lines=8> */
.L_x_1167:
[----:B------:R-:W-:Y:S02]  /*6270*/  ULDC UR5, c[0x0][0x228] ;  /* 0x00008a0000057ab9 */ /* 0x000fe40000000800 */
[----:B------:R-:W-:-:S04]  /*6280*/  IMAD R17, R0, UR5, R19 ;  /* 0x0000000500117c24 */ /* 0x000fc8000f8e0213 */
[----:B------:R-:W-:-:S06]  /*6290*/  IMAD R18, R17, 0x2, R8 ;  /* 0x0000000211127824 */ /* 0x000fcc00078e0208 */
[----:B------:R-:W0:Y:S02]  /*62a0*/  LDS.U16 R18, [R18] ;  /* 0x0000000012127984 */ /* 0x000e240000000400 */
[----:B0-----:R-:W-:-:S06]  /*62b0*/  HADD2.F32 R16, -RZ, R18.H0_H0 ;  /* 0x20000012ff107230 */ /* 0x001fcc0000004100 */
[----:B------:R-:W0:Y:S02]  /*62c0*/  F2F.F64.F32 R16, R16 ;  /* 0x0000001000107310 */ /* 0x000e240000201800 */
.L_x_1168:
[----:B------:R-:W-:Y:S05]  /*62d0*/  BSYNC B1 ;  /* 0x0000000000017941 */ /* 0x000fea0003800000 */
.L_x_1166:
        /* <DEDUP_REMOVED lines=9> */
.L_x_1165:
[----:B-1----:R-:W-:Y:S01]  /*6370*/  IADD3 R16, -R10, R27, RZ ;  /* 0x0000001b0a107210 */ /* 0x002fe20007ffe1ff */
[----:B------:R-:W-:Y:S01]  /*6380*/  BSSY B1, `(.L_x_1171) ;  /* 0x0000033000017945 */ /* 0x000fe20003800000 */
[----:B------:R-:W-:Y:S01]  /*6390*/  PLOP3.LUT P0, PT, PT, PT, PT, 0x80, 0x0 ;  /* 0x000000000000781c */ /* 0x000fe20003f0f070 */
[----:B------:R-:W-:Y:S01]  /*63a0*/  IMAD.MOV.U32 R25, RZ, RZ, R10 ;  /* 0x000000ffff197224 */ /* 0x000fe200078e000a */
[----:B------:R-:W-:-:S13]  /*63b0*/  ISETP.GT.AND P1, PT, R16, 0x60, PT ;  /* 0x000000601000780c */ /* 0x000fda0003f24270 */
[----:B------:R-:W-:Y:S05]  /*63c0*/  @!P1 BRA `(.L_x_1172) ;  /* 0x0000000000b89947 */ /* 0x000fea0003800000 */
[----:B------:R-:W1:Y:S01]  /*63d0*/  LDC R24, c[0x0][0x228] ;  /* 0x00008a00ff187b82 */ /* 0x000e620000000800 */
[----:B------:R-:W-:Y:S02]  /*63e0*/  PLOP3.LUT P0, PT, PT, PT, PT, 0x8, 0x0 ;  /* 0x000000000000781c */ /* 0x000fe40003f0e170 */
[----:B------:R-:W-:-:S11]  /*63f0*/  IADD3 R26, R27, -0x60, RZ ;  /* 0xffffffa01b1a7810 */ /* 0x000fd60007ffe0ff */
.L_x_1173:
[----:B-1----:R-:W-:Y:S02]  /*6400*/  IMAD.MOV.U32 R27, RZ, RZ, R24 ;  /* 0x000000ffff1b7224 */ /* 0x002fe400078e0018 */
[C---:B------:R-:W-:Y:S02]  /*6410*/  VIADD R28, R25.reuse, 0x20 ;  /* 0x00000020191c7836 */ /* 0x040fe40000000000 */
[CC--:B0-----:R-:W-:Y:S02]  /*6420*/  IMAD R17, R0.reuse, R27.reuse, R25 ;  /* 0x0000001b00117224 */ /* 0x0c1fe400078e0219 */
[CC--:B------:R-:W-:Y:S02]  /*6430*/  IMAD R19, R0.reuse, R27.reuse, R28 ;  /* 0x0000001b00137224 */ /* 0x0c0fe400078e021c */
[----:B------:R-:W-:Y:S01]  /*6440*/  VIADD R29, R25, 0x40 ;  /* 0x00000040191d7836 */ /* 0x000fe20000000000 */
[-C--:B------:R-:W-:Y:S01]  /*6450*/  LEA R17, R17, R8.reuse, 0x1 ;  /* 0x0000000811117211 */ /* 0x080fe200078e08ff */
[----:B------:R-:W-:Y:S01]  /*6460*/  VIADD R36, R25, 0x60 ;  /* 0x0000006019247836 */ /* 0x000fe20000000000 */
[----:B------:R-:W-:Y:S01]  /*6470*/  LEA R16, R19, R8, 0x1 ;  /* 0x0000000813107211 */ /* 0x000fe200078e08ff */
[----:B------:R-:W-:-:S03]  /*6480*/  IMAD R19, R0, R27, R29 ;  /* 0x0000001b00137224 */ /* 0x000fc600078e021d */
[----:B------:R-:W0:Y:S02]  /*6490*/  LDS.U16 R17, [R17] ;  /* 0x0000000011117984 */ /* 0x000e240000000400 */
[----:B------:R-:W-:Y:S02]  /*64a0*/  LEA R38, R19, R8, 0x1 ;  /* 0x0000000813267211 */ /* 0x000fe400078e08ff */
[----:B------:R-:W1:Y:S04]  /*64b0*/  LDS.U16 R16, [R16] ;  /* 0x0000000010107984 */ /* 0x000e680000000400 */
[----:B------:R-:W3:Y:S01]  /*64c0*/  LDS.U16 R38, [R38] ;  /* 0x0000000026267984 */ /* 0x000ee20000000400 */
[----:B0-----:R-:W-:Y:S02]  /*64d0*/  HADD2.F32 R18, -RZ, R17.H0_H0 ;  /* 0x20000011ff127230 */ /* 0x001fe40000004100 */
[----:B------:R-:W-:-:S02]  /*64e0*/  IMAD R17, R0, R27, R36 ;  /* 0x0000001b00117224 */ /* 0x000fc400078e0224 */
[----:B-1----:R-:W-:Y:S02]  /*64f0*/  HADD2.F32 R37, -RZ, R16.H0_H0 ;  /* 0x20000010ff257230 */ /* 0x002fe40000004100 */
[----:B------:R-:W2:Y:S01]  /*6500*/  F2F.F64.F32 R18, R18 ;  /* 0x0000001200127310 */ /* 0x000ea20000201800 */
[----:B------:R-:W-:-:S06]  /*6510*/  LEA R39, R17, R8, 0x1 ;  /* 0x0000000811277211 */ /* 0x000fcc00078e08ff */
[----:B------:R-:W0:Y:S01]  /*6520*/  LDS.U16 R39, [R39] ;  /* 0x0000000027277984 */ /* 0x000e220000000400 */
[----:B------:R-:W1:Y:S01]  /*6530*/  F2F.F64.F32 R16, R37 ;  /* 0x0000002500107310 */ /* 0x000e620000201800 */
[----:B--2---:R-:W-:-:S14]  /*6540*/  DSETP.GT.AND P1, PT, R18, R20, PT ;  /* 0x000000141200722a */ /* 0x004fdc0003f24000 */
[----:B------:R-:W-:Y:S01]  /*6550*/  @P1 IMAD.MOV.U32 R20, RZ, RZ, R18 ;  /* 0x000000ffff141224 */ /* 0x000fe200078e0012 */
[----:B------:R-:W-:Y:S01]  /*6560*/  @P1 MOV R21, R19 ;  /* 0x0000001300151202 */ /* 0x000fe20000000f00 */
[----:B------:R-:W-:Y:S01]  /*6570*/  @P1 IMAD.MOV.U32 R22, RZ, RZ, R25 ;  /* 0x000000ffff161224 */ /* 0x000fe200078e0019 */
[----:B------:R-:W-:Y:S01]  /*6580*/  IADD3 R25, R25, 0x80, RZ ;  /* 0x0000008019197810 */ /* 0x000fe20007ffe0ff */
[----:B---3--:R-:W-:-:S03]  /*6590*/  HADD2.F32 R19, -RZ, R38.H0_H0 ;  /* 0x20000026ff137230 */ /* 0x008fc60000004100 */
[----:B-1----:R-:W-:-:S03]  /*65a0*/  DSETP.GT.AND P1, PT, R16, R20, PT ;  /* 0x000000141000722a */ /* 0x002fc60003f24000 */
[----:B------:R-:W1:Y:S11]  /*65b0*/  F2F.F64.F32 R18, R19 ;  /* 0x0000001300127310 */ /* 0x000e760000201800 */
[----:B------:R-:W-:Y:S01]  /*65c0*/  @P1 MOV R20, R16 ;  /* 0x0000001000141202 */ /* 0x000fe20000000f00 */
[----:B------:R-:W-:Y:S01]  /*65d0*/  @P1 IMAD.MOV.U32 R21, RZ, RZ, R17 ;  /* 0x000000ffff151224 */ /* 0x000fe200078e0011 */
[----:B------:R-:W-:Y:S01]  /*65e0*/  @P1 MOV R22, R28 ;  /* 0x0000001c00161202 */ /* 0x000fe20000000f00 */
[----:B0-----:R-:W-:-:S04]  /*65f0*/  HADD2.F32 R16, -RZ, R39.H0_H0 ;  /* 0x20000027ff107230 */ /* 0x001fc80000004100 */
[----:B-1----:R-:W-:Y:S02]  /*6600*/  DSETP.GT.AND P1, PT, R18, R20, PT ;  /* 0x000000141200722a */ /* 0x002fe40003f24000 */
[----:B------:R-:W0:-:S12]  /*6610*/  F2F.F64.F32 R16, R16 ;  /* 0x0000001000107310 */ /* 0x000e180000201800 */
[----:B------:R-:W-:Y:S01]  /*6620*/  @P1 IMAD.MOV.U32 R20, RZ, RZ, R18 ;  /* 0x000000ffff141224 */ /* 0x000fe200078e0012 */
[----:B------:R-:W-:Y:S01]  /*6630*/  @P1 MOV R21, R19 ;  /* 0x0000001300151202 */ /* 0x000fe20000000f00 */
[----:B------:R-:W-:-:S05]  /*6640*/  @P1 IMAD.MOV.U32 R22, RZ, RZ, R29 ;  /* 0x000000ffff161224 */ /* 0x000fca00078e001d */
[----:B0-----:R-:W-:-:S14]  /*6650*/  DSETP.GT.AND P1, PT, R16, R20, PT ;  /* 0x000000141000722a */ /* 0x001fdc0003f24000 */
[----:B------:R-:W-:Y:S01]  /*6660*/  @P1 IMAD.MOV.U32 R20, RZ, RZ, R16 ;  /* 0x000000ffff141224 */ /* 0x000fe200078e0010 */
[----:B------:R-:W-:Y:S01]  /*6670*/  @P1 MOV R21, R17 ;  /* 0x0000001100151202 */ /* 0x000fe20000000f00 */
[----:B------:R-:W-:Y:S01]  /*6680*/  @P1 IMAD.MOV.U32 R22, RZ, RZ, R36 ;  /* 0x000000ffff161224 */ /* 0x000fe200078e0024 */
[----:B------:R-:W-:-:S13]  /*6690*/  ISETP.GE.AND P1, PT, R25, R26, PT ;  /* 0x0000001a1900720c */ /* 0x000fda0003f26270 */
[----:B------:R-:W-:Y:S05]  /*66a0*/  @!P1 BRA `(.L_x_1173) ;  /* 0xfffffffc00549947 */ /* 0x000fea000383ffff */
.L_x_1172:
[----:B------:R-:W-:Y:S05]  /*66b0*/  BSYNC B1 ;  /* 0x0000000000017941 */ /* 0x000fea0003800000 */
.L_x_1171:
[----:B------:R-:W-:Y:S01]  /*66c0*/  IADD3 R16, -R25, R27, RZ ;  /* 0x0000001b19107210 */ /* 0x000fe20007ffe1ff */
[----:B------:R-:W-:Y:S03]  /*66d0*/  BSSY B1, `(.L_x_1174) ;  /* 0x0000018000017945 */ /* 0x000fe60003800000 */
        /* <DEDUP_REMOVED lines=9> */
[----:B0-----:R-:W-:-:S06]  /*6770*/  HADD2.F32 R18, -RZ, R24.H0_H0 ;  /* 0x20000018ff127230 */ /* 0x001fcc0000004100 */
[----:B------:R-:W2:Y:S01]  /*6780*/  F2F.F64.F32 R18, R18 ;  /* 0x0000001200127310 */ /* 0x000ea20000201800 */
[----:B-1----:R-:W-:-:S07]  /*6790*/  HADD2.F32 R16, -RZ, R26.H0_H0 ;  /* 0x2000001aff107230 */ /* 0x002fce0000004100 */
[----:B------:R-:W0:Y:S01]  /*67a0*/  F2F.F64.F32 R16, R16 ;  /* 0x0000001000107310 */ /* 0x000e220000201800 */
[----:B--2---:R-:W-:-:S14]  /*67b0*/  DSETP.GT.AND P0, PT, R18, R20, PT ;  /* 0x000000141200722a */ /* 0x004fdc0003f04000 */
[----:B------:R-:W-:Y:S01]  /*67c0*/  @P0 MOV R20, R18 ;  /* 0x0000001200140202 */ /* 0x000fe20000000f00 */
[----:B------:R-:W-:Y:S01]  /*67d0*/  @P0 IMAD.MOV.U32 R21, RZ, RZ, R19 ;  /* 0x000000ffff150224 */ /* 0x000fe200078e0013 */
[----:B------:R-:W-:Y:S02]  /*67e0*/  @P0 MOV R22, R25 ;  /* 0x0000001900160202 */ /* 0x000fe40000000f00 */
[----:B------:R-:W-:Y:S02]  /*67f0*/  PLOP3.LUT P0, PT, PT, PT, PT, 0x8, 0x0 ;  /* 0x000000000000781c */ /* 0x000fe40003f0e170 */
[----:B------:R-:W-:Y:S01]  /*6800*/  IADD3 R25, R28, 0x20, RZ ;  /* 0x000000201c197810 */ /* 0x000fe20007ffe0ff */
[----:B0-----:R-:W-:-:S14]  /*6810*/  DSETP.GT.AND P1, PT, R16, R20, PT ;  /* 0x000000141000722a */ /* 0x001fdc0003f24000 */
[----:B------:R-:W-:Y:S01]  /*6820*/  @P1 IMAD.MOV.U32 R20, RZ, RZ, R16 ;  /* 0x000000ffff141224 */ /* 0x000fe200078e0010 */
[----:B------:R-:W-:Y:S01]  /*6830*/  @P1 MOV R21, R17 ;  /* 0x0000001100151202 */ /* 0x000fe20000000f00 */
[----:B------:R-:W-:-:S07]  /*6840*/  @P1 IMAD.MOV.U32 R22, RZ, RZ, R28 ;  /* 0x000000ffff161224 */ /* 0x000fce00078e001c */
.L_x_1175:
[----:B------:R-:W-:Y:S05]  /*6850*/  BSYNC B1 ;  /* 0x0000000000017941 */ /* 0x000fea0003800000 */
.L_x_1174:
[----:B------:R-:W-:-:S13]  /*6860*/  ISETP.LT.OR P0, PT, R25, R27, P0 ;  /* 0x0000001b1900720c */ /* 0x000fda0000701670 */
[----:B------:R-:W-:Y:S05]  /*6870*/  @!P0 BRA `(.L_x_1164) ;  /* 0x0000000000248947 */ /* 0x000fea0003800000 */
[----:B------:R-:W-:-:S04]  /*6880*/  IMAD R27, R0, R27, R25 ;  /* 0x0000001b001b7224 */ /* 0x000fc800078e0219 */
[----:B------:R-:W-:-:S06]  /*6890*/  IMAD R27, R27, 0x2, R8 ;  /* 0x000000021b1b7824 */ /* 0x000fcc00078e0208 */
[----:B------:R-:W1:Y:S02]  /*68a0*/  LDS.U16 R27, [R27] ;  /* 0x000000001b1b7984 */ /* 0x000e640000000400 */
[----:B-1----:R-:W-:-:S06]  /*68b0*/  HADD2.F32 R16, -RZ, R27.H0_H0 ;  /* 0x2000001bff107230 */ /* 0x002fcc0000004100 */
[----:B0-----:R-:W2:Y:S02]  /*68c0*/  F2F.F64.F32 R16, R16 ;  /* 0x0000001000107310 */ /* 0x001ea40000201800 */
[----:B--2---:R-:W-:-:S14]  /*68d0*/  DSETP.GT.AND P0, PT, R16, R20, PT ;  /* 0x000000141000722a */ /* 0x004fdc0003f04000 */
[----:B------:R-:W-:Y:S01]  /*68e0*/  @P0 MOV R20, R16 ;  /* 0x0000001000140202 */ /* 0x000fe20000000f00 */
[----:B------:R-:W-:Y:S01]  /*68f0*/  @P0 IMAD.MOV.U32 R21, RZ, RZ, R17 ;  /* 0x000000ffff150224 */ /* 0x000fe200078e0011 */
[----:B------:R-:W-:-:S07]  /*6900*/  @P0 MOV R22, R25 ;  /* 0x0000001900160202 */ /* 0x000fce0000000f00 */
.L_x_1164:
[----:B------:R-:W-:Y:S05]  /*6910*/  BSYNC B0 ;  /* 0x0000000000007941 */ /* 0x000fea0003800000 */
.L_x_1163:
[----:B------:R-:W-:Y:S05]  /*6920*/  WARPSYNC.ALL ;  /* 0x0000000000007948 */ /* 0x000fea0003800000 */
[----:B0-2---:R-:W-:Y:S01]  /*6930*/  SHFL.BFLY PT, R17, R21, 0x10, 0x1f ;  /* 0x0e001f0015117f89 */ /* 0x005fe200000e0000 */
[----:B------:R-:W0:Y:S03]  /*6940*/  LDC R24, c[0x0][0x22c] ;  /* 0x00008b00ff187b82 */ /* 0x000e260000000800 */
[----:B-1----:R-:W1:Y:S04]  /*6950*/  SHFL.BFLY PT, R16, R20, 0x10, 0x1f ;  /* 0x0e001f0014107f89 */ /* 0x002e6800000e0000 */
        /* <DEDUP_REMOVED lines=16> */
[----:B------:R-:W-:Y:S01]  /*6a60*/  @P1 MOV R20, R16 ;  /* 0x0000001000141202 */ /* 0x000fe20000000f00 */
[----:B------:R-:W-:Y:S02]  /*6a70*/  @P1 IMAD.MOV.U32 R21, RZ, RZ, R17 ;  /* 0x000000ffff151224 */ /* 0x000fe400078e0011 */
[----:B--2---:R-:W-:Y:S01]  /*6a80*/  @P1 IMAD.MOV.U32 R22, RZ, RZ, R18 ;  /* 0x000000ffff161224 */ /* 0x004fe200078e0012 */
[----:B------:R-:W-:Y:S01]  /*6a90*/  ISETP.NE.AND P1, PT, R6, RZ, PT ;  /* 0x000000ff0600720c */ /* 0x000fe20003f25270 */
[----:B------:R-:W-:Y:S04]  /*6aa0*/  SHFL.BFLY PT, R16, R20, 0x2, 0x1f ;  /* 0x0c401f0014107f89 */ /* 0x000fe800000e0000 */
[----:B------:R-:W1:Y:S04]  /*6ab0*/  SHFL.BFLY PT, R17, R21, 0x2, 0x1f ;  /* 0x0c401f0015117f89 */ /* 0x000e6800000e0000 */
[----:B------:R-:W2:Y:S01]  /*6ac0*/  SHFL.BFLY PT, R18, R22, 0x2, 0x1f ;  /* 0x0c401f0016127f89 */ /* 0x000ea200000e0000 */
[----:B-1----:R-:W-:-:S14]  /*6ad0*/  DSETP.GT.AND P0, PT, R16, R20, PT ;  /* 0x000000141000722a */ /* 0x002fdc0003f04000 */
[----:B------:R-:W-:Y:S01]  /*6ae0*/  @P0 MOV R20, R16 ;  /* 0x0000001000140202 */ /* 0x000fe20000000f00 */
[----:B------:R-:W-:Y:S01]  /*6af0*/  @P0 IMAD.MOV.U32 R21, RZ, RZ, R17 ;  /* 0x000000ffff150224 */ /* 0x000fe200078e0011 */
[----:B--2---:R-:W-:Y:S02]  /*6b00*/  @P0 MOV R22, R18 ;  /* 0x0000001200160202 */ /* 0x004fe40000000f00 */
[----:B------:R-:W-:Y:S01]  /*6b10*/  @!P1 IADD3 R18, R11, UR4, RZ ;  /* 0x000000040b129c10 */ /* 0x000fe2000fffe0ff */
        /* <DEDUP_REMOVED lines=8> */
[----:B--2---:R-:W-:Y:S01]  /*6ba0*/  @P0 IMAD.MOV.U32 R22, RZ, RZ, R19 ;  /* 0x000000ffff160224 */ /* 0x004fe200078e0013 */
[----:B------:R-:W1:Y:S01]  /*6bb0*/  @!P1 F2F.F16.F64 R16, R20 ;  /* 0x0000001400109310 */ /* 0x000e620000300800 */
[----:B------:R-:W-:Y:S01]  /*6bc0*/  @!P1 IMAD R19, R18, 0x2, R3 ;  /* 0x0000000212139824 */ /* 0x000fe200078e0203 */
[----:B------:R-:W-:Y:S02]  /*6bd0*/  @!P1 LEA R17, R17, R4, 0x2 ;  /* 0x0000000411119211 */ /* 0x000fe400078e10ff */
[----:B0-----:R-:W-:-:S03]  /*6be0*/  ISETP.LE.AND P0, PT, R24, UR4, PT ;  /* 0x0000000418007c0c */ /* 0x001fc6000bf03270 */
[----:B------:R2:W-:Y:S04]  /*6bf0*/  @!P1 STS [R17], R22 ;  /* 0x0000001611009388 */ /* 0x0005e80000000800 */
[----:B-1----:R2:W-:Y:S01]  /*6c00*/  @!P1 STS.U16 [R19], R16 ;  /* 0x0000001013009388 */ /* 0x0025e20000000400 */
[----:B------:R-:W-:-:S05]  /*6c10*/  NOP ;  /* 0x0000000000007918 */ /* 0x000fca0000000000 */
[----:B------:R-:W-:Y:S05]  /*6c20*/  @!P0 BRA `(.L_x_1176) ;  /* 0xfffffff000dc8947 */ /* 0x000fea000383ffff */
[----:B------:R-:W-:Y:S01]  /*6c30*/  NOP ;  /* 0x0000000000007918 */ /* 0x000fe20000000000 */
[----:B------:R-:W-:-:S05]  /*6c40*/  UMOV UR4, URZ ;  /* 0x0000003f00047c82 */ /* 0x000fca0008000000 */
.L_x_1180:
        /* <DEDUP_REMOVED lines=11> */
.L_x_1179:
[----:B0-----:R-:W-:Y:S01]  /*6d00*/  IADD3 R16, R7, R0, RZ ;  /* 0x0000000007107210 */ /* 0x001fe20007ffe0ff */
[----:B------:R-:W-:-:S04]  /*6d10*/  VIADD R0, R0, 0x20 ;  /* 0x0000002000007836 */ /* 0x000fc80000000000 */
[C---:B------:R-:W-:Y:S01]  /*6d20*/  IMAD R17, R16.reuse, 0x2, R3 ;  /* 0x0000000210117824 */ /* 0x040fe200078e0203 */
[----:B------:R-:W-:Y:S02]  /*6d30*/  LEA R16, R16, R5, 0x1 ;  /* 0x0000000510107211 */ /* 0x000fe400078e08ff */
[----:B------:R-:W-:-:S03]  /*6d40*/  ISETP.GE.AND P1, PT, R0, R19, PT ;  /* 0x000000130000720c */ /* 0x000fc60003f26270 */
[----:B------:R-:W0:Y:S04]  /*6d50*/  LDS.U16 R17, [R17] ;  /* 0x0000000011117984 */ /* 0x000e280000000400 */
[----:B0-----:R0:W-:Y:S06]  /*6d60*/  STS.U16 [R16], R17 ;  /* 0x0000001110007388 */ /* 0x0011ec0000000400 */
[----:B------:R-:W-:Y:S05]  /*6d70*/  @!P1 BRA `(.L_x_1179) ;  /* 0xfffffffc00e09947 */ /* 0x000fea000383ffff */
.L_x_1178:
[----:B------:R-:W-:Y:S05]  /*6d80*/  BSYNC B0 ;  /* 0x0000000000007941 */ /* 0x000fea0003800000 */
.L_x_1177:
[----:B------:R-:W-:Y:S05]  /*6d90*/  @!P0 BRA `(.L_x_1180) ;  /* 0xfffffffc00ac8947 */ /* 0x000fea000383ffff */
[----:B------:R-:W1:Y:S02]  /*6da0*/  LDC R27, c[0x0][0x220] ;  /* 0x00008800ff1b7b82 */ /* 0x000e640000000800 */
[----:B-1----:R-:W-:Y:S01]  /*6db0*/  ISETP.GE.AND P0, PT, R27, 0x1, PT ;  /* 0x000000011b00780c */ /* 0x002fe20003f06270 */
[----:B------:R-:W-:-:S12]  /*6dc0*/  NOP ;  /* 0x0000000000007918 */ /* 0x000fd80000000000 */
[----:B------:R-:W-:Y:S05]  /*6dd0*/  @!P0 BRA `(.L_x_1111) ;  /* 0x0000000c00148947 */ /* 0x000fea0003800000 */
[----:B------:R-:W-:-:S05]  /*6de0*/  UMOV UR4, URZ ;  /* 0x0000003f00047c82 */ /* 0x000fca0008000000 */
.L_x_1198:
[----:B------:R-:W-:Y:S01]  /*6df0*/  BSSY B0, `(.L_x_1181) ;  /* 0x0000012000007945 */ /* 0x000fe20003800000 */
[----:B------:R-:W-:Y:S01]  /*6e00*/  HFMA2.MMA R20, -RZ, RZ, 0, 0 ;  /* 0x00000000ff147435 */ /* 0x000fe200000001ff */
[----:B------:R-:W-:Y:S02]  /*6e10*/  IMAD.MOV.U32 R21, RZ, RZ, -0x100000 ;  /* 0xfff00000ff157424 */ /* 0x000fe400078e00ff */
[----:B--2---:R-:W-:Y:S08]  /*6e20*/  @P4 BRA `(.L_x_1182) ;  /* 0x0000000000384947 */ /* 0x004ff00003800000 */
[----:B------:R-:W-:-:S13]  /*6e30*/  ISETP.NE.AND P0, PT, RZ, UR4, PT ;  /* 0x00000004ff007c0c */ /* 0x000fda000bf05270 */
[----:B------:R-:W-:Y:S05]  /*6e40*/  @!P0 BRA `(.L_x_1183) ;  /* 0x0000000000248947 */ /* 0x000fea0003800000 */
[----:B------:R-:W-:-:S07]  /*6e50*/  MOV R0, RZ ;  /* 0x000000ff00007202 */ /* 0x000fce0000000f00 */
.L_x_1184:
        /* <DEDUP_REMOVED lines=8> */
.L_x_1183:
[----:B------:R-:W1:Y:S02]  /*6ee0*/  LDS.U16 R0, [R30] ;  /* 0x000000001e007984 */ /* 0x000e640000000400 */
[----:B-1----:R-:W-:-:S04]  /*6ef0*/  HADD2.F32 R0, -RZ, R0.H0_H0 ;  /* 0x20000000ff007230 */ /* 0x002fc80000004100 */
[----:B------:R1:W2:Y:S03]  /*6f00*/  F2F.F64.F32 R20, R0 ;  /* 0x0000000000147310 */ /* 0x0002a60000201800 */
.L_x_1182:
[----:B------:R-:W-:Y:S05]  /*6f10*/  BSYNC B0 ;  /* 0x0000000000007941 */ /* 0x000fea0003800000 */
.L_x_1181:
        /* <DEDUP_REMOVED lines=8> */
.L_x_1192:
[----:B------:R-:W-:Y:S01]  /*6fa0*/  BSSY B1, `(.L_x_1188) ;  /* 0x0000014000017945 */ /* 0x000fe20003800000 */
[----:B------:R-:W-:-:S03]  /*6fb0*/  HFMA2.MMA R22, -RZ, RZ, 0, 0 ;  /* 0x00000000ff167435 */ /* 0x000fc600000001ff */
[----:B------:R-:W-:Y:S08]  /*6fc0*/  BSSY B2, `(.L_x_1189) ;  /* 0x000000c000027945 */ /* 0x000ff00003800000 */
.L_x_1191:
[----:B0-----:R-:W-:Y:S02]  /*6fd0*/  IMAD.IADD R17, R9, 0x1, R22 ;  /* 0x0000000109117824 */ /* 0x001fe400078e0216 */
[----:B------:R-:W-:-:S03]  /*6fe0*/  IMAD.MOV.U32 R16, RZ, RZ, 0x0 ;  /* 0x00000000ff107424 */ /* 0x000fc600078e00ff */
[----:B------:R-:W-:Y:S02]  /*6ff0*/  LEA R19, R17, R4, 0x2 ;  /* 0x0000000411137211 */ /* 0x000fe400078e10ff */
[----:B------:R-:W-:-:S04]  /*7000*/  MOV R17, 0xfff00000 ;  /* 0xfff0000000117802 */ /* 0x000fc80000000f00 */
        /* <DEDUP_REMOVED lines=8> */
.L_x_1189:
[----:B------:R-:W-:-:S05]  /*7090*/  IADD3 R16, R7, R18, RZ ;  /* 0x0000001207107210 */ /* 0x000fca0007ffe0ff */
[----:B------:R-:W-:-:S06]  /*70a0*/  IMAD R19, R16, 0x2, R5 ;  /* 0x0000000210137824 */ /* 0x000fcc00078e0205 */
[----:B------:R-:W0:Y:S02]  /*70b0*/  LDS.U16 R19, [R19] ;  /* 0x0000000013137984 */ /* 0x000e240000000400 */
[----:B0-----:R-:W-:-:S06]  /*70c0*/  HADD2.F32 R16, -RZ, R19.H0_H0 ;  /* 0x20000013ff107230 */ /* 0x001fcc0000004100 */
[----:B------:R-:W0:Y:S02]  /*70d0*/  F2F.F64.F32 R16, R16 ;  /* 0x0000001000107310 */ /* 0x000e240000201800 */
.L_x_1190:
[----:B------:R-:W-:Y:S05]  /*70e0*/  BSYNC B1 ;  /* 0x0000000000017941 */ /* 0x000fea0003800000 */
.L_x_1188:
        /* <DEDUP_REMOVED lines=9> */
.L_x_1187:
[----:B------:R-:W1:Y:S01]  /*7180*/  LDC R23, c[0x0][0x21c] ;  /* 0x00008700ff177b82 */ /* 0x000e620000000800 */
[----:B0-----:R-:W-:Y:S01]  /*7190*/  IADD3 R16, -R10, R25, RZ ;  /* 0x000000190a107210 */ /* 0x001fe20007ffe1ff */
[----:B------:R-:W-:Y:S01]  /*71a0*/  BSSY B1, `(.L_x_1193) ;  /* 0x0000031000017945 */ /* 0x000fe20003800000 */
[----:B------:R-:W-:Y:S01]  /*71b0*/  PLOP3.LUT P0, PT, PT, PT, PT, 0x80, 0x0 ;  /* 0x000000000000781c */ /* 0x000fe20003f0f070 */
[----:B------:R-:W-:Y:S01]  /*71c0*/  IMAD.MOV.U32 R22, RZ, RZ, R10 ;  /* 0x000000ffff167224 */ /* 0x000fe200078e000a */
[----:B------:R-:W-:-:S13]  /*71d0*/  ISETP.GT.AND P1, PT, R16, 0x60, PT ;  /* 0x000000601000780c */ /* 0x000fda0003f24270 */
[----:B------:R-:W-:Y:S05]  /*71e0*/  @!P1 BRA `(.L_x_1194) ;  /* 0x0000000000b09947 */ /* 0x000fea0003800000 */
[----:B------:R-:W-:Y:S02]  /*71f0*/  PLOP3.LUT P0, PT, PT, PT, PT, 0x8, 0x0 ;  /* 0x000000000000781c */ /* 0x000fe40003f0e170 */
[----:B------:R-:W-:-:S11]  /*7200*/  IADD3 R25, R25, -0x60, RZ ;  /* 0xffffffa019197810 */ /* 0x000fd60007ffe0ff */
.L_x_1195:
[C---:B------:R-:W-:Y:S01]  /*7210*/  IMAD.IADD R16, R7.reuse, 0x1, R22 ;  /* 0x0000000107107824 */ /* 0x040fe200078e0216 */
[C---:B------:R-:W-:Y:S01]  /*7220*/  IADD3 R24, R22.reuse, 0x40, RZ ;  /* 0x0000004016187810 */ /* 0x040fe20007ffe0ff */
[C---:B------:R-:W-:Y:S02]  /*7230*/  VIADD R26, R22.reuse, 0x20 ;  /* 0x00000020161a7836 */ /* 0x040fe40000000000 */
[----:B------:R-:W-:Y:S01]  /*7240*/  VIADD R36, R22, 0x60 ;  /* 0x0000006016247836 */ /* 0x000fe20000000000 */
[----:B------:R-:W-:Y:S02]  /*7250*/  LEA R16, R16, R5, 0x1 ;  /* 0x0000000510107211 */ /* 0x000fe400078e08ff */
[----:B------:R-:W-:-:S04]  /*7260*/  IADD3 R18, R7, R26, RZ ;  /* 0x0000001a07127210 */ /* 0x000fc80007ffe0ff */
[----:B------:R-:W0:Y:S01]  /*7270*/  LDS.U16 R16, [R16] ;  /* 0x0000000010107984 */ /* 0x000e220000000400 */
[----:B------:R-:W-:Y:S02]  /*7280*/  IMAD R17, R18, 0x2, R5 ;  /* 0x0000000212117824 */ /* 0x000fe400078e0205 */
[----:B------:R-:W-:-:S04]  /*7290*/  IMAD.IADD R18, R7, 0x1, R24 ;  /* 0x0000000107127824 */ /* 0x000fc800078e0218 */
[----:B------:R-:W3:Y:S01]  /*72a0*/  LDS.U16 R17, [R17] ;  /* 0x0000000011117984 */ /* 0x000ee20000000400 */
[----:B------:R-:W-:-:S06]  /*72b0*/  LEA R28, R18, R5, 0x1 ;  /* 0x00000005121c7211 */ /* 0x000fcc00078e08ff */
[----:B------:R-:W4:Y:S01]  /*72c0*/  LDS.U16 R28, [R28] ;  /* 0x000000001c1c7984 */ /* 0x000f220000000400 */
[----:B0-----:R-:W-:Y:S01]  /*72d0*/  HADD2.F32 R18, -RZ, R16.H0_H0 ;  /* 0x20000010ff127230 */ /* 0x001fe20000004100 */
[----:B------:R-:W-:-:S05]  /*72e0*/  IADD3 R16, R7, R36, RZ ;  /* 0x0000002407107210 */ /* 0x000fca0007ffe0ff */
[----:B------:R-:W2:Y:S01]  /*72f0*/  F2F.F64.F32 R18, R18 ;  /* 0x0000001200127310 */ /* 0x000ea20000201800 */
[----:B------:R-:W-:Y:S02]  /*7300*/  IMAD R29, R16, 0x2, R5 ;  /* 0x00000002101d7824 */ /* 0x000fe400078e0205 */
[----:B---3--:R-:W-:-:S04]  /*7310*/  HADD2.F32 R27, -RZ, R17.H0_H0 ;  /* 0x20000011ff1b7230 */ /* 0x008fc80000004100 */
[----:B------:R-:W0:Y:S01]  /*7320*/  LDS.U16 R29, [R29] ;  /* 0x000000001d1d7984 */ /* 0x000e220000000400 */
[----:B------:R-:W3:Y:S01]  /*7330*/  F2F.F64.F32 R16, R27 ;  /* 0x0000001b00107310 */ /* 0x000ee20000201800 */
[----:B--2---:R-:W-:-:S14]  /*7340*/  DSETP.GT.AND P1, PT, R18, R20, PT ;  /* 0x000000141200722a */ /* 0x004fdc0003f24000 */
[----:B------:R-:W-:Y:S01]  /*7350*/  @P1 MOV R20, R18 ;  /* 0x0000001200141202 */ /* 0x000fe20000000f00 */
[----:B------:R-:W-:Y:S01]  /*7360*/  @P1 IMAD.MOV.U32 R21, RZ, RZ, R19 ;  /* 0x000000ffff151224 */ /* 0x000fe200078e0013 */
[----:B------:R-:W-:Y:S01]  /*7370*/  @P1 MOV R0, R22 ;  /* 0x0000001600001202 */ /* 0x000fe20000000f00 */
[----:B----4-:R-:W-:Y:S02]  /*7380*/  HADD2.F32 R18, -RZ, R28.H0_H0 ;  /* 0x2000001cff127230 */ /* 0x010fe40000004100 */
[----:B------:R-:W-:Y:S02]  /*7390*/  VIADD R22, R22, 0x80 ;  /* 0x0000008016167836 */ /* 0x000fe40000000000 */
[----:B---3--:R-:W-:Y:S02]  /*73a0*/  DSETP.GT.AND P1, PT, R16, R20, PT ;  /* 0x000000141000722a */ /* 0x008fe40003f24000 */
[----:B------:R-:W2:-:S12]  /*73b0*/  F2F.F64.F32 R18, R18 ;  /* 0x0000001200127310 */ /* 0x000e980000201800 */
[----:B------:R-:W-:Y:S01]  /*73c0*/  @P1 IMAD.MOV.U32 R20, RZ, RZ, R16 ;  /* 0x000000ffff141224 */ /* 0x000fe200078e0010 */
[----:B------:R-:W-:Y:S01]  /*73d0*/  @P1 MOV R21, R17 ;  /* 0x0000001100151202 */ /* 0x000fe20000000f00 */
[----:B------:R-:W-:Y:S02]  /*73e0*/  @P1 IMAD.MOV.U32 R0, RZ, RZ, R26 ;  /* 0x000000ffff001224 */ /* 0x000fe400078e001a */
[----:B0-----:R-:W-:-:S03]  /*73f0*/  HADD2.F32 R16, -RZ, R29.H0_H0 ;  /* 0x2000001dff107230 */ /* 0x001fc60000004100 */
[----:B--2---:R-:W-:-:S03]  /*7400*/  DSETP.GT.AND P1, PT, R18, R20, PT ;  /* 0x000000141200722a */ /* 0x004fc60003f24000 */
[----:B------:R-:W0:Y:S11]  /*7410*/  F2F.F64.F32 R16, R16 ;  /* 0x0000001000107310 */ /* 0x000e360000201800 */
[----:B------:R-:W-:Y:S01]  /*7420*/  @P1 MOV R20, R18 ;  /* 0x0000001200141202 */ /* 0x000fe20000000f00 */
[----:B------:R-:W-:Y:S01]  /*7430*/  @P1 IMAD.MOV.U32 R21, RZ, RZ, R19 ;  /* 0x000000ffff151224 */ /* 0x000fe200078e0013 */
[----:B------:R-:W-:-:S05]  /*7440*/  @P1 MOV R0, R24 ;  /* 0x0000001800001202 */ /* 0x000fca0000000f00 */
[----:B0-----:R-:W-:-:S14]  /*7450*/  DSETP.GT.AND P1, PT, R16, R20, PT ;  /* 0x000000141000722a */ /* 0x001fdc0003f24000 */
[----:B------:R-:W-:Y:S01]  /*7460*/  @P1 MOV R20, R16 ;  /* 0x0000001000141202 */ /* 0x000fe20000000f00 */
[----:B------:R-:W-:Y:S01]  /*7470*/  @P1 IMAD.MOV.U32 R21, RZ, RZ, R17 ;  /* 0x000000ffff151224 */ /* 0x000fe200078e0011 */
[----:B------:R-:W-:Y:S02]  /*7480*/  @P1 MOV R0, R36 ;  /* 0x0000002400001202 */ /* 0x000fe40000000f00 */
[----:B------:R-:W-:-:S13]  /*7490*/  ISETP.GE.AND P1, PT, R22, R25, PT ;  /* 0x000000191600720c */ /* 0x000fda0003f26270 */
[----:B------:R-:W-:Y:S05]  /*74a0*/  @!P1 BRA `(.L_x_1195) ;  /* 0xfffffffc00589947 */ /* 0x000fea000383ffff */
.L_x_1194:
[----:B------:R-:W-:Y:S05]  /*74b0*/  BSYNC B1 ;  /* 0x0000000000017941 */ /* 0x000fea0003800000 */
.L_x_1193:
[----:B-1----:R-:W-:Y:S01]  /*74c0*/  IMAD.IADD R16, R23, 0x1, -R22 ;  /* 0x0000000117107824 */ /* 0x002fe200078e0a16 */
[----:B------:R-:W-:Y:S04]  /*74d0*/  BSSY B1, `(.L_x_1196) ;  /* 0x0000018000017945 */ /* 0x000fe80003800000 */
[----:B------:R-:W-:-:S13]  /*74e0*/  ISETP.GT.AND P1, PT, R16, 0x20, PT ;  /* 0x000000201000780c */ /* 0x000fda0003f24270 */
[----:B------:R-:W-:Y:S05]  /*74f0*/  @!P1 BRA `(.L_x_1197) ;  /* 0x0000000000549947 */ /* 0x000fea0003800000 */
[----:B------:R-:W-:Y:S02]  /*7500*/  IADD3 R16, R7, R22, RZ ;  /* 0x0000001607107210 */ /* 0x000fe40007ffe0ff */
[----:B------:R-:W-:-:S03]  /*7510*/  IADD3 R26, R22, 0x20, RZ ;  /* 0x00000020161a7810 */ /* 0x000fc60007ffe0ff */
[----:B------:R-:W-:Y:S02]  /*7520*/  IMAD R24, R16, 0x2, R5 ;  /* 0x0000000210187824 */ /* 0x000fe400078e0205 */
[----:B------:R-:W-:-:S04]  /*7530*/  IMAD.IADD R16, R7, 0x1, R26 ;  /* 0x0000000107107824 */ /* 0x000fc800078e021a */
[----:B------:R-:W0:Y:S01]  /*7540*/  LDS.U16 R24, [R24] ;  /* 0x0000000018187984 */ /* 0x000e220000000400 */
[----:B------:R-:W-:-:S06]  /*7550*/  LEA R25, R16, R5, 0x1 ;  /* 0x0000000510197211 */ /* 0x000fcc00078e08ff */
[----:B------:R-:W1:Y:S01]  /*7560*/  LDS.U16 R25, [R25] ;  /* 0x0000000019197984 */ /* 0x000e620000000400 */
[----:B0-----:R-:W-:-:S06]  /*7570*/  HADD2.F32 R16, -RZ, R24.H0_H0 ;  /* 0x20000018ff107230 */ /* 0x001fcc0000004100 */
[----:B------:R-:W2:Y:S01]  /*7580*/  F2F.F64.F32 R16, R16 ;  /* 0x0000001000107310 */ /* 0x000ea20000201800 */
[----:B-1----:R-:W-:-:S07]  /*7590*/  HADD2.F32 R18, -RZ, R25.H0_H0 ;  /* 0x20000019ff127230 */ /* 0x002fce0000004100 */
        /* <DEDUP_REMOVED lines=8> */
[----:B------:R-:W-:Y:S01]  /*7620*/  @P1 MOV R20, R18 ;  /* 0x0000001200141202 */ /* 0x000fe20000000f00 */
[----:B------:R-:W-:Y:S01]  /*7630*/  @P1 IMAD.MOV.U32 R21, RZ, RZ, R19 ;  /* 0x000000ffff151224 */ /* 0x000fe200078e0013 */
[----:B------:R-:W-:-:S07]  /*7640*/  @P1 MOV R0, R26 ;  /* 0x0000001a00001202 */ /* 0x000fce0000000f00 */
.L_x_1197:
[----:B------:R-:W-:Y:S05]  /*7650*/  BSYNC B1 ;  /* 0x0000000000017941 */ /* 0x000fea0003800000 */
.L_x_1196:
[----:B------:R-:W-:-:S13]  /*7660*/  ISETP.LT.OR P0, PT, R22, R23, P0 ;  /* 0x000000171600720c */ /* 0x000fda0000701670 */
[----:B------:R-:W-:Y:S05]  /*7670*/  @!P0 BRA `(.L_x_1186) ;  /* 0x0000000000248947 */ /* 0x000fea0003800000 */
[----:B------:R-:W-:-:S05]  /*7680*/  IADD3 R16, R7, R22, RZ ;  /* 0x0000001607107210 */ /* 0x000fca0007ffe0ff */
[----:B------:R-:W-:-:S06]  /*7690*/  IMAD R18, R16, 0x2, R5 ;  /* 0x0000000210127824 */ /* 0x000fcc00078e0205 */
[----:B------:R-:W0:Y:S02]  /*76a0*/  LDS.U16 R18, [R18] ;  /* 0x0000000012127984 */ /* 0x000e240000000400 */
[----:B0-----:R-:W-:-:S06]  /*76b0*/  HADD2.F32 R16, -RZ, R18.H0_H0 ;  /* 0x20000012ff107230 */ /* 0x001fcc0000004100 */
[----:B------:R-:W2:Y:S02]  /*76c0*/  F2F.F64.F32 R16, R16 ;  /* 0x0000001000107310 */ /* 0x000ea40000201800 */
[----:B--2---:R-:W-:-:S14]  /*76d0*/  DSETP.GT.AND P0, PT, R16, R20, PT ;  /* 0x000000141000722a */ /* 0x004fdc0003f04000 */
[----:B------:R-:W-:Y:S01]  /*76e0*/  @P0 MOV R20, R16 ;  /* 0x0000001000140202 */ /* 0x000fe20000000f00 */
[----:B------:R-:W-:Y:S01]  /*76f0*/  @P0 IMAD.MOV.U32 R21, RZ, RZ, R17 ;  /* 0x000000ffff150224 */ /* 0x000fe200078e0011 */
[----:B------:R-:W-:-:S07]  /*7700*/  @P0 MOV R0, R22 ;  /* 0x0000001600000202 */ /* 0x000fce0000000f00 */
.L_x_1186:
[----:B------:R-:W-:Y:S05]  /*7710*/  BSYNC B0 ;  /* 0x0000000000007941 */ /* 0x000fea0003800000 */
.L_x_1185:
[----:B------:R-:W-:Y:S05]  /*7720*/  WARPSYNC.ALL ;  /* 0x0000000000007948 */ /* 0x000fea0003800000 */
[----:B0-2---:R-:W-:Y:S01]  /*7730*/  SHFL.BFLY PT, R17, R21, 0x10, 0x1f ;  /* 0x0e001f0015117f89 */ /* 0x005fe200000e0000 */
[----:B------:R-:W0:Y:S03]  /*7740*/  LDC R27, c[0x0][0x220] ;  /* 0x00008800ff1b7b82 */ /* 0x000e260000000800 */
        /* <DEDUP_REMOVED lines=46> */
.L_x_1111:
        /* <DEDUP_REMOVED lines=10> */
[----:B------:R-:W-:Y:S02]  /*7ad0*/  PLOP3.LUT P0, PT, PT, PT, PT, 0x8, 0x0 ;  /* 0x000000000000781c */ /* 0x000fe40003f0e170 */
[----:B------:R-:W-:-:S11]  /*7ae0*/  IADD3 R0, R27, -0x60, RZ ;  /* 0xffffffa01b007810 */ /* 0x000fd60007ffe0ff */
.L_x_1203:
[----:B------:R-:W-:Y:S01]  /*7af0*/  IMAD.IADD R29, R9, 0x1, R26 ;  /* 0x00000001091d7824 */ /* 0x000fe200078e021a */
[----:B0--34-:R-:W0:Y:S04]  /*7b00*/  LDC.64 R16, c[0x0][0x238] ;  /* 0x00008e00ff107b82 */ /* 0x019e280000000a00 */
[----:B------:R-:W-:-:S05]  /*7b10*/  LEA R29, R29, R4, 0x2 ;  /* 0x000000041d1d7211 */ /* 0x000fca00078e10ff */
[----:B------:R-:W0:Y:S02]  /*7b20*/  LDS R23, [R29] ;  /* 0x000000001d177984 */ /* 0x000e240000000800 */
        /* <DEDUP_REMOVED lines=9> */
[----:B0-----:R-:W-:Y:S01]  /*7bc0*/  DADD R24, R20, -R18 ;  /* 0x0000000014187229 */ /* 0x001fe20000000812 */
[----:B------:R-:W-:Y:S09]  /*7bd0*/  LDS.U16 R19, [R28+0x40] ;  /* 0x000040001c137984 */ /* 0x000ff20000000400 */
[----:B------:R-:W0:Y:S02]  /*7be0*/  F2F.F16.F64 R25, R24 ;  /* 0x0000001800197310 */ /* 0x000e240000300800 */
[----:B0-----:R-:W-:Y:S04]  /*7bf0*/  STS.U16 [R28], R25 ;  /* 0x000000191c007388 */ /* 0x001fe80000000400 */
[----:B------:R-:W0:Y:S02]  /*7c00*/  LDS R37, [R29+0x80] ;  /* 0x000080001d257984 */ /* 0x000e240000000800 */
[----:B0-----:R-:W-:-:S06]  /*7c10*/  IMAD.WIDE R36, R37, 0x2, R16 ;  /* 0x0000000225247825 */ /* 0x001fcc00078e0210 */
[----:B------:R-:W2:Y:S01]  /*7c20*/  LDG.E.U16 R36, desc[UR10][R36.64] ;  /* 0x0000000a24247981 */ /* 0x000ea2000c1e1500 */
[----:B------:R-:W-:-:S06]  /*7c30*/  HADD2.F32 R21, -RZ, R19.H0_H0 ;  /* 0x20000013ff157230 */ /* 0x000fcc0000004100 */
[----:B------:R-:W-:Y:S01]  /*7c40*/  F2F.F64.F32 R20, R21 ;  /* 0x0000001500147310 */ /* 0x000fe20000201800 */
[----:B--2---:R-:W-:-:S07]  /*7c50*/  SHF.L.U32 R19, R36, 0x10, RZ ;  /* 0x0000001024137819 */ /* 0x004fce00000006ff */
[----:B------:R-:W0:Y:S02]  /*7c60*/  F2F.F64.F32 R18, R19 ;  /* 0x0000001300127310 */ /* 0x000e240000201800 */
[----:B0-----:R-:W-:Y:S01]  /*7c70*/  DADD R22, R20, -R18 ;  /* 0x0000000014167229 */ /* 0x001fe20000000812 */
[----:B------:R-:W-:Y:S09]  /*7c80*/  LDS.U16 R18, [R28+0x80] ;  /* 0x000080001c127984 */ /* 0x000ff20000000400 */
[----:B------:R-:W0:Y:S02]  /*7c90*/  F2F.F16.F64 R23, R22 ;  /* 0x0000001600177310 */ /* 0x000e240000300800 */
[----:B0-----:R-:W-:Y:S04]  /*7ca0*/  STS.U16 [R28+0x40], R23 ;  /* 0x000040171c007388 */ /* 0x001fe80000000400 */
[----:B------:R-:W0:Y:S02]  /*7cb0*/  LDS R25, [R29+0x100] ;  /* 0x000100001d197984 */ /* 0x000e240000000800 */
[----:B0-----:R-:W-:-:S06]  /*7cc0*/  IMAD.WIDE R24, R25, 0x2, R16 ;  /* 0x0000000219187825 */ /* 0x001fcc00078e0210 */
[----:B------:R-:W2:Y:S01]  /*7cd0*/  LDG.E.U16 R24, desc[UR10][R24.64] ;  /* 0x0000000a18187981 */ /* 0x000ea2000c1e1500 */
[----:B------:R-:W-:-:S06]  /*7ce0*/  HADD2.F32 R20, -RZ, R18.H0_H0 ;  /* 0x20000012ff147230 */ /* 0x000fcc0000004100 */
[----:B------:R-:W-:Y:S01]  /*7cf0*/  F2F.F64.F32 R20, R20 ;  /* 0x0000001400147310 */ /* 0x000fe20000201800 */
[----:B--2---:R-:W-:-:S07]  /*7d00*/  IMAD.U32 R36, R24, 0x10000, RZ ;  /* 0x0001000018247824 */ /* 0x004fce00078e00ff */
[----:B------:R-:W0:Y:S02]  /*7d10*/  F2F.F64.F32 R18, R36 ;  /* 0x0000002400127310 */ /* 0x000e240000201800 */
[----:B0-----:R-:W-:-:S10]  /*7d20*/  DADD R18, R20, -R18 ;  /* 0x0000000014127229 */ /* 0x001fd40000000812 */
[----:B------:R-:W0:Y:S02]  /*7d30*/  F2F.F16.F64 R19, R18 ;  /* 0x0000001200137310 */ /* 0x000e240000300800 */
[----:B0-----:R-:W-:Y:S04]  /*7d40*/  STS.U16 [R28+0x80], R19 ;  /* 0x000080131c007388 */ /* 0x001fe80000000400 */
[----:B------:R-:W0:Y:S02]  /*7d50*/  LDS R23, [R29+0x180] ;  /* 0x000180001d177984 */ /* 0x000e240000000800 */
[----:B0-----:R-:W-:Y:S02]  /*7d60*/  IMAD.WIDE R22, R23, 0x2, R16 ;  /* 0x0000000217167825 */ /* 0x001fe400078e0210 */
[----:B------:R-:W0:Y:S04]  /*7d70*/  LDS.U16 R16, [R28+0xc0] ;  /* 0x0000c0001c107984 */ /* 0x000e280000000400 */
[----:B------:R-:W2:Y:S01]  /*7d80*/  LDG.E.U16 R22, desc[UR10][R22.64] ;  /* 0x0000000a16167981 */ /* 0x000ea2000c1e1500 */
[----:B------:R-:W-:-:S05]  /*7d90*/  VIADD R26, R26, 0x80 ;  /* 0x000000801a1a7836 */ /* 0x000fca0000000000 */
[----:B------:R-:W-:Y:S01]  /*7da0*/  ISETP.GE.AND P1, PT, R26, R0, PT ;  /* 0x000000001a00720c */ /* 0x000fe20003f26270 */
[----:B0-----:R-:W-:-:S06]  /*7db0*/  HADD2.F32 R21, -RZ, R16.H0_H0 ;  /* 0x20000010ff157230 */ /* 0x001fcc0000004100 */
[----:B------:R-:W-:Y:S01]  /*7dc0*/  F2F.F64.F32 R20, R21 ;  /* 0x0000001500147310 */ /* 0x000fe20000201800 */
[----:B--2---:R-:W-:-:S07]  /*7dd0*/  SHF.L.U32 R24, R22, 0x10, RZ ;  /* 0x0000001016187819 */ /* 0x004fce00000006ff */
[----:B------:R-:W0:Y:S02]  /*7de0*/  F2F.F64.F32 R16, R24 ;  /* 0x0000001800107310 */ /* 0x000e240000201800 */
[----:B0-----:R-:W-:-:S10]  /*7df0*/  DADD R16, R20, -R16 ;  /* 0x0000000014107229 */ /* 0x001fd40000000810 */
[----:B------:R-:W0:Y:S02]  /*7e00*/  F2F.F16.F64 R17, R16 ;  /* 0x0000001000117310 */ /* 0x000e240000300800 */
[----:B0-----:R0:W-:Y:S01]  /*7e10*/  STS.U16 [R28+0xc0], R17 ;  /* 0x0000c0111c007388 */ /* 0x0011e20000000400 */
[----:B------:R-:W-:Y:S05]  /*7e20*/  @!P1 BRA `(.L_x_1203) ;  /* 0xfffffffc00309947 */ /* 0x000fea000383ffff */
.L_x_1202:
[----:B------:R-:W-:Y:S05]  /*7e30*/  BSYNC B1 ;  /* 0x0000000000017941 */ /* 0x000fea0003800000 */
.L_x_1201:
[----:B------:R-:W-:Y:S01]  /*7e40*/  IADD3 R0, -R26, R27, RZ ;  /* 0x0000001b1a007210 */ /* 0x000fe20007ffe1ff */
[----:B------:R-:W-:Y:S03]  /*7e50*/  BSSY B1, `(.L_x_1204) ;  /* 0x0000020000017945 */ /* 0x000fe60003800000 */
        /* <DEDUP_REMOVED lines=8> */
[----:B------:R-:W-:-:S05]  /*7ee0*/  IMAD.IADD R0, R11, 0x1, R26 ;  /* 0x000000010b007824 */ /* 0x000fca00078e021a */
[----:B------:R-:W-:-:S05]  /*7ef0*/  LEA R0, R0, R3, 0x1 ;  /* 0x0000000300007211 */ /* 0x000fca00078e08ff */
[----:B------:R-:W0:Y:S02]  /*7f00*/  LDS.U16 R18, [R0] ;  /* 0x0000000000127984 */ /* 0x000e240000000400 */
[----:B0-----:R-:W-:-:S04]  /*7f10*/  HADD2.F32 R24, -RZ, R18.H0_H0 ;  /* 0x20000012ff187230 */ /* 0x001fc80000004100 */
[----:B------:R-:W-:Y:S01]  /*7f20*/  F2F.F64.F32 R20, R24 ;  /* 0x0000001800147310 */ /* 0x000fe20000201800 */
[----:B--2---:R-:W-:-:S07]  /*7f30*/  IMAD.U32 R28, R22, 0x10000, RZ ;  /* 0x00010000161c7824 */ /* 0x004fce00078e00ff */
[----:B------:R-:W0:Y:S02]  /*7f40*/  F2F.F64.F32 R18, R28 ;  /* 0x0000001c00127310 */ /* 0x000e240000201800 */
[----:B0-----:R-:W-:-:S10]  /*7f50*/  DADD R20, R20, -R18 ;  /* 0x0000000014147229 */ /* 0x001fd40000000812 */
[----:B------:R-:W0:Y:S02]  /*7f60*/  F2F.F16.F64 R21, R20 ;  /* 0x0000001400157310 */ /* 0x000e240000300800 */
[----:B0-----:R-:W-:Y:S04]  /*7f70*/  STS.U16 [R0], R21 ;  /* 0x0000001500007388 */ /* 0x001fe80000000400 */
[----:B------:R-:W0:Y:S02]  /*7f80*/  LDS R23, [R25+0x80] ;  /* 0x0000800019177984 */ /* 0x000e240000000800 */
[----:B0-----:R-:W-:Y:S02]  /*7f90*/  IMAD.WIDE R22, R23, 0x2, R16 ;  /* 0x0000000217167825 */ /* 0x001fe400078e0210 */
[----:B------:R-:W0:Y:S04]  /*7fa0*/  LDS.U16 R16, [R0+0x40] ;  /* 0x0000400000107984 */ /* 0x000e280000000400 */
[----:B------:R-:W2:Y:S01]  /*7fb0*/  LDG.E.U16 R22, desc[UR10][R22.64] ;  /* 0x0000000a16167981 */ /* 0x000ea2000c1e1500 */
[----:B------:R-:W-:Y:S01]  /*7fc0*/  PLOP3.LUT P0, PT, PT, PT, PT, 0x8, 0x0 ;  /* 0x000000000000781c */ /* 0x000fe20003f0e170 */
[----:B------:R-:W-:-:S02]  /*7fd0*/  VIADD R26, R26, 0x40 ;  /* 0x000000401a1a7836 */ /* 0x000fc40000000000 */
[----:B0-----:R-:W-:-:S06]  /*7fe0*/  HADD2.F32 R18, -RZ, R16.H0_H0 ;  /* 0x20000010ff127230 */ /* 0x001fcc0000004100 */
[----:B------:R-:W-:Y:S01]  /*7ff0*/  F2F.F64.F32 R18, R18 ;  /* 0x0000001200127310 */ /* 0x000fe20000201800 */
[----:B--2---:R-:W-:-:S07]  /*8000*/  SHF.L.U32 R24, R22, 0x10, RZ ;  /* 0x0000001016187819 */ /* 0x004fce00000006ff */
[----:B------:R-:W0:Y:S02]  /*8010*/  F2F.F64.F32 R16, R24 ;  /* 0x0000001800107310 */ /* 0x000e240000201800 */
[----:B0-----:R-:W-:-:S10]  /*8020*/  DADD R16, R18, -R16 ;  /* 0x0000000012107229 */ /* 0x001fd40000000810 */
[----:B------:R-:W0:Y:S02]  /*8030*/  F2F.F16.F64 R17, R16 ;  /* 0x0000001000117310 */ /* 0x000e240000300800 */
[----:B0-----:R1:W-:Y:S02]  /*8040*/  STS.U16 [R0+0x40], R17 ;  /* 0x0000401100007388 */ /* 0x0013e40000000400 */
.L_x_1205:
[----:B------:R-:W-:Y:S05]  /*8050*/  BSYNC B1 ;  /* 0x0000000000017941 */ /* 0x000fea0003800000 */
.L_x_1204:
[----:B------:R-:W-:-:S13]  /*8060*/  ISETP.LT.OR P0, PT, R26, R27, P0 ;  /* 0x0000001b1a00720c */ /* 0x000fda0000701670 */
[----:B------:R-:W-:Y:S05]  /*8070*/  @!P0 BRA `(.L_x_1200) ;  /* 0x0000000000408947 */ /* 0x000fea0003800000 */
[----:B01--4-:R-:W-:-:S05]  /*8080*/  IADD3 R17, R9, R26, RZ ;  /* 0x0000001a09117210 */ /* 0x013fca0007ffe0ff */
        /* <DEDUP_REMOVED lines=8> */
[----:B0-----:R-:W-:-:S06]  /*8110*/  HADD2.F32 R20, -RZ, R18.H0_H0 ;  /* 0x20000012ff147230 */ /* 0x001fcc0000004100 */
[----:B------:R-:W-:Y:S01]  /*8120*/  F2F.F64.F32 R20, R20 ;  /* 0x0000001400147310 */ /* 0x000fe20000201800 */
[----:B--2---:R-:W-:-:S07]  /*8130*/  SHF.L.U32 R23, R16, 0x10, RZ ;  /* 0x0000001010177819 */ /* 0x004fce00000006ff */
[----:B------:R-:W0:Y:S02]  /*8140*/  F2F.F64.F32 R18, R23 ;  /* 0x0000001700127310 */ /* 0x000e240000201800 */
[----:B0-----:R-:W-:-:S10]  /*8150*/  DADD R18, R20, -R18 ;  /* 0x0000000014127229 */ /* 0x001fd40000000812 */
[----:B------:R-:W0:Y:S02]  /*8160*/  F2F.F16.F64 R19, R18 ;  /* 0x0000001200137310 */ /* 0x000e240000300800 */
[----:B0-----:R0:W-:Y:S02]  /*8170*/  STS.U16 [R0], R19 ;  /* 0x0000001300007388 */ /* 0x0011e40000000400 */
.L_x_1200:
[----:B------:R-:W-:Y:S05]  /*8180*/  BSYNC B0 ;  /* 0x0000000000007941 */ /* 0x000fea0003800000 */
.L_x_1199:
        /* <DEDUP_REMOVED lines=9> */
[----:B0-----:R-:W-:-:S04]  /*8220*/  @!P4 HADD2.F32 R0, -RZ, R0.H0_H0 ;  /* 0x20000000ff00c230 */ /* 0x001fc80000004100 */
[----:B------:R-:W0:Y:S08]  /*8230*/  @!P4 F2F.F64.F32 R16, R0 ;  /* 0x000000000010c310 */ /* 0x000e300000201800 */
[----:B0-----:R0:W1:Y:S01]  /*8240*/  F2F.F16.F64 R22, R16 ;  /* 0x0000001000167310 */ /* 0x0010620000300800 */
        /* <DEDUP_REMOVED lines=10> */
.L_x_1211:
[----:B0-2---:R-:W-:Y:S02]  /*82f0*/  IADD3 R16, R11, R0, RZ ;  /* 0x000000000b107210 */ /* 0x005fe40007ffe0ff */
[----:B------:R-:W-:-:S03]  /*8300*/  IADD3 R0, R0, 0x80, RZ ;  /* 0x0000008000007810 */ /* 0x000fc60007ffe0ff */
[----:B------:R-:W-:-:S05]  /*8310*/  IMAD R24, R16, 0x2, R3 ;  /* 0x0000000210187824 */ /* 0x000fca00078e0203 */
        /* <DEDUP_REMOVED lines=27> */
.L_x_1210:
[----:B------:R-:W-:Y:S05]  /*84d0*/  BSYNC B1 ;  /* 0x0000000000017941 */ /* 0x000fea0003800000 */
.L_x_1209:
[----:B------:R-:W-:Y:S01]  /*84e0*/  IMAD.IADD R18, R27, 0x1, -R0 ;  /* 0x000000011b127824 */ /* 0x000fe200078e0a00 */
[----:B------:R-:W-:Y:S04]  /*84f0*/  BSSY B1, `(.L_x_1212) ;  /* 0x0000013000017945 */ /* 0x000fe80003800000 */
[----:B------:R-:W-:-:S13]  /*8500*/  ISETP.GT.AND P2, PT, R18, 0x20, PT ;  /* 0x000000201200780c */ /* 0x000fda0003f44270 */
[----:B------:R-:W-:Y:S05]  /*8510*/  @!P2 BRA `(.L_x_1213) ;  /* 0x000000000040a947 */ /* 0x000fea0003800000 */
[----:B0-2---:R-:W-:Y:S02]  /*8520*/  IADD3 R16, R11, R0, RZ ;  /* 0x000000000b107210 */ /* 0x005fe40007ffe0ff */
[----:B------:R-:W-:-:S03]  /*8530*/  IADD3 R0, R0, 0x40, RZ ;  /* 0x0000004000007810 */ /* 0x000fc60007ffe0ff */
[----:B------:R-:W-:-:S05]  /*8540*/  IMAD R20, R16, 0x2, R3 ;  /* 0x0000000210147824 */ /* 0x000fca00078e0203 */
        /* <DEDUP_REMOVED lines=13> */
.L_x_1213:
[----:B------:R-:W-:Y:S05]  /*8620*/  BSYNC B1 ;  /* 0x0000000000017941 */ /* 0x000fea0003800000 */
.L_x_1212:
[----:B------:R-:W-:-:S13]  /*8630*/  ISETP.LT.OR P0, PT, R0, R27, P0 ;  /* 0x0000001b0000720c */ /* 0x000fda0000701670 */
        /* <DEDUP_REMOVED lines=9> */
.L_x_1208:
[----:B------:R-:W-:Y:S05]  /*86d0*/  BSYNC B0 ;  /* 0x0000000000007941 */ /* 0x000fea0003800000 */
.L_x_1207:
        /* <DEDUP_REMOVED lines=15> */
[----:B------:R-:W-:-:S04]  /*87d0*/  HADD2.F32 R0, -RZ, R0.H0_H0 ;  /* 0x20000000ff007230 */ /* 0x000fc80000004100 */
        /* <DEDUP_REMOVED lines=25> */
[----:B------:R-:W-:Y:S01]  /*8970*/  HFMA2.MMA R24, -RZ, RZ, 0.96630859375, -0.0022525787353515625 ;  /* 0x3bbb989dff187435 */ /* 0x000fe200000001ff */
[----:B------:R-:W-:Y:S02]  /*8980*/  IMAD.MOV.U32 R0, RZ, RZ, R6 ;  /* 0x000000ffff007224 */ /* 0x000fe400078e0006 */
[----:B------:R-:W-:Y:S02]  /*8990*/  IMAD.MOV.U32 R19, RZ, RZ, 0x437c0000 ;  /* 0x437c0000ff137424 */ /* 0x000fe400078e00ff */
[----:B------:R-:W0:Y:S08]  /*89a0*/  F2F.F64.F32 R16, R16 ;  /* 0x0000001000107310 */ /* 0x000e300000201800 */
[----:B0-----:R-:W0:Y:S02]  /*89b0*/  F2F.F16.F64 R17, R16 ;  /* 0x0000001000117310 */ /* 0x001e240000300800 */
[----:B0-----:R-:W-:-:S07]  /*89c0*/  HADD2.F32 R22, -RZ, R17.H0_H0 ;  /* 0x20000011ff167230 */ /* 0x001fce0000004100 */
.L_x_1216:
[----:B0-----:R-:W-:Y:S01]  /*89d0*/  IADD3 R16, R11, R0, RZ ;  /* 0x000000000b107210 */ /* 0x001fe20007ffe0ff */
[----:B------:R-:W-:-:S04]  /*89e0*/  VIADD R0, R0, 0x20 ;  /* 0x0000002000007836 */ /* 0x000fc80000000000 */
[----:B------:R-:W-:Y:S01]  /*89f0*/  IMAD R16, R16, 0x2, R3 ;  /* 0x0000000210107824 */ /* 0x000fe200078e0203 */
[----:B------:R-:W-:-:S04]  /*8a00*/  ISETP.GE.AND P0, PT, R0, R27, PT ;  /* 0x0000001b0000720c */ /* 0x000fc80003f06270 */
        /* <DEDUP_REMOVED lines=11> */
[----:B------:R-:W-:-:S05]  /*8ac0*/  F2FP.F16.F32.PACK_AB R17, RZ, R17 ;  /* 0x00000011ff11723e */ /* 0x000fca00000000ff */
[----:B------:R0:W-:Y:S01]  /*8ad0*/  STS.U16 [R16], R17 ;  /* 0x0000001110007388 */ /* 0x0001e20000000400 */
[----:B------:R-:W-:Y:S05]  /*8ae0*/  @!P0 BRA `(.L_x_1216) ;  /* 0xfffffffc00b88947 */ /* 0x000fea000383ffff */
.L_x_1215:
[----:B------:R-:W-:Y:S05]  /*8af0*/  BSYNC B0 ;  /* 0x0000000000007941 */ /* 0x000fea0003800000 */
.L_x_1214:
        /* <DEDUP_REMOVED lines=16> */
[----:B------:R-:W-:-:S11]  /*8c00*/  IADD3 R23, R27, -0x60, RZ ;  /* 0xffffffa01b177810 */ /* 0x000fd60007ffe0ff */
.L_x_1221:
        /* <DEDUP_REMOVED lines=27> */
.L_x_1220:
[----:B------:R-:W-:Y:S05]  /*8dc0*/  BSYNC B1 ;  /* 0x0000000000017941 */ /* 0x000fea0003800000 */
.L_x_1219:
[----:B------:R-:W-:Y:S01]  /*8dd0*/  IADD3 R18, -R0, R27, RZ ;  /* 0x0000001b00127210 */ /* 0x000fe20007ffe1ff */
        /* <DEDUP_REMOVED lines=18> */
.L_x_1223:
[----:B------:R-:W-:Y:S05]  /*8f00*/  BSYNC B1 ;  /* 0x0000000000017941 */ /* 0x000fea0003800000 */
.L_x_1222:
[----:B------:R-:W-:-:S13]  /*8f10*/  ISETP.LT.OR P0, PT, R0, R27, P0 ;  /* 0x0000001b0000720c */ /* 0x000fda0000701670 */
[----:B------:R-:W-:-:S05]  /*8f20*/  @P0 IADD3 R0, R11, R0, RZ ;  /* 0x000000000b000210 */ /* 0x000fca0007ffe0ff */
[----:B------:R-:W-:-:S06]  /*8f30*/  @P0 IMAD R0, R0, 0x2, R3 ;  /* 0x0000000200000824 */ /* 0x000fcc00078e0203 */
[----:B------:R-:W1:Y:S02]  /*8f40*/  @P0 LDS.U16 R0, [R0] ;  /* 0x0000000000000984 */ /* 0x000e640000000400 */
[----:B-1----:R-:W-:-:S05]  /*8f50*/  @P0 HADD2 R18, R19.H0_H0, R0.H0_H0 ;  /* 0x2000000013120230 */ /* 0x002fca0000000800 */
[----:B------:R-:W-:-:S04]  /*8f60*/  @P0 HADD2.F32 R18, -RZ, R18.H0_H0 ;  /* 0x20000012ff120230 */ /* 0x000fc80000004100 */
[----:B0-----:R-:W0:Y:S08]  /*8f70*/  @P0 F2F.F64.F32 R16, R18 ;  /* 0x0000001200100310 */ /* 0x001e300000201800 */
[----:B0-----:R-:W0:Y:S02]  /*8f80*/  @P0 F2F.F16.F64 R20, R16 ;  /* 0x0000001000140310 */ /* 0x001e240000300800 */
[----:B0-----:R-:W-:-:S07]  /*8f90*/  @P0 PRMT R19, R20, 0x7610, R19 ;  /* 0x0000761014130816 */ /* 0x001fce0000000013 */
.L_x_1218:
[----:B------:R-:W-:Y:S05]  /*8fa0*/  BSYNC B0 ;  /* 0x0000000000007941 */ /* 0x000fea0003800000 */
.L_x_1217:
        /* <DEDUP_REMOVED lines=15> */
[----:B------:R-:W0:Y:S02]  /*90a0*/  F2F.F64.F32 R24, R0 ;  /* 0x0000000000187310 */ /* 0x000e240000201800 */
[----:B0-----:R-:W-:Y:S06]  /*90b0*/  SHFL.BFLY PT, R17, R25, 0x4, 0x1f ;  /* 0x0c801f0019117f89 */ /* 0x001fec00000e0000 */
[----:B------:R-:W-:Y:S01]  /*90c0*/  F2F.F16.F64 R20, R24 ;  /* 0x0000001800147310 */ /* 0x000fe20000300800 */
[----:B------:R-:W0:Y:S07]  /*90d0*/  SHFL.BFLY PT, R16, R24, 0x4, 0x1f ;  /* 0x0c801f0018107f89 */ /* 0x000e2e00000e0000 */
        /* <DEDUP_REMOVED lines=18> */
[----:B------:R-:W-:-:S05]  /*9200*/  MOV R0, R6 ;  /* 0x0000000600007202 */ /* 0x000fca0000000f00 */
[----:B------:R-:W0:Y:S08]  /*9210*/  F2F.F64.F32 R16, R16 ;  /* 0x0000001000107310 */ /* 0x000e300000201800 */
[----:B0-----:R-:W0:Y:S02]  /*9220*/  F2F.F16.F64 R17, R16 ;  /* 0x0000001000117310 */ /* 0x001e240000300800 */
[----:B0-----:R-:W-:-:S07]  /*9230*/  HADD2.F32 R19, -RZ, R17.H0_H0 ;  /* 0x20000011ff137230 */ /* 0x001fce0000004100 */
.L_x_1228:
        /* <DEDUP_REMOVED lines=15> */
[----:B------:R-:W-:Y:S02]  /*9330*/  MOV R17, R19 ;  /* 0x0000001300117202 */ /* 0x000fe40000000f00 */
[----:B------:R-:W-:-:S07]  /*9340*/  MOV R21, 0x9360 ;  /* 0x0000936000157802 */ /* 0x000fce0000000f00 */
[----:B------:R-:W-:Y:S05]  /*9350*/  CALL.REL.NOINC `($__internal_14_$__cuda_sm3x_div_rn_noftz_f32_slowpath) ;  /* 0x0000002000487944 */ /* 0x000fea0003c00000 */
[----:B------:R-:W-:-:S07]  /*9360*/  IMAD.MOV.U32 R17, RZ, RZ, R22 ;  /* 0x000000ffff117224 */ /* 0x000fce00078e0016 */
.L_x_1227:
[----:B------:R-:W-:Y:S05]  /*9370*/  BSYNC B1 ;  /* 0x0000000000017941 */ /* 0x000fea0003800000 */
.L_x_1226:
[----:B------:R-:W-:-:S05]  /*9380*/  F2FP.F16.F32.PACK_AB R17, RZ, R17 ;  /* 0x00000011ff11723e */ /* 0x000fca00000000ff */
[----:B------:R0:W-:Y:S01]  /*9390*/  STS.U16 [R18], R17 ;  /* 0x0000001112007388 */ /* 0x0001e20000000400 */
[----:B------:R-:W-:Y:S05]  /*93a0*/  @!P5 BRA `(.L_x_1228) ;  /* 0xfffffffc00a4d947 */ /* 0x000fea000383ffff */
.L_x_1225:
[----:B------:R-:W-:Y:S05]  /*93b0*/  BSYNC B0 ;  /* 0x0000000000007941 */ /* 0x000fea0003800000 */
.L_x_1224:
        /* <DEDUP_REMOVED lines=14> */
.L_x_1232:
        /* <DEDUP_REMOVED lines=28> */
.L_x_1231:
[----:B------:R-:W-:Y:S05]  /*9660*/  BSYNC B1 ;  /* 0x0000000000017941 */ /* 0x000fea0003800000 */
.L_x_1230:
        /* <DEDUP_REMOVED lines=22> */
.L_x_1234:
[----:B------:R-:W-:Y:S05]  /*97d0*/  BSYNC B1 ;  /* 0x0000000000017941 */ /* 0x000fea0003800000 */
.L_x_1233:
        /* <DEDUP_REMOVED lines=13> */
.L_x_1229:
[----:B------:R-:W-:Y:S05]  /*98b0*/  BSYNC B0 ;  /* 0x0000000000007941 */ /* 0x000fea0003800000 */
.L_x_1206:
        /* <DEDUP_REMOVED lines=24> */
.L_x_1241:
        /* <DEDUP_REMOVED lines=27> */
.L_x_1240:
[----:B------:R-:W-:Y:S05]  /*9bf0*/  BSYNC B1 ;  /* 0x0000000000017941 */ /* 0x000fea0003800000 */
.L_x_1239:
        /* <DEDUP_REMOVED lines=19> */
.L_x_1243:
[----:B------:R-:W-:Y:S05]  /*9d30*/  BSYNC B1 ;  /* 0x0000000000017941 */ /* 0x000fea0003800000 */
.L_x_1242:
        /* <DEDUP_REMOVED lines=9> */
.L_x_1238:
[----:B------:R-:W-:Y:S05]  /*9dd0*/  BSYNC B0 ;  /* 0x0000000000007941 */ /* 0x000fea0003800000 */
.L_x_1237:
        /* <DEDUP_REMOVED lines=37> */
[----:B------:R-:W-:-:S03]  /*a030*/  MOV R36, R6 ;  /* 0x0000000600247202 */ /* 0x000fc60000000f00 */
[----:B------:R-:W0:Y:S08]  /*a040*/  F2F.F64.F32 R16, R0 ;  /* 0x0000000000107310 */ /* 0x000e300000201800 */
[----:B0-----:R-:W0:Y:S02]  /*a050*/  F2F.F16.F64 R16, R16 ;  /* 0x0000001000107310 */ /* 0x001e240000300800 */
[----:B0-----:R-:W-:-:S06]  /*a060*/  HADD2.F32 R18, -RZ, R16.H0_H0 ;  /* 0x20000010ff127230 */ /* 0x001fcc0000004100 */
[----:B------:R-:W0:Y:S02]  /*a070*/  F2F.F64.F32 R28, R18 ;  /* 0x00000012001c7310 */ /* 0x000e240000201800 */
[----:B0-----:R-:W-:-:S11]  /*a080*/  DADD R28, R28, 9.999999682655225389e-21 ;  /* 0x3bc79ca11c1c7429 */ /* 0x001fd60000000000 */
.L_x_1247:
[----:B------:R-:W-:Y:S01]  /*a090*/  IMAD.IADD R0, R11, 0x1, R36 ;  /* 0x000000010b007824 */ /* 0x000fe200078e0224 */
[----:B0-----:R-:W0:Y:S01]  /*a0a0*/  MUFU.RCP64H R17, R29 ;  /* 0x0000001d00117308 */ /* 0x001e220000001800 */
[----:B------:R-:W-:Y:S01]  /*a0b0*/  IMAD.MOV.U32 R16, RZ, RZ, 0x1 ;  /* 0x00000001ff107424 */ /* 0x000fe200078e00ff */
[----:B------:R-:W-:Y:S01]  /*a0c0*/  IADD3 R36, R36, 0x20, RZ ;  /* 0x0000002024247810 */ /* 0x000fe20007ffe0ff */
[----:B------:R-:W-:Y:S01]  /*a0d0*/  BSSY B1, `(.L_x_1245) ;  /* 0x0000014000017945 */ /* 0x000fe20003800000 */
[----:B------:R-:W-:Y:S02]  /*a0e0*/  LEA R37, R0, R3, 0x1 ;  /* 0x0000000300257211 */ /* 0x000fe400078e08ff */
[----:B------:R-:W-:-:S03]  /*a0f0*/  ISETP.GE.AND P1, PT, R36, UR4, PT ;  /* 0x0000000424007c0c */ /* 0x000fc6000bf26270 */
[----:B------:R-:W1:Y:S01]  /*a100*/  LDS.U16 R0, [R37] ;  /* 0x0000000025007984 */ /* 0x000e620000000400 */
[----:B0-----:R-:W-:-:S08]  /*a110*/  DFMA R18, -R28, R16, 1 ;  /* 0x3ff000001c12742b */ /* 0x001fd00000000110 */
[----:B------:R-:W-:-:S08]  /*a120*/  DFMA R18, R18, R18, R18 ;  /* 0x000000121212722b */ /* 0x000fd00000000012 */
[----:B------:R-:W-:-:S08]  /*a130*/  DFMA R18, R16, R18, R16 ;  /* 0x000000121012722b */ /* 0x000fd00000000010 */
[----:B------:R-:W-:Y:S01]  /*a140*/  DFMA R22, -R28, R18, 1 ;  /* 0x3ff000001c16742b */ /* 0x000fe20000000112 */
[----:B-1----:R-:W-:-:S07]  /*a150*/  HADD2.F32 R0, -RZ, R0.H0_H0 ;  /* 0x20000000ff007230 */ /* 0x002fce0000004100 */
        /* <DEDUP_REMOVED lines=10> */
[----:B------:R-:W-:Y:S05]  /*a200*/  CALL.REL.NOINC `($__internal_12_$__cuda_sm20_div_rn_f64_full) ;  /* 0x0000000800507944 */ /* 0x000fea0003c00000 */
.L_x_1246:
[----:B------:R-:W-:Y:S05]  /*a210*/  BSYNC B1 ;  /* 0x0000000000017941 */ /* 0x000fea0003800000 */
.L_x_1245:
[----:B------:R-:W0:Y:S02]  /*a220*/  F2F.F16.F64 R18, R18 ;  /* 0x0000001200127310 */ /* 0x000e240000300800 */
[----:B0-----:R0:W-:Y:S01]  /*a230*/  STS.U16 [R37], R18 ;  /* 0x0000001225007388 */ /* 0x0011e20000000400 */
[----:B------:R-:W-:Y:S05]  /*a240*/  @!P1 BRA `(.L_x_1247) ;  /* 0xfffffffc00909947 */ /* 0x000fea000383ffff */
.L_x_1244:
[----:B------:R-:W-:Y:S05]  /*a250*/  BSYNC B0 ;  /* 0x0000000000007941 */ /* 0x000fea0003800000 */
.L_x_1236:
[----:B------:R-:W-:Y:S01]  /*a260*/  NOP ;  /* 0x0000000000007918 */ /* 0x000fe20000000000 */
.L_x_1235:
[----:B0-----:R-:W0:Y:S01]  /*a270*/  LDC R39, c[0x0][0x220] ;  /* 0x00008800ff277b82 */ /* 0x001e220000000800 */
[----:B------:R-:W-:Y:S01]  /*a280*/  ULDC UR4, c[0x0][0x21c] ;  /* 0x0000870000047ab9 */ /* 0x000fe20000000800 */
[----:B------:R-:W-:Y:S01]  /*a290*/  ULDC.64 UR12, c[0x0][0x248] ;  /* 0x00009200000c7ab9 */ /* 0x000fe20000000a00 */
[----:B------:R-:W-:Y:S01]  /*a2a0*/  BSSY B0, `(.L_x_1248) ;  /* 0x0000083000007945 */ /* 0x000fe20003800000 */
[----:B0-----:R-:W-:-:S13]  /*a2b0*/  ISETP.GE.AND P0, PT, R6, R39, PT ;  /* 0x000000270600720c */ /* 0x001fda0003f06270 */
[----:B------:R-:W-:Y:S05]  /*a2c0*/  @P0 BRA `(.L_x_1249) ;  /* 0x0000000800000947 */ /* 0x000fea0003800000 */
[----:B-12---:R-:W-:Y:S01]  /*a2d0*/  IMAD.IADD R0, R39, 0x1, -R6 ;  /* 0x0000000127007824 */ /* 0x006fe200078e0a06 */
[----:B------:R-:W-:Y:S01]  /*a2e0*/  BSSY B1, `(.L_x_1250) ;  /* 0x0000040000017945 */ /* 0x000fe20003800000 */
[----:B------:R-:W-:Y:S02]  /*a2f0*/  PLOP3.LUT P0, PT, PT, PT, PT, 0x80, 0x0 ;  /* 0x000000000000781c */ /* 0x000fe40003f0f070 */
[----:B------:R-:W-:Y:S02]  /*a300*/  MOV R38, R6 ;  /* 0x0000000600267202 */ /* 0x000fe40000000f00 */
[----:B------:R-:W-:-:S13]  /*a310*/  ISETP.GT.AND P1, PT, R0, 0x60, PT ;  /* 0x000000600000780c */ /* 0x000fda0003f24270 */
[----:B------:R-:W-:Y:S05]  /*a320*/  @!P1 BRA `(.L_x_1251) ;  /* 0x0000000000ec9947 */ /* 0x000fea0003800000 */
[----:B------:R-:W-:Y:S01]  /*a330*/  PLOP3.LUT P0, PT, PT, PT, PT, 0x8, 0x0 ;  /* 0x000000000000781c */ /* 0x000fe20003f0e170 */
[----:B------:R-:W-:-:S12]  /*a340*/  VIADD R0, R39, 0xffffffa0 ;  /* 0xffffffa027007836 */ /* 0x000fd80000000000 */
.L_x_1252:
[----:B--234-:R-:W-:Y:S02]  /*a350*/  IADD3 R16, R11, R38, RZ ;  /* 0x000000260b107210 */ /* 0x01cfe40007ffe0ff */
[----:B------:R-:W-:-:S03]  /*a360*/  MOV R42, 0x1 ;  /* 0x00000001002a7802 */ /* 0x000fc60000000f00 */
[----:B------:R-:W-:-:S05]  /*a370*/  IMAD R16, R16, 0x2, R3 ;  /* 0x0000000210107824 */ /* 0x000fca00078e0203 */
[----:B------:R-:W0:Y:S04]  /*a380*/  LDS.U16 R17, [R16] ;  /* 0x0000000010117984 */ /* 0x000e280000000400 */
[----:B------:R-:W1:Y:S04]  /*a390*/  LDS.U16 R19, [R16+0x40] ;  /* 0x0000400010137984 */ /* 0x000e680000000400 */
[----:B------:R-:W-:Y:S04]  /*a3a0*/  LDS.U16 R18, [R16+0xc0] ;  /* 0x0000c00010127984 */ /* 0x000fe80000000400 */
[----:B------:R2:W3:Y:S01]  /*a3b0*/  LDS.U16 R23, [R16+0x80] ;  /* 0x0000800010177984 */ /* 0x0004e20000000400 */
[----:B0-----:R-:W-:Y:S01]  /*a3c0*/  HADD2.F32 R22, -RZ, R17.H0_H0 ;  /* 0x20000011ff167230 */ /* 0x001fe20000004100 */
[----:B------:R-:W-:Y:S01]  /*a3d0*/  IADD3 R17, R9, R38, RZ ;  /* 0x0000002609117210 */ /* 0x000fe20007ffe0ff */
[----:B------:R-:W-:-:S02]  /*a3e0*/  VIADD R38, R38, 0x80 ;  /* 0x0000008026267836 */ /* 0x000fc40000000000 */
[----:B-1----:R-:W-:Y:S01]  /*a3f0*/  HADD2.F32 R28, -RZ, R19.H0_H0 ;  /* 0x20000013ff1c7230 */ /* 0x002fe20000004100 */
[----:B------:R0:W1:Y:S01]  /*a400*/  F2F.F64.F32 R20, R22 ;  /* 0x0000001600147310 */ /* 0x0000620000201800 */
[----:B------:R-:W-:Y:S02]  /*a410*/  IMAD R24, R17, 0x4, R4 ;  /* 0x0000000411187824 */ /* 0x000fe400078e0204 */
[----:B--2---:R-:W2:Y:S03]  /*a420*/  LDC.64 R16, c[0x0][0x240] ;  /* 0x00009000ff107b82 */ /* 0x004ea60000000a00 */
[----:B------:R-:W4:Y:S01]  /*a430*/  LDS R45, [R24] ;  /* 0x00000000182d7984 */ /* 0x000f220000000800 */
[----:B---3--:R-:W-:Y:S01]  /*a440*/  HADD2.F32 R40, -RZ, R23.H0_H0 ;  /* 0x20000017ff287230 */ /* 0x008fe20000004100 */
[----:B------:R-:W3:Y:S01]  /*a450*/  F2F.F64.F32 R36, R28 ;  /* 0x0000001c00247310 */ /* 0x000ee20000201800 */
[----:B0-----:R-:W-:Y:S01]  /*a460*/  HADD2.F32 R22, -RZ, R18.H0_H0 ;  /* 0x20000012ff167230 */ /* 0x001fe20000004100 */
[----:B------:R-:W0:Y:S04]  /*a470*/  LDS R25, [R24+0x80] ;  /* 0x0000800018197984 */ /* 0x000e280000000800 */
[----:B------:R-:W5:Y:S01]  /*a480*/  LDS R19, [R24+0x100] ;  /* 0x0001000018137984 */ /* 0x000f620000000800 */
[----:B-1----:R-:W-:Y:S01]  /*a490*/  DMUL R20, R20, UR8 ;  /* 0x0000000814147c28 */ /* 0x002fe20008000000 */
[----:B------:R-:W1:Y:S02]  /*a4a0*/  F2F.F64.F32 R22, R22 ;  /* 0x0000001600167310 */ /* 0x000e640000201800 */
[----:B------:R2:W5:Y:S01]  /*a4b0*/  LDS R29, [R24+0x180] ;  /* 0x00018000181d7984 */ /* 0x0005620000000800 */
[----:B---3--:R-:W-:-:S05]  /*a4c0*/  DMUL R36, R36, UR8 ;  /* 0x0000000824247c28 */ /* 0x008fca0008000000 */
[----:B------:R-:W3:Y:S01]  /*a4d0*/  F2F.F64.F32 R26, R40 ;  /* 0x00000028001a7310 */ /* 0x000ee20000201800 */
[----:B-1----:R-:W-:-:S07]  /*a4e0*/  DMUL R22, R22, UR8 ;  /* 0x0000000816167c28 */ /* 0x002fce0008000000 */
[----:B------:R1:W5:Y:S01]  /*a4f0*/  F2F.F16.F64 R43, R20 ;  /* 0x00000014002b7310 */ /* 0x0003620000300800 */
[----:B---3--:R-:W-:-:S07]  /*a500*/  DMUL R26, R26, UR8 ;  /* 0x000000081a1a7c28 */ /* 0x008fce0008000000 */
[----:B------:R5:W3:Y:S01]  /*a510*/  F2F.F16.F64 R41, R36 ;  /* 0x0000002400297310 */ /* 0x000ae20000300800 */
[----:B----4-:R-:W-:-:S07]  /*a520*/  IMAD R18, R32, UR4, R45 ;  /* 0x0000000420127c24 */ /* 0x010fce000f8e022d */
[----:B------:R4:W3:Y:S01]  /*a530*/  F2F.F16.F64 R40, R26 ;  /* 0x0000001a00287310 */ /* 0x0008e20000300800 */
[----:B0-----:R-:W-:Y:S01]  /*a540*/  IMAD R45, R32, UR4, R25 ;  /* 0x00000004202d7c24 */ /* 0x001fe2000f8e0219 */
[C---:B-1----:R-:W-:Y:S01]  /*a550*/  IADD3 R20, P1, R18.reuse, UR12, RZ ;  /* 0x0000000c12147c10 */ /* 0x042fe2000ff3e0ff */
[----:B--2---:R-:W-:-:S03]  /*a560*/  IMAD.WIDE R24, R18, 0x2, R16 ;  /* 0x0000000212187825 */ /* 0x004fc600078e0210 */
[----:B------:R-:W-:Y:S01]  /*a570*/  LEA.HI.X.SX32 R21, R18, UR13, 0x1, P1 ;  /* 0x0000000d12157c11 */ /* 0x000fe200088f0eff */
[C---:B-----5:R-:W-:Y:S01]  /*a580*/  IMAD R37, R32.reuse, UR4, R19 ;  /* 0x0000000420257c24 */ /* 0x060fe2000f8e0213 */
[C---:B------:R-:W-:Y:S01]  /*a590*/  IADD3 R18, P1, R45.reuse, UR12, RZ ;  /* 0x0000000c2d127c10 */ /* 0x040fe2000ff3e0ff */
[----:B------:R-:W0:Y:S01]  /*a5a0*/  F2F.F16.F64 R23, R22 ;  /* 0x0000001600177310 */ /* 0x000e220000300800 */
[----:B------:R-:W-:Y:S01]  /*a5b0*/  IMAD R44, R32, UR4, R29 ;  /* 0x00000004202c7c24 */ /* 0x000fe2000f8e021d */
[----:B------:R1:W-:Y:S01]  /*a5c0*/  STG.E.U8 desc[UR10][R20.64], R42 ;  /* 0x0000002a14007986 */ /* 0x0003e2000c10110a */
[C---:B------:R-:W-:Y:S01]  /*a5d0*/  LEA.HI.X.SX32 R19, R45.reuse, UR13, 0x1, P1 ;  /* 0x0000000d2d137c11 */ /* 0x040fe200088f0eff */
[----:B------:R-:W-:Y:S01]  /*a5e0*/  IMAD.WIDE R28, R45, 0x2, R16 ;  /* 0x000000022d1c7825 */ /* 0x000fe200078e0210 */
[----:B----4-:R-:W-:Y:S01]  /*a5f0*/  IADD3 R26, P1, R37, UR12, RZ ;  /* 0x0000000c251a7c10 */ /* 0x010fe2000ff3e0ff */
[----:B------:R2:W-:Y:S01]  /*a600*/  STG.E.U16 desc[UR10][R24.64], R43 ;  /* 0x0000002b18007986 */ /* 0x0005e2000c10150a */
[----:B------:R-:W-:-:S02]  /*a610*/  IADD3 R36, P2, R44, UR12, RZ ;  /* 0x0000000c2c247c10 */ /* 0x000fc4000ff5e0ff */
[C---:B------:R-:W-:Y:S01]  /*a620*/  LEA.HI.X.SX32 R27, R37.reuse, UR13, 0x1, P1 ;  /* 0x0000000d251b7c11 */ /* 0x040fe200088f0eff */
[----:B------:R2:W-:Y:S01]  /*a630*/  STG.E.U8 desc[UR10][R18.64], R42 ;  /* 0x0000002a12007986 */ /* 0x0005e2000c10110a */
[----:B------:R-:W-:Y:S01]  /*a640*/  ISETP.GE.AND P1, PT, R38, R0, PT ;  /* 0x000000002600720c */ /* 0x000fe20003f26270 */
[--C-:B-1----:R-:W-:Y:S01]  /*a650*/  IMAD.WIDE R20, R37, 0x2, R16.reuse ;  /* 0x0000000225147825 */ /* 0x102fe200078e0210 */
[C---:B------:R-:W-:Y:S01]  /*a660*/  LEA.HI.X.SX32 R37, R44.reuse, UR13, 0x1, P2 ;  /* 0x0000000d2c257c11 */ /* 0x040fe200090f0eff */
[----:B---3--:R2:W-:Y:S02]  /*a670*/  STG.E.U16 desc[UR10][R28.64], R41 ;  /* 0x000000291c007986 */ /* 0x0085e4000c10150a */
[----:B------:R-:W-:Y:S02]  /*a680*/  IMAD.WIDE R16, R44, 0x2, R16 ;  /* 0x000000022c107825 */ /* 0x000fe400078e0210 */
[----:B------:R2:W-:Y:S04]  /*a690*/  STG.E.U8 desc[UR10][R26.64], R42 ;  /* 0x0000002a1a007986 */ /* 0x0005e8000c10110a */
[----:B------:R2:W-:Y:S04]  /*a6a0*/  STG.E.U16 desc[UR10][R20.64], R40 ;  /* 0x0000002814007986 */ /* 0x0005e8000c10150a */
[----:B------:R2:W-:Y:S04]  /*a6b0*/  STG.E.U8 desc[UR10][R36.64], R42 ;  /* 0x0000002a24007986 */ /* 0x0005e8000c10110a */
[----:B0-----:R2:W-:Y:S01]  /*a6c0*/  STG.E.U16 desc[UR10][R16.64], R23 ;  /* 0x0000001710007986 */ /* 0x0015e2000c10150a */
[----:B------:R-:W-:Y:S05]  /*a6d0*/  @!P1 BRA `(.L_x_1252) ;  /* 0xfffffffc001c9947 */ /* 0x000fea000383ffff */
.L_x_1251:
[----:B------:R-:W-:Y:S05]  /*a6e0*/  BSYNC B1 ;  /* 0x0000000000017941 */ /* 0x000fea0003800000 */
.L_x_1250:
[----:B------:R-:W-:Y:S01]  /*a6f0*/  IADD3 R0, -R38, R39, RZ ;  /* 0x0000002726007210 */ /* 0x000fe20007ffe1ff */
[----:B------:R-:W-:Y:S03]  /*a700*/  BSSY B1, `(.L_x_1253) ;  /* 0x0000025000017945 */ /* 0x000fe60003800000 */
[----:B------:R-:W-:-:S13]  /*a710*/  ISETP.GT.AND P1, PT, R0, 0x20, PT ;  /* 0x000000200000780c */ /* 0x000fda0003f24270 */
[----:B------:R-:W-:Y:S05]  /*a720*/  @!P1 BRA `(.L_x_1254) ;  /* 0x0000000000889947 */ /* 0x000fea0003800000 */
[--C-:B------:R-:W-:Y:S01]  /*a730*/  IMAD.IADD R0, R11, 0x1, R38.reuse ;  /* 0x000000010b007824 */ /* 0x100fe200078e0226 */
[----:B------:R-:W-:Y:S01]  /*a740*/  ULDC UR5, c[0x0][0x21c] ;  /* 0x0000870000057ab9 */ /* 0x000fe20000000800 */
[----:B--2-4-:R-:W-:Y:S01]  /*a750*/  IMAD.IADD R17, R9, 0x1, R38 ;  /* 0x0000000109117824 */ /* 0x014fe200078e0226 */
[----:B------:R-:W-:Y:S01]  /*a760*/  ULDC.64 UR14, c[0x0][0x248] ;  /* 0x00009200000e7ab9 */ /* 0x000fe20000000a00 */
[----:B------:R-:W-:Y:S02]  /*a770*/  IADD3 R38, R38, 0x40, RZ ;  /* 0x0000004026267810 */ /* 0x000fe40007ffe0ff */
[----:B------:R-:W-:Y:S02]  /*a780*/  LEA R20, R0, R3, 0x1 ;  /* 0x0000000300147211 */ /* 0x000fe400078e08ff */
[----:B------:R-:W-:-:S03]  /*a790*/  LEA R0, R17, R4, 0x2 ;  /* 0x0000000411007211 */ /* 0x000fc600078e10ff */
[----:B------:R-:W0:Y:S04]  /*a7a0*/  LDS.U16 R18, [R20+0x40] ;  /* 0x0000400014127984 */ /* 0x000e280000000400 */
[----:B---3--:R-:W1:Y:S04]  /*a7b0*/  LDS.U16 R16, [R20] ;  /* 0x0000000014107984 */ /* 0x008e680000000400 */
[----:B------:R-:W-:Y:S04]  /*a7c0*/  LDS R21, [R0] ;  /* 0x0000000000157984 */ /* 0x000fe80000000800 */
[----:B------:R2:W3:Y:S02]  /*a7d0*/  LDS R29, [R0+0x80] ;  /* 0x00008000001d7984 */ /* 0x0004e40000000800 */
[----:B--2---:R-:W-:-:S02]  /*a7e0*/  IMAD.MOV.U32 R0, RZ, RZ, 0x1 ;  /* 0x00000001ff007424 */ /* 0x004fc400078e00ff */
[----:B0-----:R-:W-:Y:S02]  /*a7f0*/  HADD2.F32 R18, -RZ, R18.H0_H0 ;  /* 0x20000012ff127230 */ /* 0x001fe40000004100 */
[----:B-1----:R-:W-:-:S04]  /*a800*/  HADD2.F32 R26, -RZ, R16.H0_H0 ;  /* 0x20000010ff1a7230 */ /* 0x002fc80000004100 */
        /* <DEDUP_REMOVED lines=9> */
[----:B------:R-:W-:Y:S01]  /*a8a0*/  F2F.F16.F64 R25, R24 ;  /* 0x0000001800197310 */ /* 0x000fe20000300800 */
[----:B------:R-:W-:Y:S02]  /*a8b0*/  LEA.HI.X.SX32 R21, R19, UR15, 0x1, P0 ;  /* 0x0000000f13157c11 */ /* 0x000fe400080f0eff */
[----:B------:R-:W-:-:S03]  /*a8c0*/  PLOP3.LUT P0, PT, PT, PT, PT, 0x8, 0x0 ;  /* 0x000000000000781c */ /* 0x000fc60003f0e170 */
[----:B------:R0:W-:Y:S02]  /*a8d0*/  STG.E.U8 desc[UR10][R20.64], R0 ;  /* 0x0000000014007986 */ /* 0x0001e4000c10110a */
[----:B------:R1:W2:Y:S02]  /*a8e0*/  F2F.F16.F64 R27, R22 ;  /* 0x00000016001b7310 */ /* 0x0002a40000300800 */
[----:B-1----:R-:W-:Y:S01]  /*a8f0*/  IMAD.WIDE R22, R19, 0x2, R16 ;  /* 0x0000000213167825 */ /* 0x002fe200078e0210 */
[----:B------:R-:W-:-:S03]  /*a900*/  LEA.HI.X.SX32 R19, R29, UR15, 0x1, P1 ;  /* 0x0000000f1d137c11 */ /* 0x000fc600088f0eff */
[----:B------:R-:W-:Y:S01]  /*a910*/  IMAD.WIDE R16, R29, 0x2, R16 ;  /* 0x000000021d107825 */ /* 0x000fe200078e0210 */
[----:B--2---:R0:W-:Y:S04]  /*a920*/  STG.E.U16 desc[UR10][R22.64], R27 ;  /* 0x0000001b16007986 */ /* 0x0041e8000c10150a */
[----:B------:R0:W-:Y:S04]  /*a930*/  STG.E.U8 desc[UR10][R18.64], R0 ;  /* 0x0000000012007986 */ /* 0x0001e8000c10110a */
[----:B------:R0:W-:Y:S02]  /*a940*/  STG.E.U16 desc[UR10][R16.64], R25 ;  /* 0x0000001910007986 */ /* 0x0001e4000c10150a */
.L_x_1254:
[----:B------:R-:W-:Y:S05]  /*a950*/  BSYNC B1 ;  /* 0x0000000000017941 */ /* 0x000fea0003800000 */
.L_x_1253:
[----:B------:R-:W-:-:S13]  /*a960*/  ISETP.LT.OR P0, PT, R38, R39, P0 ;  /* 0x000000272600720c */ /* 0x000fda0000701670 */
[----:B------:R-:W-:Y:S05]  /*a970*/  @!P0 BRA `(.L_x_1249) ;  /* 0x0000000000548947 */ /* 0x000fea0003800000 */
[--C-:B0-----:R-:W-:Y:S01]  /*a980*/  IMAD.IADD R0, R11, 0x1, R38.reuse ;  /* 0x000000010b007824 */ /* 0x101fe200078e0226 */
[----:B------:R-:W-:Y:S01]  /*a990*/  ULDC UR5, c[0x0][0x21c] ;  /* 0x0000870000057ab9 */ /* 0x000fe20000000800 */
[----:B--2-4-:R-:W-:Y:S01]  /*a9a0*/  IMAD.IADD R17, R9, 0x1, R38 ;  /* 0x0000000109117824 */ /* 0x014fe200078e0226 */
[----:B------:R-:W-:Y:S01]  /*a9b0*/  ULDC.64 UR14, c[0x0][0x248] ;  /* 0x00009200000e7ab9 */ /* 0x000fe20000000a00 */
[----:B------:R-:W-:Y:S01]  /*a9c0*/  IMAD.MOV.U32 R24, RZ, RZ, 0x1 ;  /* 0x00000001ff187424 */ /* 0x000fe200078e00ff */
[----:B------:R-:W-:Y:S02]  /*a9d0*/  LEA R20, R0, R3, 0x1 ;  /* 0x0000000300147211 */ /* 0x000fe400078e08ff */
[----:B------:R-:W-:Y:S02]  /*a9e0*/  LEA R0, R17, R4, 0x2 ;  /* 0x0000000411007211 */ /* 0x000fe400078e10ff */
[----:B---3--:R-:W0:Y:S02]  /*a9f0*/  LDC.64 R16, c[0x0][0x240] ;  /* 0x00009000ff107b82 */ /* 0x008e240000000a00 */
[----:B------:R-:W1:Y:S04]  /*aa00*/  LDS.U16 R20, [R20] ;  /* 0x0000000014147984 */ /* 0x000e680000000400 */
[----:B------:R2:W3:Y:S02]  /*aa10*/  LDS R21, [R0] ;  /* 0x0000000000157984 */ /* 0x0004e40000000800 */
[----:B--2---:R-:W-:Y:S01]  /*aa20*/  PRMT R0, R24, 0x7610, R0 ;  /* 0x0000761018007816 */ /* 0x004fe20000000000 */
[----:B-1----:R-:W-:-:S04]  /*aa30*/  HADD2.F32 R22, -RZ, R20.H0_H0 ;  /* 0x20000014ff167230 */ /* 0x002fc80000004100 */
[----:B------:R-:W1:Y:S01]  /*aa40*/  F2F.F64.F32 R18, R22 ;  /* 0x0000001600127310 */ /* 0x000e620000201800 */
[----:B---3--:R-:W-:-:S04]  /*aa50*/  IMAD R23, R32, UR5, R21 ;  /* 0x0000000520177c24 */ /* 0x008fc8000f8e0215 */
[C---:B0-----:R-:W-:Y:S01]  /*aa60*/  IMAD.WIDE R16, R23.reuse, 0x2, R16 ;  /* 0x0000000217107825 */ /* 0x041fe200078e0210 */
[----:B------:R-:W-:-:S04]  /*aa70*/  IADD3 R20, P0, R23, UR14, RZ ;  /* 0x0000000e17147c10 */ /* 0x000fc8000ff1e0ff */
[----:B------:R-:W-:Y:S01]  /*aa80*/  LEA.HI.X.SX32 R21, R23, UR15, 0x1, P0 ;  /* 0x0000000f17157c11 */ /* 0x000fe200080f0eff */
[----:B-1----:R-:W-:-:S04]  /*aa90*/  DMUL R18, R18, UR8 ;  /* 0x0000000812127c28 */ /* 0x002fc80008000000 */
[----:B------:R0:W-:Y:S06]  /*aaa0*/  STG.E.U8 desc[UR10][R20.64], R0 ;  /* 0x0000000014007986 */ /* 0x0001ec000c10110a */
[----:B------:R-:W1:Y:S02]  /*aab0*/  F2F.F16.F64 R19, R18 ;  /* 0x0000001200137310 */ /* 0x000e640000300800 */
[----:B-1----:R0:W-:Y:S02]  /*aac0*/  STG.E.U16 desc[UR10][R16.64], R19 ;  /* 0x0000001310007986 */ /* 0x0021e4000c10150a */
.L_x_1249:
[----:B------:R-:W-:Y:S05]  /*aad0*/  BSYNC B0 ;  /* 0x0000000000007941 */ /* 0x000fea0003800000 */
.L_x_1248:
[----:B------:R-:W-:Y:S01]  /*aae0*/  ULDC UR4, c[0x0][0xc] ;  /* 0x0000030000047ab9 */ /* 0x000fe20000000800 */
[----:B------:R5:W-:Y:S06]  /*aaf0*/  MEMBAR.SC.CTA ;  /* 0x0000000000007992 */ /* 0x000bec0000000000 */
[----:B-----5:R-:W-:Y:S01]  /*ab00*/  UIADD3 UR6, UR4, UR6, URZ ;  /* 0x0000000604067290 */ /* 0x020fe2000fffe03f */
[----:B------:R-:W-:-:S05]  /*ab10*/  NOP ;  /* 0x0000000000007918 */ /* 0x000fca0000000000 */
[----:B------:R-:W-:-:S13]  /*ab20*/  ISETP.LE.AND P0, PT, R2, UR6, PT ;  /* 0x0000000602007c0c */ /* 0x000fda000bf03270 */
[----:B------:R-:W-:Y:S05]  /*ab30*/  @!P0 BRA `(.L_x_1255) ;  /* 0xffffff5800848947 */ /* 0x000fea000383ffff */
[----:B------:R-:W-:Y:S05]  /*ab40*/  EXIT ;  /* 0x000000000000794d */ /* 0x000fea0003800000 */
        .weak           $__internal_12_$__cuda_sm20_div_rn_f64_full
        .type           $__internal_12_$__cuda_sm20_div_rn_f64_full,@function
        .size           $__internal_12_$__cuda_sm20_div_rn_f64_full,($__internal_13_$__cuda_sm20_rcp_rn_f32_slowpath - $__internal_12_$__cuda_sm20_div_rn_f64_full)
$__internal_12_$__cuda_sm20_div_rn_f64_full:
        /* <DEDUP_REMOVED lines=66> */
.L_x_1257:
        /* <DEDUP_REMOVED lines=16> */
.L_x_1260:
[----:B------:R-:W-:Y:S01]  /*b070*/  LOP3.LUT R23, R29, 0x80000, RZ, 0xfc, !PT ;  /* 0x000800001d177812 */ /* 0x000fe200078efcff */
[----:B------:R-:W-:Y:S01]  /*b080*/  IMAD.MOV.U32 R22, RZ, RZ, R28 ;  /* 0x000000ffff167224 */ /* 0x000fe200078e001c */
[----:B------:R-:W-:Y:S06]  /*b090*/  BRA `(.L_x_1258) ;  /* 0x0000000000087947 */ /* 0x000fec0003800000 */
.L_x_1259:
[----:B------:R-:W-:Y:S02]  /*b0a0*/  LOP3.LUT R23, R17, 0x80000, RZ, 0xfc, !PT ;  /* 0x0008000011177812 */ /* 0x000fe400078efcff */
[----:B------:R-:W-:-:S07]  /*b0b0*/  MOV R22, R16 ;  /* 0x0000001000167202 */ /* 0x000fce0000000f00 */
.L_x_1258:
[----:B------:R-:W-:Y:S05]  /*b0c0*/  BSYNC B2 ;  /* 0x0000000000027941 */ /* 0x000fea0003800000 */
.L_x_1256:
[----:B------:R-:W-:Y:S01]  /*b0d0*/  HFMA2.MMA R17, -RZ, RZ, 0, 0 ;  /* 0x00000000ff117435 */ /* 0x000fe200000001ff */
[----:B------:R-:W-:Y:S01]  /*b0e0*/  IMAD.MOV.U32 R16, RZ, RZ, R0 ;  /* 0x000000ffff107224 */ /* 0x000fe200078e0000 */
[----:B------:R-:W-:Y:S01]  /*b0f0*/  MOV R19, R23 ;  /* 0x0000001700137202 */ /* 0x000fe20000000f00 */
[----:B------:R-:W-:-:S03]  /*b100*/  IMAD.MOV.U32 R18, RZ, RZ, R22 ;  /* 0x000000ffff127224 */ /* 0x000fc600078e0016 */
[----:B------:R-:W-:Y:S05]  /*b110*/  RET.REL.NODEC R16 `(_ZN18transformer_engine45fused_topk_with_score_function_forward_kernelI6__half13__nv_bfloat16EEvPKT_iiibiifiPKT0_PS3_PbS9_) ;  /* 0xffffff4c10b87950 */ /* 0x000fea0003c3ffff */
        .weak           $__internal_13_$__cuda_sm20_rcp_rn_f32_slowpath
        .type           $__internal_13_$__cuda_sm20_rcp_rn_f32_slowpath,@function
        .size           $__internal_13_$__cuda_sm20_rcp_rn_f32_slowpath,($__internal_14_$__cuda_sm3x_div_rn_noftz_f32_slowpath - $__internal_13_$__cuda_sm20_rcp_rn_f32_slowpath)
$__internal_13_$__cuda_sm20_rcp_rn_f32_slowpath:
        /* <DEDUP_REMOVED lines=16> */
.L_x_1262:
        /* <DEDUP_REMOVED lines=33> */
.L_x_1264:
[----:B------:R0:W1:Y:S02]  /*b430*/  MUFU.RCP R21, R16 ;  /* 0x0000001000157308 */ /* 0x0000640000001000 */
.L_x_1263:
[----:B------:R-:W-:Y:S05]  /*b440*/  BSYNC B2 ;  /* 0x0000000000027941 */ /* 0x000fea0003800000 */
.L_x_1261:
[----:B------:R-:W-:Y:S01]  /*b450*/  HFMA2.MMA R17, -RZ, RZ, 0, 0 ;  /* 0x00000000ff117435 */ /* 0x000fe200000001ff */
[----:B0-----:R-:W-:-:S05]  /*b460*/  IMAD.MOV.U32 R16, RZ, RZ, R20 ;  /* 0x000000ffff107224 */ /* 0x001fca00078e0014 */
[----:B-1----:R-:W-:Y:S05]  /*b470*/  RET.REL.NODEC R16 `(_ZN18transformer_engine45fused_topk_with_score_function_forward_kernelI6__half13__nv_bfloat16EEvPKT_iiibiifiPKT0_PS3_PbS9_) ;  /* 0xffffff4810e07950 */ /* 0x002fea0003c3ffff */
        .weak           $__internal_14_$__cuda_sm3x_div_rn_noftz_f32_slowpath
        .type           $__internal_14_$__cuda_sm3x_div_rn_noftz_f32_slowpath,@function
        .size           $__internal_14_$__cuda_sm3x_div_rn_noftz_f32_slowpath,(.L_x_2496 - $__internal_14_$__cuda_sm3x_div_rn_noftz_f32_slowpath)
$__internal_14_$__cuda_sm3x_div_rn_noftz_f32_slowpath:
        /* <DEDUP_REMOVED lines=34> */
.L_x_1266:
        /* <DEDUP_REMOVED lines=51> */
.L_x_1273:
[----:B------:R-:W-:-:S04]  /*b9d0*/  LOP3.LUT R16, R16, 0x80000000, RZ, 0xc0, !PT ;  /* 0x8000000010107812 */ /* 0x000fc800078ec0ff */
[----:B------:R-:W-:Y:S01]  /*b9e0*/  LOP3.LUT R16, R16, 0x7f800000, RZ, 0xfc, !PT ;  /* 0x7f80000010107812 */ /* 0x000fe200078efcff */
[----:B------:R-:W-:Y:S06]  /*b9f0*/  BRA `(.L_x_1274) ;  /* 0x0000000000047947 */ /* 0x000fec0003800000 */
.L_x_1272:
[----:B------:R-:W-:-:S07]  /*ba00*/  IMAD R16, R23, 0x800000, R16 ;  /* 0x0080000017107824 */ /* 0x000fce00078e0210 */
.L_x_1274:
[----:B------:R-:W-:Y:S05]  /*ba10*/  BSYNC B3 ;  /* 0x0000000000037941 */ /* 0x000fea0003800000 */
.L_x_1271:
[----:B------:R-:W-:Y:S05]  /*ba20*/  BRA `(.L_x_1275) ;  /* 0x0000000000207947 */ /* 0x000fea0003800000 */
.L_x_1270:
[----:B------:R-:W-:-:S04]  /*ba30*/  LOP3.LUT R16, R17, 0x80000000, R16, 0x48, !PT ;  /* 0x8000000011107812 */ /* 0x000fc800078e4810 */
[----:B------:R-:W-:Y:S01]  /*ba40*/  LOP3.LUT R16, R16, 0x7f800000, RZ, 0xfc, !PT ;  /* 0x7f80000010107812 */ /* 0x000fe200078efcff */
[----:B------:R-:W-:Y:S06]  /*ba50*/  BRA `(.L_x_1275) ;  /* 0x0000000000147947 */ /* 0x000fec0003800000 */
.L_x_1269:
[----:B------:R-:W-:Y:S01]  /*ba60*/  LOP3.LUT R16, R17, 0x80000000, R16, 0x48, !PT ;  /* 0x8000000011107812 */ /* 0x000fe200078e4810 */
[----:B------:R-:W-:Y:S06]  /*ba70*/  BRA `(.L_x_1275) ;  /* 0x00000000000c7947 */ /* 0x000fec0003800000 */
.L_x_1268:
[----:B------:R-:W0:Y:S01]  /*ba80*/  MUFU.RSQ R16, -QNAN ;  /* 0xffc0000000107908 */ /* 0x000e220000001400 */
[----:B------:R-:W-:Y:S05]  /*ba90*/  BRA `(.L_x_1275) ;  /* 0x0000000000047947 */ /* 0x000fea0003800000 */
.L_x_1267:
[----:B------:R-:W-:-:S07]  /*baa0*/  FADD.FTZ R16, R16, R17 ;  /* 0x0000001110107221 */ /* 0x000fce0000010000 */
.L_x_1275:
[----:B------:R-:W-:Y:S05]  /*bab0*/  BSYNC B2 ;  /* 0x0000000000027941 */ /* 0x000fea0003800000 */
.L_x_1265:
[----:B------:R-:W-:Y:S01]  /*bac0*/  HFMA2.MMA R17, -RZ, RZ, 0, 0 ;  /* 0x00000000ff117435 */ /* 0x000fe200000001ff */
[----:B0-----:R-:W-:Y:S01]  /*bad0*/  MOV R22, R16 ;  /* 0x0000001000167202 */ /* 0x001fe20000000f00 */
[----:B------:R-:W-:-:S04]  /*bae0*/  IMAD.MOV.U32 R16, RZ, RZ, R21 ;  /* 0x000000ffff107224 */ /* 0x000fc800078e0015 */
[----:B------:R-:W-:Y:S05]  /*baf0*/  RET.REL.NODEC R16 `(_ZN18transformer_engine45fused_topk_with_score_function_forward_kernelI6__half13__nv_bfloat16EEvPKT_iiibiifiPKT0_PS3_PbS9_) ;  /* 0xffffff4410407950 */ /* 0x000fea0003c3ffff */
.L_x_1276:
        /* <DEDUP_REMOVED lines=16> */
.L_x_2496:


//--------------------- .text._ZN18transformer_engine45fused_topk_with_score_function_forward_kernelI6__halfS1_EEvPKT_iiibiifiPKT0_PS2_PbS8_ --------------------------
	.section	.text._ZN18transformer_engine45fused_topk_with_score_function_forward_kernelI6__halfS1_EEvPKT_iiibiifiPKT0_PS2_PbS8_,"ax",@progbits
	.align	128
        .global         _ZN18transformer_engine45fused_topk_with_score_function_forward_kernelI6__halfS1_EEvPKT_iiibiifiPKT0_PS2_PbS8_
        .type           _ZN18transformer_engine45fused_topk_with_score_function_forward_kernelI6__halfS1_EEvPKT_iiibiifiPKT0_PS2_PbS8_,@function
        .size           _ZN18transformer_engine45fused_topk_with_score_function_forward_kernelI6__halfS1_EEvPKT_iiibiifiPKT0_PS2_PbS8_,(.L_x_2499 - _ZN18transformer_engine45fused_topk_with_score_function_forward_kernelI6__halfS1_EEvPKT_iiibiifiPKT0_PS2_PbS8_)
        .other          _ZN18transformer_engine45fused_topk_with_score_function_forward_kernelI6__halfS1_EEvPKT_iiibiifiPKT0_PS2_PbS8_,@"STO_CUDA_ENTRY STV_DEFAULT"
_ZN18transformer_engine45fused_topk_with_score_function_forward_kernelI6__halfS1_EEvPKT_iiibiifiPKT0_PS2_PbS8_:
.text._ZN18transformer_engine45fused_topk_with_score_function_forward_kernelI6__halfS1_EEvPKT_iiibiifiPKT0_PS2_PbS8_:
        /* <DEDUP_REMOVED lines=85> */
.L_x_1496:
        /* <DEDUP_REMOVED lines=26> */
.L_x_1283:
        /* <DEDUP_REMOVED lines=31> */
.L_x_1282:
[----:B------:R-:W-:Y:S05]  /*08e0*/  BSYNC B2 ;  /* 0x0000000000027941 */ /* 0x000fea0003800000 */
.L_x_1281:
        /* <DEDUP_REMOVED lines=21> */
.L_x_1285:
[----:B------:R-:W-:Y:S05]  /*0a40*/  BSYNC B2 ;  /* 0x0000000000027941 */ /* 0x000fea0003800000 */
.L_x_1284:
        /* <DEDUP_REMOVED lines=11> */
.L_x_1280:
        /* <DEDUP_REMOVED lines=9> */
.L_x_1289:
        /* <DEDUP_REMOVED lines=41> */
.L_x_1288:
[----:B------:R-:W-:Y:S05]  /*0e20*/  BSYNC B2 ;  /* 0x0000000000027941 */ /* 0x000fea0003800000 */
.L_x_1287:
        /* <DEDUP_REMOVED lines=28> */
.L_x_1291:
[----:B------:R-:W-:Y:S05]  /*0ff0*/  BSYNC B2 ;  /* 0x0000000000027941 */ /* 0x000fea0003800000 */
.L_x_1290:
        /* <DEDUP_REMOVED lines=14> */
.L_x_1286:
[----:B------:R-:W-:Y:S05]  /*10e0*/  BSYNC B1 ;  /* 0x0000000000017941 */ /* 0x000fea0003800000 */
.L_x_1279:
        /* <DEDUP_REMOVED lines=9> */
.L_x_1294:
        /* <DEDUP_REMOVED lines=25> */
.L_x_1293:
[----:B------:R-:W-:Y:S05]  /*1310*/  BSYNC B1 ;  /* 0x0000000000017941 */ /* 0x000fea0003800000 */
.L_x_1292:
        /* <DEDUP_REMOVED lines=18> */
.L_x_1296:
[----:B------:R-:W-:Y:S05]  /*1440*/  BSYNC B1 ;  /* 0x0000000000017941 */ /* 0x000fea0003800000 */
.L_x_1295:
        /* <DEDUP_REMOVED lines=9> */
.L_x_1278:
[----:B------:R-:W-:Y:S05]  /*14e0*/  BSYNC B0 ;  /* 0x0000000000007941 */ /* 0x000fea0003800000 */
.L_x_1277:
        /* <DEDUP_REMOVED lines=13> */
.L_x_1301:
        /* <DEDUP_REMOVED lines=9> */
.L_x_1300:
[----:B------:R-:W-:Y:S05]  /*1650*/  BSYNC B1 ;  /* 0x0000000000017941 */ /* 0x000fea0003800000 */
.L_x_1299:
        /* <DEDUP_REMOVED lines=14> */
.L_x_1298:
[----:B------:R-:W-:Y:S05]  /*1740*/  BSYNC B0 ;  /* 0x0000000000007941 */ /* 0x000fea0003800000 */
.L_x_1297:
        /* <DEDUP_REMOVED lines=23> */
.L_x_1307:
        /* <DEDUP_REMOVED lines=30> */
.L_x_1306:
[----:B------:R-:W-:Y:S05]  /*1aa0*/  BSYNC B1 ;  /* 0x0000000000017941 */ /* 0x000fea0003800000 */
.L_x_1305:
        /* <DEDUP_REMOVED lines=20> */
.L_x_1309:
[----:B------:R-:W-:Y:S05]  /*1bf0*/  BSYNC B1 ;  /* 0x0000000000017941 */ /* 0x000fea0003800000 */
.L_x_1308:
        /* <DEDUP_REMOVED lines=10> */
.L_x_1304:
[----:B------:R-:W-:Y:S05]  /*1ca0*/  BSYNC B0 ;  /* 0x0000000000007941 */ /* 0x000fea0003800000 */
.L_x_1303:
        /* <DEDUP_REMOVED lines=47> */
.L_x_1312:
        /* <DEDUP_REMOVED lines=18> */
.L_x_1311:
[----:B------:R-:W-:Y:S05]  /*20c0*/  BSYNC B0 ;  /* 0x0000000000007941 */ /* 0x000fea0003800000 */
.L_x_1310:
        /* <DEDUP_REMOVED lines=18> */
.L_x_1317:
        /* <DEDUP_REMOVED lines=27> */
.L_x_1316:
[----:B------:R-:W-:Y:S05]  /*23a0*/  BSYNC B1 ;  /* 0x0000000000017941 */ /* 0x000fea0003800000 */
.L_x_1315:
        /* <DEDUP_REMOVED lines=19> */
.L_x_1319:
[----:B------:R-:W-:Y:S05]  /*24e0*/  BSYNC B1 ;  /* 0x0000000000017941 */ /* 0x000fea0003800000 */
.L_x_1318:
        /* <DEDUP_REMOVED lines=9> */
.L_x_1314:
[----:B------:R-:W-:Y:S05]  /*2580*/  BSYNC B0 ;  /* 0x0000000000007941 */ /* 0x000fea0003800000 */
.L_x_1313:
        /* <DEDUP_REMOVED lines=41> */
.L_x_1324:
        /* <DEDUP_REMOVED lines=17> */
[----:B------:R-:W-:Y:S05]  /*2930*/  CALL.REL.NOINC `($__internal_17_$__cuda_sm3x_div_rn_noftz_f32_slowpath) ;  /* 0x0000008800d07944 */ /* 0x000fea0003c00000 */
[----:B------:R-:W-:-:S07]  /*2940*/  MOV R17, R22 ;  /* 0x0000001600117202 */ /* 0x000fce0000000f00 */
.L_x_1323:
[----:B------:R-:W-:Y:S05]  /*2950*/  BSYNC B1 ;  /* 0x0000000000017941 */ /* 0x000fea0003800000 */
.L_x_1322:
[----:B------:R-:W-:-:S05]  /*2960*/  F2FP.F16.F32.PACK_AB R17, RZ, R17 ;  /* 0x00000011ff11723e */ /* 0x000fca00000000ff */
[----:B------:R0:W-:Y:S01]  /*2970*/  STS.U16 [R20], R17 ;  /* 0x0000001114007388 */ /* 0x0001e20000000400 */
[----:B------:R-:W-:Y:S05]  /*2980*/  @!P5 BRA `(.L_x_1324) ;  /* 0xfffffffc00a4d947 */ /* 0x000fea000383ffff */
.L_x_1321:
[----:B------:R-:W-:Y:S05]  /*2990*/  BSYNC B0 ;  /* 0x0000000000007941 */ /* 0x000fea0003800000 */
.L_x_1320:
        /* <DEDUP_REMOVED lines=13> */
.L_x_1328:
        /* <DEDUP_REMOVED lines=25> */
.L_x_1327:
[----:B------:R-:W-:Y:S05]  /*2c00*/  BSYNC B1 ;  /* 0x0000000000017941 */ /* 0x000fea0003800000 */
.L_x_1326:
        /* <DEDUP_REMOVED lines=18> */
.L_x_1330:
[----:B------:R-:W-:Y:S05]  /*2d30*/  BSYNC B1 ;  /* 0x0000000000017941 */ /* 0x000fea0003800000 */
.L_x_1329:
        /* <DEDUP_REMOVED lines=8> */
.L_x_1325:
[----:B------:R-:W-:Y:S05]  /*2dc0*/  BSYNC B0 ;  /* 0x0000000000007941 */ /* 0x000fea0003800000 */
.L_x_1302:
[----:B------:R-:W-:Y:S02]  /*2dd0*/  ULDC UR4, c[0x0][0x234] ;  /* 0x00008d0000047ab9 */ /* 0x000fe40000000800 */
[----:B------:R-:W-:-:S13]  /*2de0*/  ISETP.NE.AND P0, PT, RZ, UR4, PT ;  /* 0x00000004ff007c0c */ /* 0x000fda000bf05270 */
[----:B------:R-:W-:Y:S05]  /*2df0*/  @P0 BRA `(.L_x_1331) ;  /* 0x0000000400a00947 */ /* 0x000fea0003800000 */
[----:B------:R-:W-:Y:S01]  /*2e00*/  ULDC UR4, c[0x0][0x21c] ;  /* 0x0000870000047ab9 */ /* 0x000fe20000000800 */
[----:B------:R-:W-:Y:S04]  /*2e10*/  BSSY B0, `(.L_x_1332) ;  /* 0x0000024000007945 */ /* 0x000fe80003800000 */
[----:B------:R-:W-:Y:S05]  /*2e20*/  @P4 BRA `(.L_x_1333) ;  /* 0x0000000000884947 */ /* 0x000fea0003800000 */
[----:B0-2---:R-:W-:-:S07]  /*2e30*/  IMAD.MOV.U32 R18, RZ, RZ, R6 ;  /* 0x000000ffff127224 */ /* 0x005fce00078e0006 */
.L_x_1337:
        /* <DEDUP_REMOVED lines=22> */
[----:B------:R-:W-:Y:S05]  /*2fa0*/  CALL.REL.NOINC `($__internal_16_$__cuda_sm20_rcp_rn_f32_slowpath) ;  /* 0x00000080005c7944 */ /* 0x000fea0003c00000 */
[----:B------:R-:W-:Y:S01]  /*2fb0*/  IMAD.MOV.U32 R16, RZ, RZ, R21 ;  /* 0x000000ffff107224 */ /* 0x000fe200078e0015 */
[----:B------:R-:W-:Y:S06]  /*2fc0*/  BRA `(.L_x_1336) ;  /* 0x0000000000107947 */ /* 0x000fec0003800000 */
.L_x_1335:
[----:B------:R-:W0:Y:S02]  /*2fd0*/  MUFU.RCP R16, R23 ;  /* 0x0000001700107308 */ /* 0x000e240000001000 */
[----:B0-----:R-:W-:-:S04]  /*2fe0*/  FFMA R17, R23, R16, -1 ;  /* 0xbf80000017117423 */ /* 0x001fc80000000010 */
[----:B------:R-:W-:-:S04]  /*2ff0*/  FADD.FTZ R17, -R17, -RZ ;  /* 0x800000ff11117221 */ /* 0x000fc80000010100 */
[----:B------:R-:W-:-:S07]  /*3000*/  FFMA R16, R16, R17, R16 ;  /* 0x0000001110107223 */ /* 0x000fce0000000010 */
.L_x_1336:
[----:B------:R-:W-:Y:S05]  /*3010*/  BSYNC B1 ;  /* 0x0000000000017941 */ /* 0x000fea0003800000 */
.L_x_1334:
[----:B------:R-:W-:-:S05]  /*3020*/  F2FP.F16.F32.PACK_AB R16, RZ, R16 ;  /* 0x00000010ff10723e */ /* 0x000fca00000000ff */
[----:B------:R3:W-:Y:S01]  /*3030*/  STS.U16 [R19], R16 ;  /* 0x0000001013007388 */ /* 0x0007e20000000400 */
[----:B------:R-:W-:Y:S05]  /*3040*/  @!P0 BRA `(.L_x_1337) ;  /* 0xfffffffc007c8947 */ /* 0x000fea000383ffff */
.L_x_1333:
[----:B------:R-:W-:Y:S05]  /*3050*/  BSYNC B0 ;  /* 0x0000000000007941 */ /* 0x000fea0003800000 */
.L_x_1332:
        /* <DEDUP_REMOVED lines=12> */
.L_x_1341:
        /* <DEDUP_REMOVED lines=25> */
.L_x_1340:
[----:B------:R-:W-:Y:S05]  /*32b0*/  BSYNC B1 ;  /* 0x0000000000017941 */ /* 0x000fea0003800000 */
.L_x_1339:
        /* <DEDUP_REMOVED lines=18> */
.L_x_1343:
[----:B------:R-:W-:Y:S05]  /*33e0*/  BSYNC B1 ;  /* 0x0000000000017941 */ /* 0x000fea0003800000 */
.L_x_1342:
        /* <DEDUP_REMOVED lines=8> */
.L_x_1338:
[----:B------:R-:W-:Y:S05]  /*3470*/  BSYNC B0 ;  /* 0x0000000000007941 */ /* 0x000fea0003800000 */
.L_x_1331:
        /* <DEDUP_REMOVED lines=13> */
.L_x_1348:
        /* <DEDUP_REMOVED lines=12> */
[----:B------:R-:W-:Y:S01]  /*3610*/  IADD3 R36, R7, R28, RZ ;  /* 0x0000001c07247210 */ /* 0x000fe20007ffe0ff */
[----:B------:R-:W-:-:S04]  /*3620*/  VIADD R28, R28, 0x80 ;  /* 0x000000801c1c7836 */ /* 0x000fc80000000000 */
[----:B------:R-:W-:Y:S01]  /*3630*/  IMAD R36, R36, 0x2, R3 ;  /* 0x0000000224247824 */ /* 0x000fe200078e0203 */
[----:B------:R-:W-:-:S04]  /*3640*/  ISETP.GE.AND P1, PT, R28, R37, PT ;  /* 0x000000251c00720c */ /* 0x000fc80003f26270 */
[----:B0-----:R-:W-:Y:S04]  /*3650*/  LDS.U16 R22, [R36] ;  /* 0x0000000024167984 */ /* 0x001fe80000000400 */
[----:B------:R-:W0:Y:S04]  /*3660*/  LDS.U16 R26, [R36+0x40] ;  /* 0x00004000241a7984 */ /* 0x000e280000000400 */
[----:B------:R-:W-:Y:S01]  /*3670*/  LDS.U16 R38, [R36+0xc0] ;  /* 0x0000c00024267984 */ /* 0x000fe20000000400 */
[----:B0-----:R-:W-:-:S06]  /*3680*/  HADD2.F32 R26, -RZ, R26.H0_H0 ;  /* 0x2000001aff1a7230 */ /* 0x001fcc0000004100 */
[----:B------:R-:W-:Y:S01]  /*3690*/  F2F.F64.F32 R26, R26 ;  /* 0x0000001a001a7310 */ /* 0x000fe20000201800 */
[----:B--2---:R-:W-:Y:S02]  /*36a0*/  HADD2.F32 R16, -RZ, R23.H0_H0 ;  /* 0x20000017ff107230 */ /* 0x004fe40000004100 */
[----:B------:R-:W-:Y:S02]  /*36b0*/  HADD2.F32 R23, -RZ, R22.H0_H0 ;  /* 0x20000016ff177230 */ /* 0x000fe40000004100 */
[----:B------:R-:W0:Y:S03]  /*36c0*/  LDS.U16 R22, [R36+0x80] ;  /* 0x0000800024167984 */ /* 0x000e260000000400 */
[----:B------:R-:W-:Y:S01]  /*36d0*/  F2F.F64.F32 R16, R16 ;  /* 0x0000001000107310 */ /* 0x000fe20000201800 */
        /* <DEDUP_REMOVED lines=24> */
.L_x_1347:
[----:B------:R-:W-:Y:S05]  /*3860*/  BSYNC B1 ;  /* 0x0000000000017941 */ /* 0x000fea0003800000 */
.L_x_1346:
        /* <DEDUP_REMOVED lines=16> */
[----:B0-----:R-:W-:-:S06]  /*3970*/  HADD2.F32 R22, -RZ, R22.H0_H0 ;  /* 0x20000016ff167230 */ /* 0x001fcc0000004100 */
[----:B------:R-:W-:Y:S01]  /*3980*/  F2F.F64.F32 R22, R22 ;  /* 0x0000001600167310 */ /* 0x000fe20000201800 */
[----:B--2---:R-:W-:Y:S02]  /*3990*/  HADD2.F32 R27, -RZ, R18.H0_H0 ;  /* 0x20000012ff1b7230 */ /* 0x004fe40000004100 */
[----:B-1----:R-:W-:Y:S02]  /*39a0*/  HADD2.F32 R18, -RZ, R36.H0_H0 ;  /* 0x20000024ff127230 */ /* 0x002fe40000004100 */
[----:B---3--:R-:W-:-:S03]  /*39b0*/  HADD2.F32 R37, -RZ, R24.H0_H0 ;  /* 0x20000018ff257230 */ /* 0x008fc60000004100 */
        /* <DEDUP_REMOVED lines=9> */
.L_x_1350:
[----:B------:R-:W-:Y:S05]  /*3a50*/  BSYNC B1 ;  /* 0x0000000000017941 */ /* 0x000fea0003800000 */
.L_x_1349:
        /* <DEDUP_REMOVED lines=10> */
[----:B--2---:R-:W-:-:S07]  /*3b00*/  HADD2.F32 R23, -RZ, R16.H0_H0 ;  /* 0x20000010ff177230 */ /* 0x004fce0000004100 */
[----:B------:R-:W0:Y:S02]  /*3b10*/  F2F.F64.F32 R18, R23 ;  /* 0x0000001700127310 */ /* 0x000e240000201800 */
[----:B0-----:R-:W-:-:S10]  /*3b20*/  DADD R18, R20, R18 ;  /* 0x0000000014127229 */ /* 0x001fd40000000012 */
[----:B------:R-:W0:Y:S02]  /*3b30*/  F2F.F16.F64 R19, R18 ;  /* 0x0000001200137310 */ /* 0x000e240000300800 */
[----:B0-----:R0:W-:Y:S02]  /*3b40*/  STS.U16 [R22], R19 ;  /* 0x0000001316007388 */ /* 0x0011e40000000400 */
.L_x_1345:
[----:B------:R-:W-:Y:S05]  /*3b50*/  BSYNC B0 ;  /* 0x0000000000007941 */ /* 0x000fea0003800000 */
.L_x_1344:
[----:B------:R-:W-:Y:S01]  /*3b60*/  NOP ;  /* 0x0000000000007918 */ /* 0x000fe20000000000 */
[----:B------:R-:W-:Y:S05]  /*3b70*/  @P6 BRA `(.L_x_1351) ;  /* 0x0000000c00286947 */ /* 0x000fea0003800000 */
[----:B------:R-:W-:Y:S02]  /*3b80*/  ULDC UR4, c[0x0][0x220] ;  /* 0x0000880000047ab9 */ /* 0x000fe40000000800 */
[----:B------:R-:W-:-:S05]  /*3b90*/  IMAD.U32 R27, RZ, RZ, UR4 ;  /* 0x00000004ff1b7e24 */ /* 0x000fca000f8e00ff */
[----:B------:R-:W-:-:S13]  /*3ba0*/  ISETP.GE.AND P0, PT, R27, 0x1, PT ;  /* 0x000000011b00780c */ /* 0x000fda0003f06270 */
[----:B------:R-:W-:Y:S05]  /*3bb0*/  @!P0 BRA `(.L_x_1352) ;  /* 0x0000003c009c8947 */ /* 0x000fea0003800000 */
[----:B------:R-:W-:-:S05]  /*3bc0*/  UMOV UR4, URZ ;  /* 0x0000003f00047c82 */ /* 0x000fca0008000000 */
.L_x_1370:
        /* <DEDUP_REMOVED lines=8> */
.L_x_1356:
[----:B------:R-:W0:Y:S02]  /*3c50*/  LDS R17, [R0] ;  /* 0x0000000000117984 */ /* 0x000e240000000800 */
[----:B0-----:R-:W-:-:S13]  /*3c60*/  ISETP.NE.AND P0, PT, R17, R6, PT ;  /* 0x000000061100720c */ /* 0x001fda0003f05270 */
[----:B------:R-:W-:Y:S05]  /*3c70*/  @!P0 BRA `(.L_x_1354) ;  /* 0x00000000001c8947 */ /* 0x000fea0003800000 */
[----:B------:R-:W-:Y:S01]  /*3c80*/  IADD3 R16, R16, 0x1, RZ ;  /* 0x0000000110107810 */ /* 0x000fe20007ffe0ff */
[----:B------:R-:W-:-:S03]  /*3c90*/  VIADD R0, R0, 0x4 ;  /* 0x0000000400007836 */ /* 0x000fc60000000000 */
[----:B------:R-:W-:-:S13]  /*3ca0*/  ISETP.GE.U32.AND P0, PT, R16, UR4, PT ;  /* 0x0000000410007c0c */ /* 0x000fda000bf06070 */
[----:B------:R-:W-:Y:S05]  /*3cb0*/  @!P0 BRA `(.L_x_1356) ;  /* 0xfffffffc00e48947 */ /* 0x000fea000383ffff */
.L_x_1355:
[----:B------:R-:W0:Y:S02]  /*3cc0*/  LDS.U16 R0, [R15] ;  /* 0x000000000f007984 */ /* 0x000e240000000400 */
[----:B0-----:R-:W-:-:S04]  /*3cd0*/  HADD2.F32 R0, -RZ, R0.H0_H0 ;  /* 0x20000000ff007230 */ /* 0x001fc80000004100 */
[----:B------:R0:W1:Y:S03]  /*3ce0*/  F2F.F64.F32 R20, R0 ;  /* 0x0000000000147310 */ /* 0x0000660000201800 */
.L_x_1354:
[----:B------:R-:W-:Y:S05]  /*3cf0*/  BSYNC B0 ;  /* 0x0000000000007941 */ /* 0x000fea0003800000 */
.L_x_1353:
        /* <DEDUP_REMOVED lines=8> */
.L_x_1364:
[----:B------:R-:W-:Y:S04]  /*3d80*/  BSSY B1, `(.L_x_1360) ;  /* 0x0000014000017945 */ /* 0x000fe80003800000 */
[----:B------:R-:W-:Y:S01]  /*3d90*/  BSSY B2, `(.L_x_1361) ;  /* 0x000000d000027945 */ /* 0x000fe20003800000 */
[----:B------:R-:W-:-:S07]  /*3da0*/  IMAD.MOV.U32 R22, RZ, RZ, RZ ;  /* 0x000000ffff167224 */ /* 0x000fce00078e00ff */
.L_x_1363:
        /* <DEDUP_REMOVED lines=12> */
.L_x_1361:
[----:B------:R-:W-:-:S04]  /*3e70*/  IMAD.IADD R16, R7, 0x1, R18 ;  /* 0x0000000107107824 */ /* 0x000fc800078e0212 */
[----:B------:R-:W-:-:S06]  /*3e80*/  IMAD R19, R16, 0x2, R3 ;  /* 0x0000000210137824 */ /* 0x000fcc00078e0203 */
[----:B------:R-:W0:Y:S02]  /*3e90*/  LDS.U16 R19, [R19] ;  /* 0x0000000013137984 */ /* 0x000e240000000400 */
[----:B0-----:R-:W-:-:S06]  /*3ea0*/  HADD2.F32 R16, -RZ, R19.H0_H0 ;  /* 0x20000013ff107230 */ /* 0x001fcc0000004100 */
[----:B------:R-:W0:Y:S02]  /*3eb0*/  F2F.F64.F32 R16, R16 ;  /* 0x0000001000107310 */ /* 0x000e240000201800 */
.L_x_1362:
[----:B------:R-:W-:Y:S05]  /*3ec0*/  BSYNC B1 ;  /* 0x0000000000017941 */ /* 0x000fea0003800000 */
.L_x_1360:
[----:B01----:R-:W-:Y:S01]  /*3ed0*/  DSETP.GT.AND P0, PT, R16, R20, PT ;  /* 0x000000141000722a */ /* 0x003fe20003f04000 */
        /* <DEDUP_REMOVED lines=8> */
.L_x_1359:
[----:B------:R-:W0:Y:S01]  /*3f60*/  LDC R23, c[0x0][0x21c] ;  /* 0x00008700ff177b82 */ /* 0x000e220000000800 */
[--C-:B--234-:R-:W-:Y:S01]  /*3f70*/  IMAD.IADD R16, R25, 0x1, -R10.reuse ;  /* 0x0000000119107824 */ /* 0x11cfe200078e0a0a */
[----:B------:R-:W-:Y:S01]  /*3f80*/  BSSY B1, `(.L_x_1365) ;  /* 0x0000031000017945 */ /* 0x000fe20003800000 */
[----:B------:R-:W-:Y:S01]  /*3f90*/  PLOP3.LUT P0, PT, PT, PT, PT, 0x80, 0x0 ;  /* 0x000000000000781c */ /* 0x000fe20003f0f070 */
[----:B------:R-:W-:Y:S02]  /*3fa0*/  IMAD.MOV.U32 R22, RZ, RZ, R10 ;  /* 0x000000ffff167224 */ /* 0x000fe400078e000a */
[----:B------:R-:W-:-:S13]  /*3fb0*/  ISETP.GT.AND P1, PT, R16, 0x60, PT ;  /* 0x000000601000780c */ /* 0x000fda0003f24270 */
[----:B------:R-:W-:Y:S05]  /*3fc0*/  @!P1 BRA `(.L_x_1366) ;  /* 0x0000000000b09947 */ /* 0x000fea0003800000 */
[----:B------:R-:W-:Y:S02]  /*3fd0*/  PLOP3.LUT P0, PT, PT, PT, PT, 0x8, 0x0 ;  /* 0x000000000000781c */ /* 0x000fe40003f0e170 */
[----:B------:R-:W-:-:S11]  /*3fe0*/  IADD3 R25, R25, -0x60, RZ ;  /* 0xffffffa019197810 */ /* 0x000fd60007ffe0ff */
.L_x_1367:
[C---:B------:R-:W-:Y:S01]  /*3ff0*/  IMAD.IADD R16, R7.reuse, 0x1, R22 ;  /* 0x0000000107107824 */ /* 0x040fe200078e0216 */
[C---:B------:R-:W-:Y:S02]  /*4000*/  IADD3 R26, R22.reuse, 0x20, RZ ;  /* 0x00000020161a7810 */ /* 0x040fe40007ffe0ff */
[----:B------:R-:W-:Y:S01]  /*4010*/  IADD3 R24, R22, 0x40, RZ ;  /* 0x0000004016187810 */ /* 0x000fe20007ffe0ff */
[----:B------:R-:W-:Y:S01]  /*4020*/  IMAD R16, R16, 0x2, R3 ;  /* 0x0000000210107824 */ /* 0x000fe200078e0203 */
[----:B------:R-:W-:Y:S01]  /*4030*/  IADD3 R36, R22, 0x60, RZ ;  /* 0x0000006016247810 */ /* 0x000fe20007ffe0ff */
[----:B------:R-:W-:-:S04]  /*4040*/  IMAD.IADD R18, R7, 0x1, R26 ;  /* 0x0000000107127824 */ /* 0x000fc800078e021a */
[----:B------:R-:W2:Y:S01]  /*4050*/  LDS.U16 R16, [R16] ;  /* 0x0000000010107984 */ /* 0x000ea20000000400 */
[----:B------:R-:W-:Y:S02]  /*4060*/  IMAD R17, R18, 0x2, R3 ;  /* 0x0000000212117824 */ /* 0x000fe400078e0203 */
[----:B------:R-:W-:-:S04]  /*4070*/  IMAD.IADD R18, R7, 0x1, R24 ;  /* 0x0000000107127824 */ /* 0x000fc800078e0218 */
[----:B------:R-:W3:Y:S01]  /*4080*/  LDS.U16 R17, [R17] ;  /* 0x0000000011117984 */ /* 0x000ee20000000400 */
[----:B------:R-:W-:-:S06]  /*4090*/  IMAD R28, R18, 0x2, R3 ;  /* 0x00000002121c7824 */ /* 0x000fcc00078e0203 */
[----:B------:R-:W4:Y:S01]  /*40a0*/  LDS.U16 R28, [R28] ;  /* 0x000000001c1c7984 */ /* 0x000f220000000400 */
[----:B--2---:R-:W-:Y:S02]  /*40b0*/  HADD2.F32 R18, -RZ, R16.H0_H0 ;  /* 0x20000010ff127230 */ /* 0x004fe40000004100 */
[----:B------:R-:W-:-:S04]  /*40c0*/  IMAD.IADD R16, R7, 0x1, R36 ;  /* 0x0000000107107824 */ /* 0x000fc800078e0224 */
[----:B------:R-:W1:Y:S01]  /*40d0*/  F2F.F64.F32 R18, R18 ;  /* 0x0000001200127310 */ /* 0x000e620000201800 */
[----:B------:R-:W-:Y:S02]  /*40e0*/  IMAD R29, R16, 0x2, R3 ;  /* 0x00000002101d7824 */ /* 0x000fe400078e0203 */
[----:B---3--:R-:W-:-:S04]  /*40f0*/  HADD2.F32 R27, -RZ, R17.H0_H0 ;  /* 0x20000011ff1b7230 */ /* 0x008fc80000004100 */
[----:B------:R-:W2:Y:S01]  /*4100*/  LDS.U16 R29, [R29] ;  /* 0x000000001d1d7984 */ /* 0x000ea20000000400 */
[----:B------:R-:W3:Y:S01]  /*4110*/  F2F.F64.F32 R16, R27 ;  /* 0x0000001b00107310 */ /* 0x000ee20000201800 */
[----:B-1----:R-:W-:-:S14]  /*4120*/  DSETP.GT.AND P1, PT, R18, R20, PT ;  /* 0x000000141200722a */ /* 0x002fdc0003f24000 */
[----:B------:R-:W-:Y:S01]  /*4130*/  @P1 MOV R20, R18 ;  /* 0x0000001200141202 */ /* 0x000fe20000000f00 */
[----:B------:R-:W-:Y:S02]  /*4140*/  @P1 IMAD.MOV.U32 R21, RZ, RZ, R19 ;  /* 0x000000ffff151224 */ /* 0x000fe400078e0013 */
[----:B------:R-:W-:Y:S01]  /*4150*/  @P1 IMAD.MOV.U32 R0, RZ, RZ, R22 ;  /* 0x000000ffff001224 */ /* 0x000fe200078e0016 */
[----:B------:R-:W-:Y:S01]  /*4160*/  IADD3 R22, R22, 0x80, RZ ;  /* 0x0000008016167810 */ /* 0x000fe20007ffe0ff */
[----:B----4-:R-:W-:Y:S02]  /*4170*/  HADD2.F32 R18, -RZ, R28.H0_H0 ;  /* 0x2000001cff127230 */ /* 0x010fe40000004100 */
[----:B---3--:R-:W-:-:S04]  /*4180*/  DSETP.GT.AND P1, PT, R16, R20, PT ;  /* 0x000000141000722a */ /* 0x008fc80003f24000 */
[----:B------:R-:W1:Y:S10]  /*4190*/  F2F.F64.F32 R18, R18 ;  /* 0x0000001200127310 */ /* 0x000e740000201800 */
[----:B------:R-:W-:Y:S01]  /*41a0*/  @P1 MOV R20, R16 ;  /* 0x0000001000141202 */ /* 0x000fe20000000f00 */
[----:B------:R-:W-:-:S02]  /*41b0*/  @P1 IMAD.MOV.U32 R21, RZ, RZ, R17 ;  /* 0x000000ffff151224 */ /* 0x000fc400078e0011 */
[----:B------:R-:W-:Y:S02]  /*41c0*/  @P1 IMAD.MOV.U32 R0, RZ, RZ, R26 ;  /* 0x000000ffff001224 */ /* 0x000fe400078e001a */
[----:B--2---:R-:W-:Y:S02]  /*41d0*/  HADD2.F32 R16, -RZ, R29.H0_H0 ;  /* 0x2000001dff107230 */ /* 0x004fe40000004100 */
[----:B-1----:R-:W-:-:S04]  /*41e0*/  DSETP.GT.AND P1, PT, R18, R20, PT ;  /* 0x000000141200722a */ /* 0x002fc80003f24000 */
[----:B------:R-:W1:Y:S10]  /*41f0*/  F2F.F64.F32 R16, R16 ;  /* 0x0000001000107310 */ /* 0x000e740000201800 */
        /* <DEDUP_REMOVED lines=9> */
.L_x_1366:
[----:B------:R-:W-:Y:S05]  /*4290*/  BSYNC B1 ;  /* 0x0000000000017941 */ /* 0x000fea0003800000 */
.L_x_1365:
        /* <DEDUP_REMOVED lines=25> */
.L_x_1369:
[----:B------:R-:W-:Y:S05]  /*4430*/  BSYNC B1 ;  /* 0x0000000000017941 */ /* 0x000fea0003800000 */
.L_x_1368:
[----:B------:R-:W-:-:S13]  /*4440*/  ISETP.LT.OR P0, PT, R22, R23, P0 ;  /* 0x000000171600720c */ /* 0x000fda0000701670 */
[----:B------:R-:W-:Y:S05]  /*4450*/  @!P0 BRA `(.L_x_1358) ;  /* 0x0000000000248947 */ /* 0x000fea0003800000 */
[----:B------:R-:W-:-:S05]  /*4460*/  IMAD.IADD R16, R7, 0x1, R22 ;  /* 0x0000000107107824 */ /* 0x000fca00078e0216 */
[----:B------:R-:W-:-:S06]  /*4470*/  LEA R18, R16, R3, 0x1 ;  /* 0x0000000310127211 */ /* 0x000fcc00078e08ff */
[----:B------:R-:W0:Y:S02]  /*4480*/  LDS.U16 R18, [R18] ;  /* 0x0000000012127984 */ /* 0x000e240000000400 */
[----:B0-----:R-:W-:-:S06]  /*4490*/  HADD2.F32 R16, -RZ, R18.H0_H0 ;  /* 0x20000012ff107230 */ /* 0x001fcc0000004100 */
[----:B------:R-:W1:Y:S02]  /*44a0*/  F2F.F64.F32 R16, R16 ;  /* 0x0000001000107310 */ /* 0x000e640000201800 */
[----:B-1----:R-:W-:-:S14]  /*44b0*/  DSETP.GT.AND P0, PT, R16, R20, PT ;  /* 0x000000141000722a */ /* 0x002fdc0003f04000 */
[----:B------:R-:W-:Y:S01]  /*44c0*/  @P0 IMAD.MOV.U32 R20, RZ, RZ, R16 ;  /* 0x000000ffff140224 */ /* 0x000fe200078e0010 */
[----:B------:R-:W-:Y:S01]  /*44d0*/  @P0 MOV R0, R22 ;  /* 0x0000001600000202 */ /* 0x000fe20000000f00 */
[----:B------:R-:W-:-:S07]  /*44e0*/  @P0 IMAD.MOV.U32 R21, RZ, RZ, R17 ;  /* 0x000000ffff150224 */ /* 0x000fce00078e0011 */
.L_x_1358:
[----:B------:R-:W-:Y:S05]  /*44f0*/  BSYNC B0 ;  /* 0x0000000000007941 */ /* 0x000fea0003800000 */
.L_x_1357:
        /* <DEDUP_REMOVED lines=41> */
[----:B------:R-:W1:Y:S01]  /*4790*/  @!P1 F2F.F16.F64 R16, R20 ;  /* 0x0000001400109310 */ /* 0x000e620000300800 */
        /* <DEDUP_REMOVED lines=8> */
.L_x_1351:
        /* <DEDUP_REMOVED lines=53> */
.L_x_1399:
[----:B------:R-:W-:-:S13]  /*4b70*/  ISETP.GE.AND P0, PT, R22, 0x1, PT ;  /* 0x000000011600780c */ /* 0x000fda0003f06270 */
[----:B0-----:R-:W-:Y:S05]  /*4b80*/  @!P0 BRA `(.L_x_1372) ;  /* 0x0000000c001c8947 */ /* 0x001fea0003800000 */
[----:B------:R-:W-:Y:S01]  /*4b90*/  IMAD R24, R23, UR4, R7 ;  /* 0x0000000417187c24 */ /* 0x000fe2000f8e0207 */
[----:B------:R-:W-:-:S06]  /*4ba0*/  UMOV UR5, URZ ;  /* 0x0000003f00057c82 */ /* 0x000fcc0008000000 */
.L_x_1390:
        /* <DEDUP_REMOVED lines=8> */
.L_x_1376:
        /* <DEDUP_REMOVED lines=8> */
.L_x_1375:
[----:B------:R-:W-:-:S05]  /*4cb0*/  IMAD R17, R23, UR4, R7 ;  /* 0x0000000417117c24 */ /* 0x000fca000f8e0207 */
[----:B------:R-:W-:-:S05]  /*4cc0*/  IADD3 R16, R6, R17, RZ ;  /* 0x0000001106107210 */ /* 0x000fca0007ffe0ff */
[----:B------:R-:W-:-:S06]  /*4cd0*/  IMAD R16, R16, 0x2, R3 ;  /* 0x0000000210107824 */ /* 0x000fcc00078e0203 */
[----:B------:R-:W0:Y:S02]  /*4ce0*/  LDS.U16 R16, [R16] ;  /* 0x0000000010107984 */ /* 0x000e240000000400 */
[----:B0-----:R-:W-:-:S06]  /*4cf0*/  HADD2.F32 R20, -RZ, R16.H0_H0 ;  /* 0x20000010ff147230 */ /* 0x001fcc0000004100 */
[----:B------:R-:W0:Y:S02]  /*4d00*/  F2F.F64.F32 R20, R20 ;  /* 0x0000001400147310 */ /* 0x000e240000201800 */
.L_x_1374:
[----:B------:R-:W-:Y:S05]  /*4d10*/  BSYNC B0 ;  /* 0x0000000000007941 */ /* 0x000fea0003800000 */
.L_x_1373:
        /* <DEDUP_REMOVED lines=8> */
.L_x_1384:
[----:B------:R-:W-:Y:S04]  /*4da0*/  BSSY B1, `(.L_x_1380) ;  /* 0x0000014000017945 */ /* 0x000fe80003800000 */
[----:B------:R-:W-:Y:S01]  /*4db0*/  BSSY B2, `(.L_x_1381) ;  /* 0x000000d000027945 */ /* 0x000fe20003800000 */
[----:B------:R-:W-:-:S07]  /*4dc0*/  MOV R26, RZ ;  /* 0x000000ff001a7202 */ /* 0x000fce0000000f00 */
.L_x_1383:
[----:B------:R-:W-:Y:S01]  /*4dd0*/  IMAD.IADD R17, R9, 0x1, R26 ;  /* 0x0000000109117824 */ /* 0x000fe200078e021a */
[----:B------:R-:W-:-:S03]  /*4de0*/  HFMA2.MMA R16, -RZ, RZ, 0, 0 ;  /* 0x00000000ff107435 */ /* 0x000fc600000001ff */
        /* <DEDUP_REMOVED lines=10> */
.L_x_1381:
[----:B------:R-:W-:-:S05]  /*4e90*/  IADD3 R16, R24, R18, RZ ;  /* 0x0000001218107210 */ /* 0x000fca0007ffe0ff */
[----:B------:R-:W-:-:S06]  /*4ea0*/  IMAD R19, R16, 0x2, R3 ;  /* 0x0000000210137824 */ /* 0x000fcc00078e0203 */
[----:B------:R-:W1:Y:S02]  /*4eb0*/  LDS.U16 R19, [R19] ;  /* 0x0000000013137984 */ /* 0x000e640000000400 */
[----:B-1----:R-:W-:-:S06]  /*4ec0*/  HADD2.F32 R16, -RZ, R19.H0_H0 ;  /* 0x20000013ff107230 */ /* 0x002fcc0000004100 */
[----:B------:R-:W1:Y:S02]  /*4ed0*/  F2F.F64.F32 R16, R16 ;  /* 0x0000001000107310 */ /* 0x000e640000201800 */
.L_x_1382:
[----:B------:R-:W-:Y:S05]  /*4ee0*/  BSYNC B1 ;  /* 0x0000000000017941 */ /* 0x000fea0003800000 */
.L_x_1380:
[----:B01----:R-:W-:-:S14]  /*4ef0*/  DSETP.GT.AND P0, PT, R16, R20, PT ;  /* 0x000000141000722a */ /* 0x003fdc0003f04000 */
[----:B------:R-:W-:Y:S01]  /*4f00*/  @P0 IMAD.MOV.U32 R25, RZ, RZ, R18 ;  /* 0x000000ffff190224 */ /* 0x000fe200078e0012 */
[----:B------:R-:W-:Y:S01]  /*4f10*/  IADD3 R18, R18, 0x20, RZ ;  /* 0x0000002012127810 */ /* 0x000fe20007ffe0ff */
[----:B------:R-:W-:Y:S01]  /*4f20*/  @P0 IMAD.MOV.U32 R20, RZ, RZ, R16 ;  /* 0x000000ffff140224 */ /* 0x000fe200078e0010 */
[----:B------:R-:W-:Y:S02]  /*4f30*/  @P0 MOV R21, R17 ;  /* 0x0000001100150202 */ /* 0x000fe40000000f00 */
[----:B------:R-:W-:-:S13]  /*4f40*/  ISETP.GE.AND P1, PT, R18, R23, PT ;  /* 0x000000171200720c */ /* 0x000fda0003f26270 */
[----:B------:R-:W-:Y:S05]  /*4f50*/  @!P1 BRA `(.L_x_1384) ;  /* 0xfffffffc00909947 */ /* 0x000fea000383ffff */
[----:B------:R-:W-:Y:S05]  /*4f60*/  BRA `(.L_x_1378) ;  /* 0x0000000400607947 */ /* 0x000fea0003800000 */
.L_x_1379:
        /* <DEDUP_REMOVED lines=8> */
.L_x_1387:
[----:B------:R-:W-:Y:S01]  /*4ff0*/  IADD3 R16, R24, R27, RZ ;  /* 0x0000001b18107210 */ /* 0x000fe20007ffe0ff */
[C---:B------:R-:W-:Y:S01]  /*5000*/  VIADD R37, R27.reuse, 0x40 ;  /* 0x000000401b257836 */ /* 0x040fe20000000000 */
[C---:B------:R-:W-:Y:S02]  /*5010*/  IADD3 R29, R27.reuse, 0x20, RZ ;  /* 0x000000201b1d7810 */ /* 0x040fe40007ffe0ff */
[----:B------:R-:W-:Y:S01]  /*5020*/  IADD3 R39, R27, 0x60, RZ ;  /* 0x000000601b277810 */ /* 0x000fe20007ffe0ff */
[----:B------:R-:W-:Y:S02]  /*5030*/  IMAD R16, R16, 0x2, R3 ;  /* 0x0000000210107824 */ /* 0x000fe400078e0203 */
[----:B------:R-:W-:-:S04]  /*5040*/  IMAD.IADD R18, R24, 0x1, R29 ;  /* 0x0000000118127824 */ /* 0x000fc800078e021d */
[----:B------:R-:W1:Y:S01]  /*5050*/  LDS.U16 R16, [R16] ;  /* 0x0000000010107984 */ /* 0x000e620000000400 */
[----:B------:R-:W-:Y:S02]  /*5060*/  LEA R17, R18, R3, 0x1 ;  /* 0x0000000312117211 */ /* 0x000fe400078e08ff */
[----:B------:R-:W-:-:S04]  /*5070*/  IADD3 R18, R24, R37, RZ ;  /* 0x0000002518127210 */ /* 0x000fc80007ffe0ff */
[----:B------:R-:W2:Y:S01]  /*5080*/  LDS.U16 R17, [R17] ;  /* 0x0000000011117984 */ /* 0x000ea20000000400 */
[----:B------:R-:W-:-:S06]  /*5090*/  IMAD R36, R18, 0x2, R3 ;  /* 0x0000000212247824 */ /* 0x000fcc00078e0203 */
[----:B------:R-:W3:Y:S01]  /*50a0*/  LDS.U16 R36, [R36] ;  /* 0x0000000024247984 */ /* 0x000ee20000000400 */
[----:B-1----:R-:W-:Y:S02]  /*50b0*/  HADD2.F32 R18, -RZ, R16.H0_H0 ;  /* 0x20000010ff127230 */ /* 0x002fe40000004100 */
[----:B------:R-:W-:-:S04]  /*50c0*/  IMAD.IADD R16, R24, 0x1, R39 ;  /* 0x0000000118107824 */ /* 0x000fc800078e0227 */
[----:B------:R-:W0:Y:S01]  /*50d0*/  F2F.F64.F32 R18, R18 ;  /* 0x0000001200127310 */ /* 0x000e220000201800 */
[----:B------:R-:W-:Y:S01]  /*50e0*/  LEA R38, R16, R3, 0x1 ;  /* 0x0000000310267211 */ /* 0x000fe200078e08ff */
[----:B--2---:R-:W-:-:S05]  /*50f0*/  HADD2.F32 R28, -RZ, R17.H0_H0 ;  /* 0x20000011ff1c7230 */ /* 0x004fca0000004100 */
[----:B------:R-:W1:Y:S01]  /*5100*/  LDS.U16 R38, [R38] ;  /* 0x0000000026267984 */ /* 0x000e620000000400 */
[----:B------:R-:W2:Y:S01]  /*5110*/  F2F.F64.F32 R16, R28 ;  /* 0x0000001c00107310 */ /* 0x000ea20000201800 */
[----:B0-----:R-:W-:-:S14]  /*5120*/  DSETP.GT.AND P1, PT, R18, R20, PT ;  /* 0x000000141200722a */ /* 0x001fdc0003f24000 */
[----:B------:R-:W-:Y:S01]  /*5130*/  @P1 IMAD.MOV.U32 R20, RZ, RZ, R18 ;  /* 0x000000ffff141224 */ /* 0x000fe200078e0012 */
[----:B------:R-:W-:Y:S01]  /*5140*/  @P1 MOV R21, R19 ;  /* 0x0000001300151202 */ /* 0x000fe20000000f00 */
[----:B------:R-:W-:Y:S01]  /*5150*/  @P1 IMAD.MOV.U32 R25, RZ, RZ, R27 ;  /* 0x000000ffff191224 */ /* 0x000fe200078e001b */
[----:B------:R-:W-:Y:S01]  /*5160*/  IADD3 R27, R27, 0x80, RZ ;  /* 0x000000801b1b7810 */ /* 0x000fe20007ffe0ff */
[----:B---3--:R-:W-:-:S03]  /*5170*/  HADD2.F32 R18, -RZ, R36.H0_H0 ;  /* 0x20000024ff127230 */ /* 0x008fc60000004100 */
[----:B--2---:R-:W-:-:S03]  /*5180*/  DSETP.GT.AND P1, PT, R16, R20, PT ;  /* 0x000000141000722a */ /* 0x004fc60003f24000 */
[----:B------:R-:W0:Y:S11]  /*5190*/  F2F.F64.F32 R18, R18 ;  /* 0x0000001200127310 */ /* 0x000e360000201800 */
[----:B------:R-:W-:Y:S01]  /*51a0*/  @P1 MOV R20, R16 ;  /* 0x0000001000141202 */ /* 0x000fe20000000f00 */
[----:B------:R-:W-:Y:S01]  /*51b0*/  @P1 IMAD.MOV.U32 R21, RZ, RZ, R17 ;  /* 0x000000ffff151224 */ /* 0x000fe200078e0011 */
[----:B------:R-:W-:Y:S01]  /*51c0*/  @P1 MOV R25, R29 ;  /* 0x0000001d00191202 */ /* 0x000fe20000000f00 */
[----:B-1----:R-:W-:-:S04]  /*51d0*/  HADD2.F32 R16, -RZ, R38.H0_H0 ;  /* 0x20000026ff107230 */ /* 0x002fc80000004100 */
[----:B0-----:R-:W-:Y:S02]  /*51e0*/  DSETP.GT.AND P1, PT, R18, R20, PT ;  /* 0x000000141200722a */ /* 0x001fe40003f24000 */
        /* <DEDUP_REMOVED lines=10> */
.L_x_1386:
[----:B------:R-:W-:Y:S05]  /*5290*/  BSYNC B1 ;  /* 0x0000000000017941 */ /* 0x000fea0003800000 */
.L_x_1385:
[----:B------:R-:W-:Y:S01]  /*52a0*/  IADD3 R16, R23, -R27, RZ ;  /* 0x8000001b17107210 */ /* 0x000fe20007ffe0ff */
[----:B------:R-:W-:Y:S03]  /*52b0*/  BSSY B1, `(.L_x_1388) ;  /* 0x0000018000017945 */ /* 0x000fe60003800000 */
[----:B------:R-:W-:-:S13]  /*52c0*/  ISETP.GT.AND P1, PT, R16, 0x20, PT ;  /* 0x000000201000780c */ /* 0x000fda0003f24270 */
[----:B------:R-:W-:Y:S05]  /*52d0*/  @!P1 BRA `(.L_x_1389) ;  /* 0x0000000000549947 */ /* 0x000fea0003800000 */
[----:B------:R-:W-:Y:S02]  /*52e0*/  IMAD.IADD R16, R24, 0x1, R27 ;  /* 0x0000000118107824 */ /* 0x000fe400078e021b */
[----:B------:R-:W-:-:S03]  /*52f0*/  VIADD R29, R27, 0x20 ;  /* 0x000000201b1d7836 */ /* 0x000fc60000000000 */
[----:B------:R-:W-:Y:S02]  /*5300*/  LEA R26, R16, R3, 0x1 ;  /* 0x00000003101a7211 */ /* 0x000fe400078e08ff */
[----:B------:R-:W-:-:S04]  /*5310*/  IADD3 R16, R24, R29, RZ ;  /* 0x0000001d18107210 */ /* 0x000fc80007ffe0ff */
[----:B------:R-:W1:Y:S01]  /*5320*/  LDS.U16 R26, [R26] ;  /* 0x000000001a1a7984 */ /* 0x000e620000000400 */
[----:B------:R-:W-:-:S06]  /*5330*/  IMAD R28, R16, 0x2, R3 ;  /* 0x00000002101c7824 */ /* 0x000fcc00078e0203 */
[----:B------:R-:W2:Y:S01]  /*5340*/  LDS.U16 R28, [R28] ;  /* 0x000000001c1c7984 */ /* 0x000ea20000000400 */
[----:B-1----:R-:W-:-:S06]  /*5350*/  HADD2.F32 R18, -RZ, R26.H0_H0 ;  /* 0x2000001aff127230 */ /* 0x002fcc0000004100 */
[----:B------:R-:W0:Y:S01]  /*5360*/  F2F.F64.F32 R18, R18 ;  /* 0x0000001200127310 */ /* 0x000e220000201800 */
[----:B--2---:R-:W-:-:S07]  /*5370*/  HADD2.F32 R16, -RZ, R28.H0_H0 ;  /* 0x2000001cff107230 */ /* 0x004fce0000004100 */
[----:B------:R-:W1:Y:S01]  /*5380*/  F2F.F64.F32 R16, R16 ;  /* 0x0000001000107310 */ /* 0x000e620000201800 */
[----:B0-----:R-:W-:-:S14]  /*5390*/  DSETP.GT.AND P0, PT, R18, R20, PT ;  /* 0x000000141200722a */ /* 0x001fdc0003f04000 */
[----:B------:R-:W-:Y:S01]  /*53a0*/  @P0 MOV R20, R18 ;  /* 0x0000001200140202 */ /* 0x000fe20000000f00 */
[----:B------:R-:W-:Y:S01]  /*53b0*/  @P0 IMAD.MOV.U32 R21, RZ, RZ, R19 ;  /* 0x000000ffff150224 */ /* 0x000fe200078e0013 */
[----:B------:R-:W-:Y:S02]  /*53c0*/  @P0 MOV R25, R27 ;  /* 0x0000001b00190202 */ /* 0x000fe40000000f00 */
[----:B------:R-:W-:Y:S02]  /*53d0*/  PLOP3.LUT P0, PT, PT, PT, PT, 0x8, 0x0 ;  /* 0x000000000000781c */ /* 0x000fe40003f0e170 */
[----:B------:R-:W-:Y:S01]  /*53e0*/  IADD3 R27, R29, 0x20, RZ ;  /* 0x000000201d1b7810 */ /* 0x000fe20007ffe0ff */
[----:B-1----:R-:W-:-:S14]  /*53f0*/  DSETP.GT.AND P1, PT, R16, R20, PT ;  /* 0x000000141000722a */ /* 0x002fdc0003f24000 */
[----:B------:R-:W-:Y:S01]  /*5400*/  @P1 IMAD.MOV.U32 R20, RZ, RZ, R16 ;  /* 0x000000ffff141224 */ /* 0x000fe200078e0010 */
[----:B------:R-:W-:Y:S01]  /*5410*/  @P1 MOV R21, R17 ;  /* 0x0000001100151202 */ /* 0x000fe20000000f00 */
[----:B------:R-:W-:-:S07]  /*5420*/  @P1 IMAD.MOV.U32 R25, RZ, RZ, R29 ;  /* 0x000000ffff191224 */ /* 0x000fce00078e001d */
.L_x_1389:
[----:B------:R-:W-:Y:S05]  /*5430*/  BSYNC B1 ;  /* 0x0000000000017941 */ /* 0x000fea0003800000 */
.L_x_1388:
[----:B------:R-:W-:-:S13]  /*5440*/  ISETP.LT.OR P0, PT, R27, R23, P0 ;  /* 0x000000171b00720c */ /* 0x000fda0000701670 */
[----:B------:R-:W-:Y:S05]  /*5450*/  @!P0 BRA `(.L_x_1378) ;  /* 0x0000000000248947 */ /* 0x000fea0003800000 */
[----:B------:R-:W-:-:S05]  /*5460*/  IMAD.IADD R16, R24, 0x1, R27 ;  /* 0x0000000118107824 */ /* 0x000fca00078e021b */
[----:B------:R-:W-:-:S06]  /*5470*/  LEA R18, R16, R3, 0x1 ;  /* 0x0000000310127211 */ /* 0x000fcc00078e08ff */
[----:B------:R-:W1:Y:S02]  /*5480*/  LDS.U16 R18, [R18] ;  /* 0x0000000012127984 */ /* 0x000e640000000400 */
[----:B-1----:R-:W-:-:S06]  /*5490*/  HADD2.F32 R16, -RZ, R18.H0_H0 ;  /* 0x20000012ff107230 */ /* 0x002fcc0000004100 */
[----:B------:R-:W0:Y:S02]  /*54a0*/  F2F.F64.F32 R16, R16 ;  /* 0x0000001000107310 */ /* 0x000e240000201800 */
[----:B0-----:R-:W-:-:S14]  /*54b0*/  DSETP.GT.AND P0, PT, R16, R20, PT ;  /* 0x000000141000722a */ /* 0x001fdc0003f04000 */
[----:B------:R-:W-:Y:S01]  /*54c0*/  @P0 IMAD.MOV.U32 R20, RZ, RZ, R16 ;  /* 0x000000ffff140224 */ /* 0x000fe200078e0010 */
[----:B------:R-:W-:Y:S01]  /*54d0*/  @P0 MOV R21, R17 ;  /* 0x0000001100150202 */ /* 0x000fe20000000f00 */
[----:B------:R-:W-:-:S07]  /*54e0*/  @P0 IMAD.MOV.U32 R25, RZ, RZ, R27 ;  /* 0x000000ffff190224 */ /* 0x000fce00078e001b */
.L_x_1378:
[----:B------:R-:W-:Y:S05]  /*54f0*/  BSYNC B0 ;  /* 0x0000000000007941 */ /* 0x000fea0003800000 */
.L_x_1377:
[----:B------:R-:W-:Y:S05]  /*5500*/  WARPSYNC.ALL ;  /* 0x0000000000007948 */ /* 0x000fea0003800000 */
[----:B0-----:R-:W-:Y:S04]  /*5510*/  SHFL.BFLY PT, R17, R21, 0x10, 0x1f ;  /* 0x0e001f0015117f89 */ /* 0x001fe800000e0000 */
[----:B------:R-:W0:Y:S04]  /*5520*/  SHFL.BFLY PT, R16, R20, 0x10, 0x1f ;  /* 0x0e001f0014107f89 */ /* 0x000e2800000e0000 */
[----:B------:R-:W1:Y:S01]  /*5530*/  SHFL.BFLY PT, R18, R25, 0x10, 0x1f ;  /* 0x0e001f0019127f89 */ /* 0x000e6200000e0000 */
        /* <DEDUP_REMOVED lines=16> */
[----:B------:R-:W-:Y:S02]  /*5640*/  @P1 MOV R21, R17 ;  /* 0x0000001100151202 */ /* 0x000fe40000000f00 */
[----:B-1----:R-:W-:Y:S02]  /*5650*/  @P1 MOV R25, R18 ;  /* 0x0000001200191202 */ /* 0x002fe40000000f00 */
        /* <DEDUP_REMOVED lines=13> */
[----:B------:R-:W-:Y:S01]  /*5730*/  @P0 MOV R20, R16 ;  /* 0x0000001000140202 */ /* 0x000fe20000000f00 */
[----:B------:R-:W-:Y:S01]  /*5740*/  @P0 IMAD.MOV.U32 R21, RZ, RZ, R17 ;  /* 0x000000ffff150224 */ /* 0x000fe200078e0011 */
[----:B------:R-:W-:Y:S01]  /*5750*/  @!P1 IADD3 R17, R9, UR5, RZ ;  /* 0x0000000509119c10 */ /* 0x000fe2000fffe0ff */
[----:B------:R-:W-:Y:S01]  /*5760*/  UIADD3 UR5, UR5, 0x1, URZ ;  /* 0x0000000105057890 */ /* 0x000fe2000fffe03f */
[----:B-1----:R-:W-:Y:S01]  /*5770*/  @P0 MOV R25, R19 ;  /* 0x0000001300190202 */ /* 0x002fe20000000f00 */
[----:B------:R-:W0:Y:S02]  /*5780*/  @!P1 F2F.F16.F64 R18, R20 ;  /* 0x0000001400129310 */ /* 0x000e240000300800 */
[----:B------:R-:W-:Y:S01]  /*5790*/  @!P1 IMAD R16, R17, 0x4, R4 ;  /* 0x0000000411109824 */ /* 0x000fe200078e0204 */
[----:B------:R-:W-:Y:S02]  /*57a0*/  @!P1 LEA R17, R26, R3, 0x1 ;  /* 0x000000031a119211 */ /* 0x000fe400078e08ff */
[----:B------:R-:W-:-:S02]  /*57b0*/  ISETP.LE.AND P0, PT, R22, UR5, PT ;  /* 0x0000000516007c0c */ /* 0x000fc4000bf03270 */
[----:B------:R1:W-:Y:S04]  /*57c0*/  @!P1 STS [R16], R25 ;  /* 0x0000001910009388 */ /* 0x0003e80000000800 */
[----:B0-----:R1:W-:Y:S01]  /*57d0*/  @!P1 STS.U16 [R17], R18 ;  /* 0x0000001211009388 */ /* 0x0013e20000000400 */
[----:B------:R-:W-:-:S06]  /*57e0*/  NOP ;  /* 0x0000000000007918 */ /* 0x000fcc0000000000 */
[----:B------:R-:W-:Y:S05]  /*57f0*/  @!P0 BRA `(.L_x_1390) ;  /* 0xfffffff000ec8947 */ /* 0x000fea000383ffff */
.L_x_1372:
        /* <DEDUP_REMOVED lines=12> */
[----:B------:R-:W-:-:S03]  /*58c0*/  UMOV UR5, URZ ;  /* 0x0000003f00057c82 */ /* 0x000fc60008000000 */
[----:B------:R-:W-:-:S04]  /*58d0*/  IADD3 R16, R22, -R19, RZ ;  /* 0x8000001316107210 */ /* 0x000fc80007ffe0ff */
[----:B------:R-:W-:-:S13]  /*58e0*/  ISETP.GT.AND P0, PT, R16, RZ, PT ;  /* 0x000000ff1000720c */ /* 0x000fda0003f04270 */
[----:B------:R-:W-:Y:S05]  /*58f0*/  @!P0 BRA `(.L_x_1395) ;  /* 0x00000004000c8947 */ /* 0x000fea0003800000 */
[----:B------:R-:W-:Y:S02]  /*5900*/  ISETP.GT.AND P1, PT, R16, 0xc, PT ;  /* 0x0000000c1000780c */ /* 0x000fe40003f24270 */
[----:B------:R-:W-:-:S11]  /*5910*/  PLOP3.LUT P0, PT, PT, PT, PT, 0x80, 0x0 ;  /* 0x000000000000781c */ /* 0x000fd60003f0f070 */
[----:B------:R-:W-:Y:S05]  /*5920*/  @!P1 BRA `(.L_x_1396) ;  /* 0x00000000009c9947 */ /* 0x000fea0003800000 */
[----:B------:R-:W-:-:S13]  /*5930*/  PLOP3.LUT P0, PT, PT, PT, PT, 0x8, 0x0 ;  /* 0x000000000000781c */ /* 0x000fda0003f0e170 */
.L_x_1397:
        /* <DEDUP_REMOVED lines=38> */
.L_x_1396:
[----:B------:R-:W-:-:S13]  /*5ba0*/  ISETP.GT.AND P1, PT, R16, 0x4, PT ;  /* 0x000000041000780c */ /* 0x000fda0003f24270 */
[----:B------:R-:W-:Y:S05]  /*5bb0*/  @!P1 BRA `(.L_x_1398) ;  /* 0x0000000000549947 */ /* 0x000fea0003800000 */
[----:B------:R-:W-:Y:S01]  /*5bc0*/  IADD3 R18, R11, UR5, RZ ;  /* 0x000000050b127c10 */ /* 0x000fe2000fffe0ff */
[----:B------:R-:W-:Y:S01]  /*5bd0*/  UIADD3 UR5, UR5, 0x8, URZ ;  /* 0x0000000805057890 */ /* 0x000fe2000fffe03f */
[----:B------:R-:W-:Y:S02]  /*5be0*/  PLOP3.LUT P0, PT, PT, PT, PT, 0x8, 0x0 ;  /* 0x000000000000781c */ /* 0x000fe40003f0e170 */
[----:B------:R-:W-:Y:S01]  /*5bf0*/  IADD3 R16, R16, -0x8, RZ ;  /* 0xfffffff810107810 */ /* 0x000fe20007ffe0ff */
        /* <DEDUP_REMOVED lines=17> */
.L_x_1398:
[----:B------:R-:W-:-:S13]  /*5d10*/  ISETP.NE.OR P0, PT, R16, RZ, P0 ;  /* 0x000000ff1000720c */ /* 0x000fda0000705670 */
[----:B------:R-:W-:Y:S05]  /*5d20*/  @!P0 BRA `(.L_x_1394) ;  /* 0x0000000000388947 */ /* 0x000fea0003800000 */
.L_x_1395:
        /* <DEDUP_REMOVED lines=14> */
.L_x_1394:
[----:B------:R-:W-:-:S13]  /*5e10*/  LOP3.LUT P0, RZ, R22, 0x3, RZ, 0xc0, !PT ;  /* 0x0000000316ff7812 */ /* 0x000fda000780c0ff */
[----:B------:R-:W-:Y:S05]  /*5e20*/  @!P0 BRA `(.L_x_1393) ;  /* 0x0000000000308947 */ /* 0x000fea0003800000 */
[----:B------:R-:W-:Y:S02]  /*5e30*/  IADD3 R16, R11, UR5, RZ ;  /* 0x000000050b107c10 */ /* 0x000fe4000fffe0ff */
[----:B------:R-:W-:-:S03]  /*5e40*/  LOP3.LUT R18, R22, 0x3, RZ, 0xc0, !PT ;  /* 0x0000000316127812 */ /* 0x000fc600078ec0ff */
[----:B------:R-:W-:Y:S01]  /*5e50*/  IMAD R19, R16, 0x2, R3 ;  /* 0x0000000210137824 */ /* 0x000fe200078e0203 */
[----:B------:R-:W-:-:S04]  /*5e60*/  ISETP.NE.AND P0, PT, R18, 0x1, PT ;  /* 0x000000011200780c */ /* 0x000fc80003f05270 */
[----:B------:R-:W0:Y:S02]  /*5e70*/  LDS.U16 R16, [R19] ;  /* 0x0000000013107984 */ /* 0x000e240000000400 */
[----:B0-----:R-:W-:-:S07]  /*5e80*/  HADD2 R17, R17.H0_H0, R16.H0_H0 ;  /* 0x2000001011117230 */ /* 0x001fce0000000800 */
[----:B------:R-:W-:Y:S05]  /*5e90*/  @!P0 BRA `(.L_x_1393) ;  /* 0x0000000000148947 */ /* 0x000fea0003800000 */
[----:B------:R-:W-:Y:S01]  /*5ea0*/  ISETP.NE.AND P0, PT, R18, 0x2, PT ;  /* 0x000000021200780c */ /* 0x000fe20003f05270 */
[----:B------:R-:W0:-:S12]  /*5eb0*/  LDS.U16 R16, [R19+0x2] ;  /* 0x0000020013107984 */ /* 0x000e180000000400 */
[----:B------:R-:W1:Y:S01]  /*5ec0*/  @P0 LDS.U16 R18, [R19+0x4] ;  /* 0x0000040013120984 */ /* 0x000e620000000400 */
[----:B0-----:R-:W-:-:S04]  /*5ed0*/  HADD2 R17, R17.H0_H0, R16.H0_H0 ;  /* 0x2000001011117230 */ /* 0x001fc80000000800 */
[----:B-1----:R-:W-:-:S07]  /*5ee0*/  @P0 HADD2 R17, R17.H0_H0, R18.H0_H0 ;  /* 0x2000001211110230 */ /* 0x002fce0000000800 */
.L_x_1393:
[----:B------:R-:W0:Y:S02]  /*5ef0*/  LDC R19, c[0x0][0x228] ;  /* 0x00008a00ff137b82 */ /* 0x000e240000000800 */
[----:B0-----:R-:W-:-:S05]  /*5f00*/  IMAD R19, R0, R19, UR4 ;  /* 0x0000000400137e24 */ /* 0x001fca000f8e0213 */
[----:B------:R-:W-:-:S05]  /*5f10*/  LEA R19, R19, R8, 0x1 ;  /* 0x0000000813137211 */ /* 0x000fca00078e08ff */
[----:B------:R0:W-:Y:S02]  /*5f20*/  STS.U16 [R19], R17 ;  /* 0x0000001113007388 */ /* 0x0001e40000000400 */
.L_x_1392:
[----:B------:R-:W-:Y:S05]  /*5f30*/  BSYNC B0 ;  /* 0x0000000000007941 */ /* 0x000fea0003800000 */
.L_x_1391:
[----:B-1----:R-:W1:Y:S01]  /*5f40*/  LDC R16, c[0x0][0x228] ;  /* 0x00008a00ff107b82 */ /* 0x002e620000000800 */
[----:B------:R-:W-:-:S06]  /*5f50*/  UIADD3 UR4, UR4, 0x1, URZ ;  /* 0x0000000104047890 */ /* 0x000fcc000fffe03f */
[----:B-1----:R-:W-:Y:S01]  /*5f60*/  ISETP.LE.AND P0, PT, R16, UR4, PT ;  /* 0x0000000410007c0c */ /* 0x002fe2000bf03270 */
[----:B------:R-:W-:-:S12]  /*5f70*/  NOP ;  /* 0x0000000000007918 */ /* 0x000fd80000000000 */
[----:B------:R-:W-:Y:S05]  /*5f80*/  @!P0 BRA `(.L_x_1399) ;  /* 0xffffffe800f88947 */ /* 0x000fea000383ffff */
.L_x_1371:
[----:B------:R-:W-:-:S05]  /*5f90*/  UMOV UR4, URZ ;  /* 0x0000003f00047c82 */ /* 0x000fca0008000000 */
.L_x_1417:
        /* <DEDUP_REMOVED lines=9> */
.L_x_1403:
[----:B0-----:R-:W-:-:S05]  /*6030*/  IADD3 R17, R9, R16, RZ ;  /* 0x0000001009117210 */ /* 0x001fca0007ffe0ff */
[----:B------:R-:W-:-:S06]  /*6040*/  IMAD R17, R17, 0x4, R4 ;  /* 0x0000000411117824 */ /* 0x000fcc00078e0204 */
[----:B------:R-:W0:Y:S02]  /*6050*/  LDS R17, [R17] ;  /* 0x0000000011117984 */ /* 0x000e240000000800 */
[----:B0-----:R-:W-:-:S13]  /*6060*/  ISETP.NE.AND P0, PT, R17, R6, PT ;  /* 0x000000061100720c */ /* 0x001fda0003f05270 */
[----:B------:R-:W-:Y:S05]  /*6070*/  @!P0 BRA `(.L_x_1401) ;  /* 0x0000000000188947 */ /* 0x000fea0003800000 */
[----:B------:R-:W-:-:S04]  /*6080*/  IADD3 R16, R16, 0x1, RZ ;  /* 0x0000000110107810 */ /* 0x000fc80007ffe0ff */
[----:B------:R-:W-:-:S13]  /*6090*/  ISETP.GE.U32.AND P0, PT, R16, UR4, PT ;  /* 0x0000000410007c0c */ /* 0x000fda000bf06070 */
[----:B------:R-:W-:Y:S05]  /*60a0*/  @!P0 BRA `(.L_x_1403) ;  /* 0xfffffffc00e08947 */ /* 0x000fea000383ffff */
.L_x_1402:
[----:B------:R-:W1:Y:S02]  /*60b0*/  LDS.U16 R16, [R13] ;  /* 0x000000000d107984 */ /* 0x000e640000000400 */
[----:B-1----:R-:W-:-:S04]  /*60c0*/  HADD2.F32 R16, -RZ, R16.H0_H0 ;  /* 0x20000010ff107230 */ /* 0x002fc80000004100 */
[----:B------:R1:W2:Y:S03]  /*60d0*/  F2F.F64.F32 R20, R16 ;  /* 0x0000001000147310 */ /* 0x0002a60000201800 */
.L_x_1401:
[----:B------:R-:W-:Y:S05]  /*60e0*/  BSYNC B0 ;  /* 0x0000000000007941 */ /* 0x000fea0003800000 */
.L_x_1400:
[----:B------:R-:W-:Y:S01]  /*60f0*/  ULDC UR5, c[0x0][0x228] ;  /* 0x00008a0000057ab9 */ /* 0x000fe20000000800 */
[----:B------:R-:W-:Y:S01]  /*6100*/  BSSY B0, `(.L_x_1404) ;  /* 0x0000081000007945 */ /* 0x000fe20003800000 */
[----:B------:R-:W-:Y:S01]  /*6110*/  IMAD.U32 R27, RZ, RZ, UR5 ;  /* 0x00000005ff1b7e24 */ /* 0x000fe2000f8e00ff */
[----:B------:R-:W-:-:S04]  /*6120*/  MOV R22, R14 ;  /* 0x0000000e00167202 */ /* 0x000fc80000000f00 */
[----:B------:R-:W-:-:S13]  /*6130*/  ISETP.GE.AND P0, PT, R10, R27, PT ;  /* 0x0000001b0a00720c */ /* 0x000fda0003f06270 */
[----:B------:R-:W-:Y:S05]  /*6140*/  @P0 BRA `(.L_x_1405) ;  /* 0x0000000400f00947 */ /* 0x000fea0003800000 */
[----:B------:R-:W-:-:S13]  /*6150*/  ISETP.NE.AND P0, PT, RZ, UR4, PT ;  /* 0x00000004ff007c0c */ /* 0x000fda000bf05270 */
[----:B------:R-:W-:Y:S05]  /*6160*/  @!P0 BRA `(.L_x_1406) ;  /* 0x0000000000808947 */ /* 0x000fea0003800000 */
[----:B0-----:R-:W-:-:S07]  /*6170*/  IMAD.MOV.U32 R19, RZ, RZ, R10 ;  /* 0x000000ffff137224 */ /* 0x001fce00078e000a */
.L_x_1411:
[----:B------:R-:W-:Y:S01]  /*6180*/  BSSY B1, `(.L_x_1407) ;  /* 0x0000015000017945 */ /* 0x000fe20003800000 */
[----:B------:R-:W-:-:S03]  /*6190*/  HFMA2.MMA R18, -RZ, RZ, 0, 0 ;  /* 0x00000000ff127435 */ /* 0x000fc600000001ff */
[----:B------:R-:W-:Y:S08]  /*61a0*/  BSSY B2, `(.L_x_1408) ;  /* 0x000000c000027945 */ /* 0x000ff00003800000 */
.L_x_1410:
[----:B------:R-:W-:Y:S02]  /*61b0*/  IMAD.IADD R17, R9, 0x1, R18 ;  /* 0x0000000109117824 */ /* 0x000fe400078e0212 */
[----:B-1----:R-:W-:-:S03]  /*61c0*/  IMAD.MOV.U32 R16, RZ, RZ, 0x0 ;  /* 0x00000000ff107424 */ /* 0x002fc600078e00ff */
        /* <DEDUP_REMOVED lines=10> */
.L_x_1408:
[----:B------:R-:W-:Y:S02]  /*6270*/  ULDC UR5, c[0x0][0x228] ;  /* 0x00008a0000057ab9 */ /* 0x000fe40000000800 */
[----:B------:R-:W-:-:S05]  /*6280*/  IMAD R17, R0, UR5, R19 ;  /* 0x0000000500117c24 */ /* 0x000fca000f8e0213 */
[----:B------:R-:W-:-:S06]  /*6290*/  LEA R18, R17, R8, 0x1 ;  /* 0x0000000811127211 */ /* 0x000fcc00078e08ff */
[----:B------:R-:W0:Y:S02]  /*62a0*/  LDS.U16 R18, [R18] ;  /* 0x0000000012127984 */ /* 0x000e240000000400 */
[----:B0-----:R-:W-:-:S06]  /*62b0*/  HADD2.F32 R16, -RZ, R18.H0_H0 ;  /* 0x20000012ff107230 */ /* 0x001fcc0000004100 */
[----:B------:R-:W0:Y:S02]  /*62c0*/  F2F.F64.F32 R16, R16 ;  /* 0x0000001000107310 */ /* 0x000e240000201800 */
.L_x_1409:
[----:B------:R-:W-:Y:S05]  /*62d0*/  BSYNC B1 ;  /* 0x0000000000017941 */ /* 0x000fea0003800000 */
.L_x_1407:
[----:B0-2---:R-:W-:Y:S01]  /*62e0*/  DSETP.GT.AND P0, PT, R16, R20, PT ;  /* 0x000000141000722a */ /* 0x005fe20003f04000 */
[----:B------:R-:W-:-:S13]  /*62f0*/  ULDC UR5, c[0x0][0x228] ;  /* 0x00008a0000057ab9 */ /* 0x000fda0000000800 */
[----:B------:R-:W-:Y:S01]  /*6300*/  @P0 IMAD.MOV.U32 R22, RZ, RZ, R19 ;  /* 0x000000ffff160224 */ /* 0x000fe200078e0013 */
[----:B------:R-:W-:Y:S01]  /*6310*/  IADD3 R19, R19, 0x20, RZ ;  /* 0x0000002013137810 */ /* 0x000fe20007ffe0ff */
[----:B------:R-:W-:Y:S01]  /*6320*/  @P0 IMAD.MOV.U32 R20, RZ, RZ, R16 ;  /* 0x000000ffff140224 */ /* 0x000fe200078e0010 */
[----:B------:R-:W-:Y:S02]  /*6330*/  @P0 MOV R21, R17 ;  /* 0x0000001100150202 */ /* 0x000fe40000000f00 */
[----:B------:R-:W-:-:S13]  /*6340*/  ISETP.GE.AND P1, PT, R19, UR5, PT ;  /* 0x0000000513007c0c */ /* 0x000fda000bf26270 */
[----:B------:R-:W-:Y:S05]  /*6350*/  @!P1 BRA `(.L_x_1411) ;  /* 0xfffffffc00889947 */ /* 0x000fea000383ffff */
[----:B------:R-:W-:Y:S05]  /*6360*/  BRA `(.L_x_1405) ;  /* 0x0000000400687947 */ /* 0x000fea0003800000 */
.L_x_1406:
[----:B-1----:R-:W-:Y:S01]  /*6370*/  IMAD.IADD R16, R27, 0x1, -R10 ;  /* 0x000000011b107824 */ /* 0x002fe200078e0a0a */
[----:B------:R-:W-:Y:S01]  /*6380*/  BSSY B1, `(.L_x_1412) ;  /* 0x0000033000017945 */ /* 0x000fe20003800000 */
[----:B------:R-:W-:Y:S02]  /*6390*/  PLOP3.LUT P0, PT, PT, PT, PT, 0x80, 0x0 ;  /* 0x000000000000781c */ /* 0x000fe40003f0f070 */
[----:B------:R-:W-:Y:S02]  /*63a0*/  MOV R25, R10 ;  /* 0x0000000a00197202 */ /* 0x000fe40000000f00 */
[----:B------:R-:W-:-:S13]  /*63b0*/  ISETP.GT.AND P1, PT, R16, 0x60, PT ;  /* 0x000000601000780c */ /* 0x000fda0003f24270 */
[----:B------:R-:W-:Y:S05]  /*63c0*/  @!P1 BRA `(.L_x_1413) ;  /* 0x0000000000b89947 */ /* 0x000fea0003800000 */
[----:B------:R-:W1:Y:S01]  /*63d0*/  LDC R24, c[0x0][0x228] ;  /* 0x00008a00ff187b82 */ /* 0x000e620000000800 */
[----:B------:R-:W-:Y:S01]  /*63e0*/  PLOP3.LUT P0, PT, PT, PT, PT, 0x8, 0x0 ;  /* 0x000000000000781c */ /* 0x000fe20003f0e170 */
[----:B------:R-:W-:-:S12]  /*63f0*/  VIADD R26, R27, 0xffffffa0 ;  /* 0xffffffa01b1a7836 */ /* 0x000fd80000000000 */
.L_x_1414:
[----:B-1----:R-:W-:Y:S02]  /*6400*/  MOV R27, R24 ;  /* 0x00000018001b7202 */ /* 0x002fe40000000f00 */
[C---:B------:R-:W-:Y:S02]  /*6410*/  IADD3 R28, R25.reuse, 0x20, RZ ;  /* 0x00000020191c7810 */ /* 0x040fe40007ffe0ff */
[C---:B------:R-:W-:Y:S01]  /*6420*/  IADD3 R29, R25.reuse, 0x40, RZ ;  /* 0x00000040191d7810 */ /* 0x040fe20007ffe0ff */
[CC--:B0-----:R-:W-:Y:S01]  /*6430*/  IMAD R17, R0.reuse, R27.reuse, R25 ;  /* 0x0000001b00117224 */ /* 0x0c1fe200078e0219 */
[----:B------:R-:W-:Y:S01]  /*6440*/  IADD3 R36, R25, 0x60, RZ ;  /* 0x0000006019247810 */ /* 0x000fe20007ffe0ff */
[----:B------:R-:W-:Y:S02]  /*6450*/  IMAD R19, R0, R27, R28 ;  /* 0x0000001b00137224 */ /* 0x000fe400078e021c */
[--C-:B------:R-:W-:Y:S02]  /*6460*/  IMAD R17, R17, 0x2, R8.reuse ;  /* 0x0000000211117824 */ /* 0x100fe400078e0208 */
[----:B------:R-:W-:-:S02]  /*6470*/  IMAD R16, R19, 0x2, R8 ;  /* 0x0000000213107824 */ /* 0x000fc400078e0208 */
[----:B------:R-:W-:Y:S02]  /*6480*/  IMAD R19, R0, R27, R29 ;  /* 0x0000001b00137224 */ /* 0x000fe400078e021d */
[----:B------:R-:W0:Y:S02]  /*6490*/  LDS.U16 R17, [R17] ;  /* 0x0000000011117984 */ /* 0x000e240000000400 */
[----:B------:R-:W-:Y:S02]  /*64a0*/  IMAD R38, R19, 0x2, R8 ;  /* 0x0000000213267824 */ /* 0x000fe400078e0208 */
[----:B------:R-:W1:Y:S04]  /*64b0*/  LDS.U16 R16, [R16] ;  /* 0x0000000010107984 */ /* 0x000e680000000400 */
[----:B------:R-:W3:Y:S01]  /*64c0*/  LDS.U16 R38, [R38] ;  /* 0x0000000026267984 */ /* 0x000ee20000000400 */
[----:B0-----:R-:W-:-:S02]  /*64d0*/  HADD2.F32 R18, -RZ, R17.H0_H0 ;  /* 0x20000011ff127230 */ /* 0x001fc40000004100 */
[----:B------:R-:W-:Y:S02]  /*64e0*/  IMAD R17, R0, R27, R36 ;  /* 0x0000001b00117224 */ /* 0x000fe400078e0224 */
[----:B-1----:R-:W-:Y:S02]  /*64f0*/  HADD2.F32 R37, -RZ, R16.H0_H0 ;  /* 0x20000010ff257230 */ /* 0x002fe40000004100 */
[----:B------:R-:W2:Y:S01]  /*6500*/  F2F.F64.F32 R18, R18 ;  /* 0x0000001200127310 */ /* 0x000ea20000201800 */
[----:B------:R-:W-:-:S06]  /*6510*/  IMAD R39, R17, 0x2, R8 ;  /* 0x0000000211277824 */ /* 0x000fcc00078e0208 */
[----:B------:R-:W0:Y:S01]  /*6520*/  LDS.U16 R39, [R39] ;  /* 0x0000000027277984 */ /* 0x000e220000000400 */
[----:B------:R-:W1:Y:S01]  /*6530*/  F2F.F64.F32 R16, R37 ;  /* 0x0000002500107310 */ /* 0x000e620000201800 */
[----:B--2---:R-:W-:-:S14]  /*6540*/  DSETP.GT.AND P1, PT, R18, R20, PT ;  /* 0x000000141200722a */ /* 0x004fdc0003f24000 */
[----:B------:R-:W-:Y:S01]  /*6550*/  @P1 MOV R20, R18 ;  /* 0x0000001200141202 */ /* 0x000fe20000000f00 */
[----:B------:R-:W-:Y:S01]  /*6560*/  @P1 IMAD.MOV.U32 R21, RZ, RZ, R19 ;  /* 0x000000ffff151224 */ /* 0x000fe200078e0013 */
[----:B------:R-:W-:Y:S01]  /*6570*/  @P1 MOV R22, R25 ;  /* 0x0000001900161202 */ /* 0x000fe20000000f00 */
[----:B---3--:R-:W-:Y:S02]  /*6580*/  HADD2.F32 R19, -RZ, R38.H0_H0 ;  /* 0x20000026ff137230 */ /* 0x008fe40000004100 */
[----:B------:R-:W-:Y:S02]  /*6590*/  VIADD R25, R25, 0x80 ;  /* 0x0000008019197836 */ /* 0x000fe40000000000 */
[----:B-1----:R-:W-:Y:S02]  /*65a0*/  DSETP.GT.AND P1, PT, R16, R20, PT ;  /* 0x000000141000722a */ /* 0x002fe40003f24000 */
[----:B------:R-:W1:-:S12]  /*65b0*/  F2F.F64.F32 R18, R19 ;  /* 0x0000001300127310 */ /* 0x000e580000201800 */
[----:B------:R-:W-:Y:S01]  /*65c0*/  @P1 IMAD.MOV.U32 R20, RZ, RZ, R16 ;  /* 0x000000ffff141224 */ /* 0x000fe200078e0010 */
[----:B------:R-:W-:Y:S01]  /*65d0*/  @P1 MOV R21, R17 ;  /* 0x0000001100151202 */ /* 0x000fe20000000f00 */
[----:B------:R-:W-:Y:S02]  /*65e0*/  @P1 IMAD.MOV.U32 R22, RZ, RZ, R28 ;  /* 0x000000ffff161224 */ /* 0x000fe400078e001c */
[----:B0-----:R-:W-:-:S03]  /*65f0*/  HADD2.F32 R16, -RZ, R39.H0_H0 ;  /* 0x20000027ff107230 */ /* 0x001fc60000004100 */
[----:B-1----:R-:W-:-:S03]  /*6600*/  DSETP.GT.AND P1, PT, R18, R20, PT ;  /* 0x000000141200722a */ /* 0x002fc60003f24000 */
        /* <DEDUP_REMOVED lines=10> */
.L_x_1413:
[----:B------:R-:W-:Y:S05]  /*66b0*/  BSYNC B1 ;  /* 0x0000000000017941 */ /* 0x000fea0003800000 */
.L_x_1412:
[----:B------:R-:W-:Y:S01]  /*66c0*/  IMAD.IADD R16, R27, 0x1, -R25 ;  /* 0x000000011b107824 */ /* 0x000fe200078e0a19 */
[----:B------:R-:W-:Y:S04]  /*66d0*/  BSSY B1, `(.L_x_1415) ;  /* 0x0000018000017945 */ /* 0x000fe80003800000 */
[----:B------:R-:W-:-:S13]  /*66e0*/  ISETP.GT.AND P1, PT, R16, 0x20, PT ;  /* 0x000000201000780c */ /* 0x000fda0003f24270 */
[----:B------:R-:W-:Y:S05]  /*66f0*/  @!P1 BRA `(.L_x_1416) ;  /* 0x0000000000549947 */ /* 0x000fea0003800000 */
[----:B0-----:R-:W-:Y:S02]  /*6700*/  IMAD R17, R0, R27, R25 ;  /* 0x0000001b00117224 */ /* 0x001fe400078e0219 */
[----:B------:R-:W-:-:S03]  /*6710*/  VIADD R28, R25, 0x20 ;  /* 0x00000020191c7836 */ /* 0x000fc60000000000 */
[----:B------:R-:W-:Y:S01]  /*6720*/  LEA R24, R17, R8, 0x1 ;  /* 0x0000000811187211 */ /* 0x000fe200078e08ff */
[----:B------:R-:W-:-:S05]  /*6730*/  IMAD R17, R0, R27, R28 ;  /* 0x0000001b00117224 */ /* 0x000fca00078e021c */
        /* <DEDUP_REMOVED lines=17> */
.L_x_1416:
[----:B------:R-:W-:Y:S05]  /*6850*/  BSYNC B1 ;  /* 0x0000000000017941 */ /* 0x000fea0003800000 */
.L_x_1415:
[----:B------:R-:W-:-:S13]  /*6860*/  ISETP.LT.OR P0, PT, R25, R27, P0 ;  /* 0x0000001b1900720c */ /* 0x000fda0000701670 */
[----:B------:R-:W-:Y:S05]  /*6870*/  @!P0 BRA `(.L_x_1405) ;  /* 0x0000000000248947 */ /* 0x000fea0003800000 */
[----:B------:R-:W-:-:S05]  /*6880*/  IMAD R27, R0, R27, R25 ;  /* 0x0000001b001b7224 */ /* 0x000fca00078e0219 */
[----:B------:R-:W-:-:S06]  /*6890*/  LEA R27, R27, R8, 0x1 ;  /* 0x000000081b1b7211 */ /* 0x000fcc00078e08ff */
[----:B------:R-:W1:Y:S02]  /*68a0*/  LDS.U16 R27, [R27] ;  /* 0x000000001b1b7984 */ /* 0x000e640000000400 */
[----:B-1----:R-:W-:-:S06]  /*68b0*/  HADD2.F32 R16, -RZ, R27.H0_H0 ;  /* 0x2000001bff107230 */ /* 0x002fcc0000004100 */
[----:B0-----:R-:W2:Y:S02]  /*68c0*/  F2F.F64.F32 R16, R16 ;  /* 0x0000001000107310 */ /* 0x001ea40000201800 */
[----:B--2---:R-:W-:-:S14]  /*68d0*/  DSETP.GT.AND P0, PT, R16, R20, PT ;  /* 0x000000141000722a */ /* 0x004fdc0003f04000 */
[----:B------:R-:W-:Y:S01]  /*68e0*/  @P0 IMAD.MOV.U32 R20, RZ, RZ, R16 ;  /* 0x000000ffff140224 */ /* 0x000fe200078e0010 */
[----:B------:R-:W-:Y:S01]  /*68f0*/  @P0 MOV R21, R17 ;  /* 0x0000001100150202 */ /* 0x000fe20000000f00 */
[----:B------:R-:W-:-:S07]  /*6900*/  @P0 IMAD.MOV.U32 R22, RZ, RZ, R25 ;  /* 0x000000ffff160224 */ /* 0x000fce00078e0019 */
.L_x_1405:
[----:B------:R-:W-:Y:S05]  /*6910*/  BSYNC B0 ;  /* 0x0000000000007941 */ /* 0x000fea0003800000 */
.L_x_1404:
[----:B------:R-:W-:Y:S05]  /*6920*/  WARPSYNC.ALL ;  /* 0x0000000000007948 */ /* 0x000fea0003800000 */
[----:B0-2---:R-:W-:Y:S01]  /*6930*/  SHFL.BFLY PT, R17, R21, 0x10, 0x1f ;  /* 0x0e001f0015117f89 */ /* 0x005fe200000e0000 */
[----:B------:R-:W0:Y:S03]  /*6940*/  LDC R24, c[0x0][0x22c] ;  /* 0x00008b00ff187b82 */ /* 0x000e260000000800 */
[----:B-1----:R-:W1:Y:S04]  /*6950*/  SHFL.BFLY PT, R16, R20, 0x10, 0x1f ;  /* 0x0e001f0014107f89 */ /* 0x002e6800000e0000 */
[----:B------:R-:W2:Y:S01]  /*6960*/  SHFL.BFLY PT, R18, R22, 0x10, 0x1f ;  /* 0x0e001f0016127f89 */ /* 0x000ea200000e0000 */
[----:B-1----:R-:W-:-:S14]  /*6970*/  DSETP.GT.AND P1, PT, R16, R20, PT ;  /* 0x000000141000722a */ /* 0x002fdc0003f24000 */
[----:B------:R-:W-:Y:S01]  /*6980*/  @P1 MOV R20, R16 ;  /* 0x0000001000141202 */ /* 0x000fe20000000f00 */
[----:B------:R-:W-:Y:S01]  /*6990*/  @P1 IMAD.MOV.U32 R21, RZ, RZ, R17 ;  /* 0x000000ffff151224 */ /* 0x000fe200078e0011 */
[----:B--2---:R-:W-:-:S03]  /*69a0*/  @P1 MOV R22, R18 ;  /* 0x0000001200161202 */ /* 0x004fc60000000f00 */
        /* <DEDUP_REMOVED lines=12> */
[----:B------:R-:W-:Y:S02]  /*6a70*/  @P1 MOV R21, R17 ;  /* 0x0000001100151202 */ /* 0x000fe40000000f00 */
[----:B--2---:R-:W-:Y:S02]  /*6a80*/  @P1 MOV R22, R18 ;  /* 0x0000001200161202 */ /* 0x004fe40000000f00 */
        /* <DEDUP_REMOVED lines=13> */
[----:B------:R-:W-:Y:S01]  /*6b60*/  @P0 MOV R20, R16 ;  /* 0x0000001000140202 */ /* 0x000fe20000000f00 */
[----:B------:R-:W-:Y:S01]  /*6b70*/  @P0 IMAD.MOV.U32 R21, RZ, RZ, R17 ;  /* 0x000000ffff150224 */ /* 0x000fe200078e0011 */
[----:B------:R-:W-:Y:S01]  /*6b80*/  @!P1 IADD3 R17, R9, UR4, RZ ;  /* 0x0000000409119c10 */ /* 0x000fe2000fffe0ff */
[----:B------:R-:W-:Y:S01]  /*6b90*/  UIADD3 UR4, UR4, 0x1, URZ ;  /* 0x0000000104047890 */ /* 0x000fe2000fffe03f */
[----:B--2---:R-:W-:Y:S01]  /*6ba0*/  @P0 MOV R22, R19 ;  /* 0x0000001300160202 */ /* 0x004fe20000000f00 */
[----:B------:R-:W1:Y:S01]  /*6bb0*/  @!P1 F2F.F16.F64 R16, R20 ;  /* 0x0000001400109310 */ /* 0x000e620000300800 */
[----:B------:R-:W-:Y:S01]  /*6bc0*/  @!P1 LEA R19, R18, R3, 0x1 ;  /* 0x0000000312139211 */ /* 0x000fe200078e08ff */
[----:B------:R-:W-:Y:S02]  /*6bd0*/  @!P1 IMAD R17, R17, 0x4, R4 ;  /* 0x0000000411119824 */ /* 0x000fe400078e0204 */
[----:B0-----:R-:W-:-:S03]  /*6be0*/  ISETP.LE.AND P0, PT, R24, UR4, PT ;  /* 0x0000000418007c0c */ /* 0x001fc6000bf03270 */
[----:B------:R2:W-:Y:S04]  /*6bf0*/  @!P1 STS [R17], R22 ;  /* 0x0000001611009388 */ /* 0x0005e80000000800 */
[----:B-1----:R2:W-:Y:S01]  /*6c00*/  @!P1 STS.U16 [R19], R16 ;  /* 0x0000001013009388 */ /* 0x0025e20000000400 */
[----:B------:R-:W-:-:S05]  /*6c10*/  NOP ;  /* 0x0000000000007918 */ /* 0x000fca0000000000 */
[----:B------:R-:W-:Y:S05]  /*6c20*/  @!P0 BRA `(.L_x_1417) ;  /* 0xfffffff000dc8947 */ /* 0x000fea000383ffff */
[----:B------:R-:W-:Y:S01]  /*6c30*/  NOP ;  /* 0x0000000000007918 */ /* 0x000fe20000000000 */
[----:B------:R-:W-:-:S05]  /*6c40*/  UMOV UR4, URZ ;  /* 0x0000003f00047c82 */ /* 0x000fca0008000000 */
.L_x_1421:
        /* <DEDUP_REMOVED lines=11> */
.L_x_1420:
[----:B0-----:R-:W-:Y:S01]  /*6d00*/  IMAD.IADD R16, R7, 0x1, R0 ;  /* 0x0000000107107824 */ /* 0x001fe200078e0200 */
[----:B------:R-:W-:-:S04]  /*6d10*/  IADD3 R0, R0, 0x20, RZ ;  /* 0x0000002000007810 */ /* 0x000fc80007ffe0ff */
[C---:B------:R-:W-:Y:S01]  /*6d20*/  LEA R17, R16.reuse, R3, 0x1 ;  /* 0x0000000310117211 */ /* 0x040fe200078e08ff */
[----:B------:R-:W-:Y:S01]  /*6d30*/  IMAD R16, R16, 0x2, R5 ;  /* 0x0000000210107824 */ /* 0x000fe200078e0205 */
[----:B------:R-:W-:-:S04]  /*6d40*/  ISETP.GE.AND P1, PT, R0, R19, PT ;  /* 0x000000130000720c */ /* 0x000fc80003f26270 */
[----:B------:R-:W0:Y:S04]  /*6d50*/  LDS.U16 R17, [R17] ;  /* 0x0000000011117984 */ /* 0x000e280000000400 */
[----:B0-----:R0:W-:Y:S05]  /*6d60*/  STS.U16 [R16], R17 ;  /* 0x0000001110007388 */ /* 0x0011ea0000000400 */
[----:B------:R-:W-:Y:S05]  /*6d70*/  @!P1 BRA `(.L_x_1420) ;  /* 0xfffffffc00e09947 */ /* 0x000fea000383ffff */
.L_x_1419:
[----:B------:R-:W-:Y:S05]  /*6d80*/  BSYNC B0 ;  /* 0x0000000000007941 */ /* 0x000fea0003800000 */
.L_x_1418:
[----:B------:R-:W-:Y:S05]  /*6d90*/  @!P0 BRA `(.L_x_1421) ;  /* 0xfffffffc00ac8947 */ /* 0x000fea000383ffff */
[----:B------:R-:W1:Y:S02]  /*6da0*/  LDC R27, c[0x0][0x220] ;  /* 0x00008800ff1b7b82 */ /* 0x000e640000000800 */
[----:B-1----:R-:W-:Y:S01]  /*6db0*/  ISETP.GE.AND P0, PT, R27, 0x1, PT ;  /* 0x000000011b00780c */ /* 0x002fe20003f06270 */
[----:B------:R-:W-:-:S12]  /*6dc0*/  NOP ;  /* 0x0000000000007918 */ /* 0x000fd80000000000 */
[----:B------:R-:W-:Y:S05]  /*6dd0*/  @!P0 BRA `(.L_x_1352) ;  /* 0x0000000c00148947 */ /* 0x000fea0003800000 */
[----:B------:R-:W-:-:S05]  /*6de0*/  UMOV UR4, URZ ;  /* 0x0000003f00047c82 */ /* 0x000fca0008000000 */
.L_x_1439:
[----:B------:R-:W-:Y:S01]  /*6df0*/  BSSY B0, `(.L_x_1422) ;  /* 0x0000012000007945 */ /* 0x000fe20003800000 */
[----:B------:R-:W-:Y:S01]  /*6e00*/  IMAD.MOV.U32 R20, RZ, RZ, 0x0 ;  /* 0x00000000ff147424 */ /* 0x000fe200078e00ff */
[----:B------:R-:W-:Y:S02]  /*6e10*/  MOV R21, 0xfff00000 ;  /* 0xfff0000000157802 */ /* 0x000fe40000000f00 */
[----:B--2---:R-:W-:Y:S05]  /*6e20*/  @P4 BRA `(.L_x_1423) ;  /* 0x0000000000384947 */ /* 0x004fea0003800000 */
[----:B------:R-:W-:-:S13]  /*6e30*/  ISETP.NE.AND P0, PT, RZ, UR4, PT ;  /* 0x00000004ff007c0c */ /* 0x000fda000bf05270 */
[----:B------:R-:W-:Y:S05]  /*6e40*/  @!P0 BRA `(.L_x_1424) ;  /* 0x0000000000248947 */ /* 0x000fea0003800000 */
[----:B------:R-:W-:-:S07]  /*6e50*/  IMAD.MOV.U32 R0, RZ, RZ, RZ ;  /* 0x000000ffff007224 */ /* 0x000fce00078e00ff */
.L_x_1425:
        /* <DEDUP_REMOVED lines=8> */
.L_x_1424:
[----:B------:R-:W1:Y:S02]  /*6ee0*/  LDS.U16 R0, [R30] ;  /* 0x000000001e007984 */ /* 0x000e640000000400 */
[----:B-1----:R-:W-:-:S04]  /*6ef0*/  HADD2.F32 R0, -RZ, R0.H0_H0 ;  /* 0x20000000ff007230 */ /* 0x002fc80000004100 */
[----:B------:R1:W2:Y:S03]  /*6f00*/  F2F.F64.F32 R20, R0 ;  /* 0x0000000000147310 */ /* 0x0002a60000201800 */
.L_x_1423:
[----:B------:R-:W-:Y:S05]  /*6f10*/  BSYNC B0 ;  /* 0x0000000000007941 */ /* 0x000fea0003800000 */
.L_x_1422:
[----:B------:R-:W3:Y:S01]  /*6f20*/  LDC R25, c[0x0][0x21c] ;  /* 0x00008700ff197b82 */ /* 0x000ee20000000800 */
[----:B------:R-:W-:Y:S01]  /*6f30*/  BSSY B0, `(.L_x_1426) ;  /* 0x000007e000007945 */ /* 0x000fe20003800000 */
[----:B-1----:R-:W-:Y:S01]  /*6f40*/  IMAD.MOV.U32 R0, RZ, RZ, R12 ;  /* 0x000000ffff007224 */ /* 0x002fe200078e000c */
[----:B---3--:R-:W-:-:S13]  /*6f50*/  ISETP.GE.AND P0, PT, R10, R25, PT ;  /* 0x000000190a00720c */ /* 0x008fda0003f06270 */
[----:B------:R-:W-:Y:S05]  /*6f60*/  @P0 BRA `(.L_x_1427) ;  /* 0x0000000400e80947 */ /* 0x000fea0003800000 */
[----:B------:R-:W-:-:S13]  /*6f70*/  ISETP.NE.AND P0, PT, RZ, UR4, PT ;  /* 0x00000004ff007c0c */ /* 0x000fda000bf05270 */
[----:B------:R-:W-:Y:S05]  /*6f80*/  @!P0 BRA `(.L_x_1428) ;  /* 0x00000000007c8947 */ /* 0x000fea0003800000 */
[----:B------:R-:W-:-:S07]  /*6f90*/  MOV R18, R10 ;  /* 0x0000000a00127202 */ /* 0x000fce0000000f00 */
.L_x_1433:
[----:B------:R-:W-:Y:S04]  /*6fa0*/  BSSY B1, `(.L_x_1429) ;  /* 0x0000014000017945 */ /* 0x000fe80003800000 */
[----:B------:R-:W-:Y:S01]  /*6fb0*/  BSSY B2, `(.L_x_1430) ;  /* 0x000000d000027945 */ /* 0x000fe20003800000 */
[----:B------:R-:W-:-:S07]  /*6fc0*/  IMAD.MOV.U32 R22, RZ, RZ, RZ ;  /* 0x000000ffff167224 */ /* 0x000fce00078e00ff */
.L_x_1432:
[----:B0-----:R-:W-:Y:S01]  /*6fd0*/  IADD3 R17, R9, R22, RZ ;  /* 0x0000001609117210 */ /* 0x001fe20007ffe0ff */
[----:B------:R-:W-:-:S04]  /*6fe0*/  HFMA2.MMA R16, -RZ, RZ, 0, 0 ;  /* 0x00000000ff107435 */ /* 0x000fc800000001ff */
        /* <DEDUP_REMOVED lines=10> */
.L_x_1430:
[----:B------:R-:W-:-:S05]  /*7090*/  IMAD.IADD R16, R7, 0x1, R18 ;  /* 0x0000000107107824 */ /* 0x000fca00078e0212 */
[----:B------:R-:W-:-:S06]  /*70a0*/  LEA R19, R16, R5, 0x1 ;  /* 0x0000000510137211 */ /* 0x000fcc00078e08ff */
[----:B------:R-:W0:Y:S02]  /*70b0*/  LDS.U16 R19, [R19] ;  /* 0x0000000013137984 */ /* 0x000e240000000400 */
[----:B0-----:R-:W-:-:S06]  /*70c0*/  HADD2.F32 R16, -RZ, R19.H0_H0 ;  /* 0x20000013ff107230 */ /* 0x001fcc0000004100 */
[----:B------:R-:W0:Y:S02]  /*70d0*/  F2F.F64.F32 R16, R16 ;  /* 0x0000001000107310 */ /* 0x000e240000201800 */
.L_x_1431:
[----:B------:R-:W-:Y:S05]  /*70e0*/  BSYNC B1 ;  /* 0x0000000000017941 */ /* 0x000fea0003800000 */
.L_x_1429:
        /* <DEDUP_REMOVED lines=9> */
.L_x_1428:
[----:B------:R-:W1:Y:S01]  /*7180*/  LDC R23, c[0x0][0x21c] ;  /* 0x00008700ff177b82 */ /* 0x000e620000000800 */
[----:B0-----:R-:W-:Y:S01]  /*7190*/  IMAD.IADD R16, R25, 0x1, -R10 ;  /* 0x0000000119107824 */ /* 0x001fe200078e0a0a */
[----:B------:R-:W-:Y:S01]  /*71a0*/  BSSY B1, `(.L_x_1434) ;  /* 0x0000031000017945 */ /* 0x000fe20003800000 */
[----:B------:R-:W-:Y:S02]  /*71b0*/  PLOP3.LUT P0, PT, PT, PT, PT, 0x80, 0x0 ;  /* 0x000000000000781c */ /* 0x000fe40003f0f070 */
[----:B------:R-:W-:Y:S02]  /*71c0*/  MOV R22, R10 ;  /* 0x0000000a00167202 */ /* 0x000fe40000000f00 */
[----:B------:R-:W-:-:S13]  /*71d0*/  ISETP.GT.AND P1, PT, R16, 0x60, PT ;  /* 0x000000601000780c */ /* 0x000fda0003f24270 */
[----:B------:R-:W-:Y:S05]  /*71e0*/  @!P1 BRA `(.L_x_1435) ;  /* 0x0000000000b09947 */ /* 0x000fea0003800000 */
[----:B------:R-:W-:Y:S01]  /*71f0*/  PLOP3.LUT P0, PT, PT, PT, PT, 0x8, 0x0 ;  /* 0x000000000000781c */ /* 0x000fe20003f0e170 */
[----:B------:R-:W-:-:S12]  /*7200*/  VIADD R25, R25, 0xffffffa0 ;  /* 0xffffffa019197836 */ /* 0x000fd80000000000 */
.L_x_1436:
[C---:B------:R-:W-:Y:S01]  /*7210*/  IADD3 R16, R7.reuse, R22, RZ ;  /* 0x0000001607107210 */ /* 0x040fe20007ffe0ff */
[C---:B------:R-:W-:Y:S01]  /*7220*/  VIADD R24, R22.reuse, 0x40 ;  /* 0x0000004016187836 */ /* 0x040fe20000000000 */
[C---:B------:R-:W-:Y:S02]  /*7230*/  IADD3 R26, R22.reuse, 0x20, RZ ;  /* 0x00000020161a7810 */ /* 0x040fe40007ffe0ff */
[----:B------:R-:W-:Y:S01]  /*7240*/  IADD3 R36, R22, 0x60, RZ ;  /* 0x0000006016247810 */ /* 0x000fe20007ffe0ff */
[----:B------:R-:W-:Y:S02]  /*7250*/  IMAD R16, R16, 0x2, R5 ;  /* 0x0000000210107824 */ /* 0x000fe400078e0205 */
[----:B------:R-:W-:-:S04]  /*7260*/  IMAD.IADD R18, R7, 0x1, R26 ;  /* 0x0000000107127824 */ /* 0x000fc800078e021a */
[----:B------:R-:W0:Y:S01]  /*7270*/  LDS.U16 R16, [R16] ;  /* 0x0000000010107984 */ /* 0x000e220000000400 */
[----:B------:R-:W-:Y:S02]  /*7280*/  LEA R17, R18, R5, 0x1 ;  /* 0x0000000512117211 */ /* 0x000fe400078e08ff */
[----:B------:R-:W-:-:S04]  /*7290*/  IADD3 R18, R7, R24, RZ ;  /* 0x0000001807127210 */ /* 0x000fc80007ffe0ff */
[----:B------:R-:W3:Y:S01]  /*72a0*/  LDS.U16 R17, [R17] ;  /* 0x0000000011117984 */ /* 0x000ee20000000400 */
[----:B------:R-:W-:-:S06]  /*72b0*/  IMAD R28, R18, 0x2, R5 ;  /* 0x00000002121c7824 */ /* 0x000fcc00078e0205 */
[----:B------:R-:W4:Y:S01]  /*72c0*/  LDS.U16 R28, [R28] ;  /* 0x000000001c1c7984 */ /* 0x000f220000000400 */
[----:B0-----:R-:W-:Y:S02]  /*72d0*/  HADD2.F32 R18, -RZ, R16.H0_H0 ;  /* 0x20000010ff127230 */ /* 0x001fe40000004100 */
[----:B------:R-:W-:-:S04]  /*72e0*/  IMAD.IADD R16, R7, 0x1, R36 ;  /* 0x0000000107107824 */ /* 0x000fc800078e0224 */
[----:B------:R-:W2:Y:S01]  /*72f0*/  F2F.F64.F32 R18, R18 ;  /* 0x0000001200127310 */ /* 0x000ea20000201800 */
[----:B------:R-:W-:Y:S01]  /*7300*/  LEA R29, R16, R5, 0x1 ;  /* 0x00000005101d7211 */ /* 0x000fe200078e08ff */
[----:B---3--:R-:W-:-:S05]  /*7310*/  HADD2.F32 R27, -RZ, R17.H0_H0 ;  /* 0x20000011ff1b7230 */ /* 0x008fca0000004100 */
[----:B------:R-:W0:Y:S01]  /*7320*/  LDS.U16 R29, [R29] ;  /* 0x000000001d1d7984 */ /* 0x000e220000000400 */
[----:B------:R-:W3:Y:S01]  /*7330*/  F2F.F64.F32 R16, R27 ;  /* 0x0000001b00107310 */ /* 0x000ee20000201800 */
[----:B--2---:R-:W-:-:S14]  /*7340*/  DSETP.GT.AND P1, PT, R18, R20, PT ;  /* 0x000000141200722a */ /* 0x004fdc0003f24000 */
[----:B------:R-:W-:Y:S01]  /*7350*/  @P1 IMAD.MOV.U32 R20, RZ, RZ, R18 ;  /* 0x000000ffff141224 */ /* 0x000fe200078e0012 */
[----:B------:R-:W-:Y:S01]  /*7360*/  @P1 MOV R21, R19 ;  /* 0x0000001300151202 */ /* 0x000fe20000000f00 */
[----:B------:R-:W-:Y:S01]  /*7370*/  @P1 IMAD.MOV.U32 R0, RZ, RZ, R22 ;  /* 0x000000ffff001224 */ /* 0x000fe200078e0016 */
[----:B------:R-:W-:Y:S01]  /*7380*/  IADD3 R22, R22, 0x80, RZ ;  /* 0x0000008016167810 */ /* 0x000fe20007ffe0ff */
[----:B----4-:R-:W-:-:S03]  /*7390*/  HADD2.F32 R18, -RZ, R28.H0_H0 ;  /* 0x2000001cff127230 */ /* 0x010fc60000004100 */
[----:B---3--:R-:W-:-:S03]  /*73a0*/  DSETP.GT.AND P1, PT, R16, R20, PT ;  /* 0x000000141000722a */ /* 0x008fc60003f24000 */
[----:B------:R-:W2:Y:S11]  /*73b0*/  F2F.F64.F32 R18, R18 ;  /* 0x0000001200127310 */ /* 0x000eb60000201800 */
[----:B------:R-:W-:Y:S01]  /*73c0*/  @P1 MOV R20, R16 ;  /* 0x0000001000141202 */ /* 0x000fe20000000f00 */
[----:B------:R-:W-:Y:S01]  /*73d0*/  @P1 IMAD.MOV.U32 R21, RZ, RZ, R17 ;  /* 0x000000ffff151224 */ /* 0x000fe200078e0011 */
[----:B------:R-:W-:Y:S01]  /*73e0*/  @P1 MOV R0, R26 ;  /* 0x0000001a00001202 */ /* 0x000fe20000000f00 */
[----:B0-----:R-:W-:-:S04]  /*73f0*/  HADD2.F32 R16, -RZ, R29.H0_H0 ;  /* 0x2000001dff107230 */ /* 0x001fc80000004100 */
[----:B--2---:R-:W-:Y:S02]  /*7400*/  DSETP.GT.AND P1, PT, R18, R20, PT ;  /* 0x000000141200722a */ /* 0x004fe40003f24000 */
        /* <DEDUP_REMOVED lines=10> */
.L_x_1435:
[----:B------:R-:W-:Y:S05]  /*74b0*/  BSYNC B1 ;  /* 0x0000000000017941 */ /* 0x000fea0003800000 */
.L_x_1434:
[----:B-1----:R-:W-:Y:S01]  /*74c0*/  IADD3 R16, -R22, R23, RZ ;  /* 0x0000001716107210 */ /* 0x002fe20007ffe1ff */
[----:B------:R-:W-:Y:S03]  /*74d0*/  BSSY B1, `(.L_x_1437) ;  /* 0x0000018000017945 */ /* 0x000fe60003800000 */
[----:B------:R-:W-:-:S13]  /*74e0*/  ISETP.GT.AND P1, PT, R16, 0x20, PT ;  /* 0x000000201000780c */ /* 0x000fda0003f24270 */
[----:B------:R-:W-:Y:S05]  /*74f0*/  @!P1 BRA `(.L_x_1438) ;  /* 0x0000000000549947 */ /* 0x000fea0003800000 */
[----:B------:R-:W-:Y:S02]  /*7500*/  IMAD.IADD R16, R7, 0x1, R22 ;  /* 0x0000000107107824 */ /* 0x000fe400078e0216 */
[----:B------:R-:W-:-:S03]  /*7510*/  VIADD R26, R22, 0x20 ;  /* 0x00000020161a7836 */ /* 0x000fc60000000000 */
[----:B------:R-:W-:Y:S02]  /*7520*/  LEA R24, R16, R5, 0x1 ;  /* 0x0000000510187211 */ /* 0x000fe400078e08ff */
[----:B------:R-:W-:-:S04]  /*7530*/  IADD3 R16, R7, R26, RZ ;  /* 0x0000001a07107210 */ /* 0x000fc80007ffe0ff */
        /* <DEDUP_REMOVED lines=17> */
.L_x_1438:
[----:B------:R-:W-:Y:S05]  /*7650*/  BSYNC B1 ;  /* 0x0000000000017941 */ /* 0x000fea0003800000 */
.L_x_1437:
[----:B------:R-:W-:-:S13]  /*7660*/  ISETP.LT.OR P0, PT, R22, R23, P0 ;  /* 0x000000171600720c */ /* 0x000fda0000701670 */
[----:B------:R-:W-:Y:S05]  /*7670*/  @!P0 BRA `(.L_x_1427) ;  /* 0x0000000000248947 */ /* 0x000fea0003800000 */
[----:B------:R-:W-:-:S05]  /*7680*/  IMAD.IADD R16, R7, 0x1, R22 ;  /* 0x0000000107107824 */ /* 0x000fca00078e0216 */
[----:B------:R-:W-:-:S06]  /*7690*/  LEA R18, R16, R5, 0x1 ;  /* 0x0000000510127211 */ /* 0x000fcc00078e08ff */
[----:B------:R-:W0:Y:S02]  /*76a0*/  LDS.U16 R18, [R18] ;  /* 0x0000000012127984 */ /* 0x000e240000000400 */
[----:B0-----:R-:W-:-:S06]  /*76b0*/  HADD2.F32 R16, -RZ, R18.H0_H0 ;  /* 0x20000012ff107230 */ /* 0x001fcc0000004100 */
[----:B------:R-:W2:Y:S02]  /*76c0*/  F2F.F64.F32 R16, R16 ;  /* 0x0000001000107310 */ /* 0x000ea40000201800 */
[----:B--2---:R-:W-:-:S14]  /*76d0*/  DSETP.GT.AND P0, PT, R16, R20, PT ;  /* 0x000000141000722a */ /* 0x004fdc0003f04000 */
[----:B------:R-:W-:Y:S01]  /*76e0*/  @P0 IMAD.MOV.U32 R20, RZ, RZ, R16 ;  /* 0x000000ffff140224 */ /* 0x000fe200078e0010 */
[----:B------:R-:W-:Y:S01]  /*76f0*/  @P0 MOV R21, R17 ;  /* 0x0000001100150202 */ /* 0x000fe20000000f00 */
[----:B------:R-:W-:-:S07]  /*7700*/  @P0 IMAD.MOV.U32 R0, RZ, RZ, R22 ;  /* 0x000000ffff000224 */ /* 0x000fce00078e0016 */
.L_x_1427:
[----:B------:R-:W-:Y:S05]  /*7710*/  BSYNC B0 ;  /* 0x0000000000007941 */ /* 0x000fea0003800000 */
.L_x_1426:
[----:B------:R-:W-:Y:S05]  /*7720*/  WARPSYNC.ALL ;  /* 0x0000000000007948 */ /* 0x000fea0003800000 */
[----:B0-2---:R-:W-:Y:S01]  /*7730*/  SHFL.BFLY PT, R17, R21, 0x10, 0x1f ;  /* 0x0e001f0015117f89 */ /* 0x005fe200000e0000 */
[----:B------:R-:W0:Y:S03]  /*7740*/  LDC R27, c[0x0][0x220] ;  /* 0x00008800ff1b7b82 */ /* 0x000e260000000800 */
[----:B------:R-:W1:Y:S04]  /*7750*/  SHFL.BFLY PT, R16, R20, 0x10, 0x1f ;  /* 0x0e001f0014107f89 */ /* 0x000e6800000e0000 */
        /* <DEDUP_REMOVED lines=45> */
.L_x_1352:
        /* <DEDUP_REMOVED lines=12> */
.L_x_1444:
[----:B------:R-:W-:Y:S01]  /*7af0*/  IADD3 R29, R9, R26, RZ ;  /* 0x0000001a091d7210 */ /* 0x000fe20007ffe0ff */
[----:B0--34-:R-:W0:Y:S04]  /*7b00*/  LDC.64 R16, c[0x0][0x238] ;  /* 0x00008e00ff107b82 */ /* 0x019e280000000a00 */
[----:B------:R-:W-:-:S05]  /*7b10*/  IMAD R29, R29, 0x4, R4 ;  /* 0x000000041d1d7824 */ /* 0x000fca00078e0204 */
        /* <DEDUP_REMOVED lines=8> */
[----:B--2---:R-:W-:-:S07]  /*7ba0*/  HADD2.F32 R18, -RZ, R22.H0_H0 ;  /* 0x20000016ff127230 */ /* 0x004fce0000004100 */
        /* <DEDUP_REMOVED lines=10> */
[----:B--2---:R-:W-:-:S07]  /*7c50*/  HADD2.F32 R19, -RZ, R36.H0_H0 ;  /* 0x20000024ff137230 */ /* 0x004fce0000004100 */
        /* <DEDUP_REMOVED lines=10> */
[----:B--2---:R-:W-:-:S07]  /*7d00*/  HADD2.F32 R36, -RZ, R24.H0_H0 ;  /* 0x20000018ff247230 */ /* 0x004fce0000004100 */
        /* <DEDUP_REMOVED lines=8> */
[----:B------:R-:W-:-:S04]  /*7d90*/  IADD3 R26, R26, 0x80, RZ ;  /* 0x000000801a1a7810 */ /* 0x000fc80007ffe0ff */
[----:B------:R-:W-:Y:S01]  /*7da0*/  ISETP.GE.AND P1, PT, R26, R0, PT ;  /* 0x000000001a00720c */ /* 0x000fe20003f26270 */
[----:B0-----:R-:W-:-:S06]  /*7db0*/  HADD2.F32 R21, -RZ, R16.H0_H0 ;  /* 0x20000010ff157230 */ /* 0x001fcc0000004100 */
[----:B------:R-:W-:Y:S01]  /*7dc0*/  F2F.F64.F32 R20, R21 ;  /* 0x0000001500147310 */ /* 0x000fe20000201800 */
[----:B--2---:R-:W-:-:S07]  /*7dd0*/  HADD2.F32 R24, -RZ, R22.H0_H0 ;  /* 0x20000016ff187230 */ /* 0x004fce0000004100 */
[----:B------:R-:W0:Y:S02]  /*7de0*/  F2F.F64.F32 R16, R24 ;  /* 0x0000001800107310 */ /* 0x000e240000201800 */
[----:B0-----:R-:W-:-:S10]  /*7df0*/  DADD R16, R20, -R16 ;  /* 0x0000000014107229 */ /* 0x001fd40000000810 */
[----:B------:R-:W0:Y:S02]  /*7e00*/  F2F.F16.F64 R17, R16 ;  /* 0x0000001000117310 */ /* 0x000e240000300800 */
[----:B0-----:R0:W-:Y:S01]  /*7e10*/  STS.U16 [R28+0xc0], R17 ;  /* 0x0000c0111c007388 */ /* 0x0011e20000000400 */
[----:B------:R-:W-:Y:S05]  /*7e20*/  @!P1 BRA `(.L_x_1444) ;  /* 0xfffffffc00309947 */ /* 0x000fea000383ffff */
.L_x_1443:
[----:B------:R-:W-:Y:S05]  /*7e30*/  BSYNC B1 ;  /* 0x0000000000017941 */ /* 0x000fea0003800000 */
.L_x_1442:
        /* <DEDUP_REMOVED lines=13> */
[----:B0-----:R-:W-:-:S04]  /*7f10*/  HADD2.F32 R24, -RZ, R18.H0_H0 ;  /* 0x20000012ff187230 */ /* 0x001fc80000004100 */
[----:B------:R-:W-:Y:S01]  /*7f20*/  F2F.F64.F32 R20, R24 ;  /* 0x0000001800147310 */ /* 0x000fe20000201800 */
[----:B--2---:R-:W-:-:S07]  /*7f30*/  HADD2.F32 R28, -RZ, R22.H0_H0 ;  /* 0x20000016ff1c7230 */ /* 0x004fce0000004100 */
        /* <DEDUP_REMOVED lines=8> */
[----:B------:R-:W-:-:S02]  /*7fc0*/  PLOP3.LUT P0, PT, PT, PT, PT, 0x8, 0x0 ;  /* 0x000000000000781c */ /* 0x000fc40003f0e170 */
[----:B------:R-:W-:Y:S01]  /*7fd0*/  IADD3 R26, R26, 0x40, RZ ;  /* 0x000000401a1a7810 */ /* 0x000fe20007ffe0ff */
[----:B0-----:R-:W-:-:S06]  /*7fe0*/  HADD2.F32 R18, -RZ, R16.H0_H0 ;  /* 0x20000010ff127230 */ /* 0x001fcc0000004100 */
[----:B------:R-:W-:Y:S01]  /*7ff0*/  F2F.F64.F32 R18, R18 ;  /* 0x0000001200127310 */ /* 0x000fe20000201800 */
[----:B--2---:R-:W-:-:S07]  /*8000*/  HADD2.F32 R24, -RZ, R22.H0_H0 ;  /* 0x20000016ff187230 */ /* 0x004fce0000004100 */
[----:B------:R-:W0:Y:S02]  /*8010*/  F2F.F64.F32 R16, R24 ;  /* 0x0000001800107310 */ /* 0x000e240000201800 */
[----:B0-----:R-:W-:-:S10]  /*8020*/  DADD R16, R18, -R16 ;  /* 0x0000000012107229 */ /* 0x001fd40000000810 */
[----:B------:R-:W0:Y:S02]  /*8030*/  F2F.F16.F64 R17, R16 ;  /* 0x0000001000117310 */ /* 0x000e240000300800 */
[----:B0-----:R1:W-:Y:S02]  /*8040*/  STS.U16 [R0+0x40], R17 ;  /* 0x0000401100007388 */ /* 0x0013e40000000400 */
.L_x_1446:
[----:B------:R-:W-:Y:S05]  /*8050*/  BSYNC B1 ;  /* 0x0000000000017941 */ /* 0x000fea0003800000 */
.L_x_1445:
        /* <DEDUP_REMOVED lines=15> */
[----:B0-----:R-:W-:-:S10]  /*8150*/  DADD R18, R20, -R18 ;  /* 0x0000000014127229 */ /* 0x001fd40000000812 */
[----:B------:R-:W0:Y:S02]  /*8160*/  F2F.F16.F64 R19, R18 ;  /* 0x0000001200137310 */ /* 0x000e240000300800 */
[----:B0-----:R0:W-:Y:S02]  /*8170*/  STS.U16 [R0], R19 ;  /* 0x0000001300007388 */ /* 0x0011e40000000400 */
.L_x_1441:
[----:B------:R-:W-:Y:S05]  /*8180*/  BSYNC B0 ;  /* 0x0000000000007941 */ /* 0x000fea0003800000 */
.L_x_1440:
        /* <DEDUP_REMOVED lines=22> */
.L_x_1452:
        /* <DEDUP_REMOVED lines=30> */
.L_x_1451:
[----:B------:R-:W-:Y:S05]  /*84d0*/  BSYNC B1 ;  /* 0x0000000000017941 */ /* 0x000fea0003800000 */
.L_x_1450:
        /* <DEDUP_REMOVED lines=20> */
.L_x_1454:
[----:B------:R-:W-:Y:S05]  /*8620*/  BSYNC B1 ;  /* 0x0000000000017941 */ /* 0x000fea0003800000 */
.L_x_1453:
        /* <DEDUP_REMOVED lines=10> */
.L_x_1449:
[----:B------:R-:W-:Y:S05]  /*86d0*/  BSYNC B0 ;  /* 0x0000000000007941 */ /* 0x000fea0003800000 */
.L_x_1448:
        /* <DEDUP_REMOVED lines=47> */
.L_x_1457:
        /* <DEDUP_REMOVED lines=18> */
.L_x_1456:
[----:B------:R-:W-:Y:S05]  /*8af0*/  BSYNC B0 ;  /* 0x0000000000007941 */ /* 0x000fea0003800000 */
.L_x_1455:
        /* <DEDUP_REMOVED lines=17> */
.L_x_1462:
        /* <DEDUP_REMOVED lines=27> */
.L_x_1461:
[----:B------:R-:W-:Y:S05]  /*8dc0*/  BSYNC B1 ;  /* 0x0000000000017941 */ /* 0x000fea0003800000 */
.L_x_1460:
        /* <DEDUP_REMOVED lines=19> */
.L_x_1464:
[----:B------:R-:W-:Y:S05]  /*8f00*/  BSYNC B1 ;  /* 0x0000000000017941 */ /* 0x000fea0003800000 */
.L_x_1463:
        /* <DEDUP_REMOVED lines=9> */
.L_x_1459:
[----:B------:R-:W-:Y:S05]  /*8fa0*/  BSYNC B0 ;  /* 0x0000000000007941 */ /* 0x000fea0003800000 */
.L_x_1458:
        /* <DEDUP_REMOVED lines=41> */
.L_x_1469:
        /* <DEDUP_REMOVED lines=17> */
[----:B------:R-:W-:Y:S05]  /*9350*/  CALL.REL.NOINC `($__internal_17_$__cuda_sm3x_div_rn_noftz_f32_slowpath) ;  /* 0x0000002000487944 */ /* 0x000fea0003c00000 */
[----:B------:R-:W-:-:S07]  /*9360*/  IMAD.MOV.U32 R17, RZ, RZ, R22 ;  /* 0x000000ffff117224 */ /* 0x000fce00078e0016 */
.L_x_1468:
[----:B------:R-:W-:Y:S05]  /*9370*/  BSYNC B1 ;  /* 0x0000000000017941 */ /* 0x000fea0003800000 */
.L_x_1467:
[----:B------:R-:W-:-:S05]  /*9380*/  F2FP.F16.F32.PACK_AB R17, RZ, R17 ;  /* 0x00000011ff11723e */ /* 0x000fca00000000ff */
[----:B------:R0:W-:Y:S01]  /*9390*/  STS.U16 [R18], R17 ;  /* 0x0000001112007388 */ /* 0x0001e20000000400 */
[----:B------:R-:W-:Y:S05]  /*93a0*/  @!P5 BRA `(.L_x_1469) ;  /* 0xfffffffc00a4d947 */ /* 0x000fea000383ffff */
.L_x_1466:
[----:B------:R-:W-:Y:S05]  /*93b0*/  BSYNC B0 ;  /* 0x0000000000007941 */ /* 0x000fea0003800000 */
.L_x_1465:
        /* <DEDUP_REMOVED lines=14> */
.L_x_1473:
        /* <DEDUP_REMOVED lines=28> */
.L_x_1472:
[----:B------:R-:W-:Y:S05]  /*9660*/  BSYNC B1 ;  /* 0x0000000000017941 */ /* 0x000fea0003800000 */
.L_x_1471:
        /* <DEDUP_REMOVED lines=22> */
.L_x_1475:
[----:B------:R-:W-:Y:S05]  /*97d0*/  BSYNC B1 ;  /* 0x0000000000017941 */ /* 0x000fea0003800000 */
.L_x_1474:
        /* <DEDUP_REMOVED lines=13> */
.L_x_1470:
[----:B------:R-:W-:Y:S05]  /*98b0*/  BSYNC B0 ;  /* 0x0000000000007941 */ /* 0x000fea0003800000 */
.L_x_1447:
        /* <DEDUP_REMOVED lines=24> */
.L_x_1482:
        /* <DEDUP_REMOVED lines=27> */
.L_x_1481:
[----:B------:R-:W-:Y:S05]  /*9bf0*/  BSYNC B1 ;  /* 0x0000000000017941 */ /* 0x000fea0003800000 */
.L_x_1480:
        /* <DEDUP_REMOVED lines=19> */
.L_x_1484:
[----:B------:R-:W-:Y:S05]  /*9d30*/  BSYNC B1 ;  /* 0x0000000000017941 */ /* 0x000fea0003800000 */
.L_x_1483:
        /* <DEDUP_REMOVED lines=9> */
.L_x_1479:
[----:B------:R-:W-:Y:S05]  /*9dd0*/  BSYNC B0 ;  /* 0x0000000000007941 */ /* 0x000fea0003800000 */
.L_x_1478:
        /* <DEDUP_REMOVED lines=43> */
.L_x_1488:
        /* <DEDUP_REMOVED lines=23> */
[----:B------:R-:W-:Y:S05]  /*a200*/  CALL.REL.NOINC `($__internal_15_$__cuda_sm20_div_rn_f64_full) ;  /* 0x0000000800507944 */ /* 0x000fea0003c00000 */
.L_x_1487:
[----:B------:R-:W-:Y:S05]  /*a210*/  BSYNC B1 ;  /* 0x0000000000017941 */ /* 0x000fea0003800000 */
.L_x_1486:
[----:B------:R-:W0:Y:S02]  /*a220*/  F2F.F16.F64 R18, R18 ;  /* 0x0000001200127310 */ /* 0x000e240000300800 */
[----:B0-----:R0:W-:Y:S01]  /*a230*/  STS.U16 [R37], R18 ;  /* 0x0000001225007388 */ /* 0x0011e20000000400 */
[----:B------:R-:W-:Y:S05]  /*a240*/  @!P1 BRA `(.L_x_1488) ;  /* 0xfffffffc00909947 */ /* 0x000fea000383ffff */
.L_x_1485:
[----:B------:R-:W-:Y:S05]  /*a250*/  BSYNC B0 ;  /* 0x0000000000007941 */ /* 0x000fea0003800000 */
.L_x_1477:
[----:B------:R-:W-:Y:S01]  /*a260*/  NOP ;  /* 0x0000000000007918 */ /* 0x000fe20000000000 */
.L_x_1476:
        /* <DEDUP_REMOVED lines=14> */
.L_x_1493:
        /* <DEDUP_REMOVED lines=57> */
.L_x_1492:
[----:B------:R-:W-:Y:S05]  /*a6e0*/  BSYNC B1 ;  /* 0x0000000000017941 */ /* 0x000fea0003800000 */
.L_x_1491:
        /* <DEDUP_REMOVED lines=38> */
.L_x_1495:
[----:B------:R-:W-:Y:S05]  /*a950*/  BSYNC B1 ;  /* 0x0000000000017941 */ /* 0x000fea0003800000 */
.L_x_1494:
        /* <DEDUP_REMOVED lines=23> */
.L_x_1490:
[----:B------:R-:W-:Y:S05]  /*aad0*/  BSYNC B0 ;  /* 0x0000000000007941 */ /* 0x000fea0003800000 */
.L_x_1489:
[----:B------:R-:W-:Y:S01]  /*aae0*/  ULDC UR4, c[0x0][0xc] ;  /* 0x0000030000047ab9 */ /* 0x000fe20000000800 */
[----:B------:R5:W-:Y:S06]  /*aaf0*/  MEMBAR.SC.CTA ;  /* 0x0000000000007992 */ /* 0x000bec0000000000 */
[----:B-----5:R-:W-:Y:S01]  /*ab00*/  UIADD3 UR6, UR4, UR6, URZ ;  /* 0x0000000604067290 */ /* 0x020fe2000fffe03f */
[----:B------:R-:W-:-:S05]  /*ab10*/  NOP ;  /* 0x0000000000007918 */ /* 0x000fca0000000000 */
[----:B------:R-:W-:-:S13]  /*ab20*/  ISETP.LE.AND P0, PT, R2, UR6, PT ;  /* 0x0000000602007c0c */ /* 0x000fda000bf03270 */
[----:B------:R-:W-:Y:S05]  /*ab30*/  @!P0 BRA `(.L_x_1496) ;  /* 0xffffff5800848947 */ /* 0x000fea000383ffff */
[----:B------:R-:W-:Y:S05]  /*ab40*/  EXIT ;  /* 0x000000000000794d */ /* 0x000fea0003800000 */
        .weak           $__internal_15_$__cuda_sm20_div_rn_f64_full
        .type           $__internal_15_$__cuda_sm20_div_rn_f64_full,@function
        .size           $__internal_15_$__cuda_sm20_div_rn_f64_full,($__internal_16_$__cuda_sm20_rcp_rn_f32_slowpath - $__internal_15_$__cuda_sm20_div_rn_f64_full)
$__internal_15_$__cuda_sm20_div_rn_f64_full:
        /* <DEDUP_REMOVED lines=66> */
.L_x_1498:
        /* <DEDUP_REMOVED lines=16> */
.L_x_1501:
[----:B------:R-:W-:Y:S01]  /*b070*/  LOP3.LUT R23, R29, 0x80000, RZ, 0xfc, !PT ;  /* 0x000800001d177812 */ /* 0x000fe200078efcff */
[----:B------:R-:W-:Y:S01]  /*b080*/  IMAD.MOV.U32 R22, RZ, RZ, R28 ;  /* 0x000000ffff167224 */ /* 0x000fe200078e001c */
[----:B------:R-:W-:Y:S06]  /*b090*/  BRA `(.L_x_1499) ;  /* 0x0000000000087947 */ /* 0x000fec0003800000 */
.L_x_1500:
[----:B------:R-:W-:Y:S02]  /*b0a0*/  LOP3.LUT R23, R17, 0x80000, RZ, 0xfc, !PT ;  /* 0x0008000011177812 */ /* 0x000fe400078efcff */
[----:B------:R-:W-:-:S07]  /*b0b0*/  MOV R22, R16 ;  /* 0x0000001000167202 */ /* 0x000fce0000000f00 */
.L_x_1499:
[----:B------:R-:W-:Y:S05]  /*b0c0*/  BSYNC B2 ;  /* 0x0000000000027941 */ /* 0x000fea0003800000 */
.L_x_1497:
[----:B------:R-:W-:Y:S01]  /*b0d0*/  HFMA2.MMA R17, -RZ, RZ, 0, 0 ;  /* 0x00000000ff117435 */ /* 0x000fe200000001ff */
[----:B------:R-:W-:Y:S01]  /*b0e0*/  IMAD.MOV.U32 R16, RZ, RZ, R0 ;  /* 0x000000ffff107224 */ /* 0x000fe200078e0000 */
[----:B------:R-:W-:Y:S01]  /*b0f0*/  MOV R19, R23 ;  /* 0x0000001700137202 */ /* 0x000fe20000000f00 */
[----:B------:R-:W-:-:S03]  /*b100*/  IMAD.MOV.U32 R18, RZ, RZ, R22 ;  /* 0x000000ffff127224 */ /* 0x000fc600078e0016 */
[----:B------:R-:W-:Y:S05]  /*b110*/  RET.REL.NODEC R16 `(_ZN18transformer_engine45fused_topk_with_score_function_forward_kernelI6__halfS1_EEvPKT_iiibiifiPKT0_PS2_PbS8_) ;  /* 0xffffff4c10b87950 */ /* 0x000fea0003c3ffff */
        .weak           $__internal_16_$__cuda_sm20_rcp_rn_f32_slowpath
        .type           $__internal_16_$__cuda_sm20_rcp_rn_f32_slowpath,@function
        .size           $__internal_16_$__cuda_sm20_rcp_rn_f32_slowpath,($__internal_17_$__cuda_sm3x_div_rn_noftz_f32_slowpath - $__internal_16_$__cuda_sm20_rcp_rn_f32_slowpath)
$__internal_16_$__cuda_sm20_rcp_rn_f32_slowpath:
        /* <DEDUP_REMOVED lines=16> */
.L_x_1503:
        /* <DEDUP_REMOVED lines=33> */
.L_x_1505:
[----:B------:R0:W1:Y:S02]  /*b430*/  MUFU.RCP R21, R16 ;  /* 0x0000001000157308 */ /* 0x0000640000001000 */
.L_x_1504:
[----:B------:R-:W-:Y:S05]  /*b440*/  BSYNC B2 ;  /* 0x0000000000027941 */ /* 0x000fea0003800000 */
.L_x_1502:
[----:B------:R-:W-:Y:S01]  /*b450*/  HFMA2.MMA R17, -RZ, RZ, 0, 0 ;  /* 0x00000000ff117435 */ /* 0x000fe200000001ff */
[----:B0-----:R-:W-:-:S05]  /*b460*/  IMAD.MOV.U32 R16, RZ, RZ, R20 ;  /* 0x000000ffff107224 */ /* 0x001fca00078e0014 */
[----:B-1----:R-:W-:Y:S05]  /*b470*/  RET.REL.NODEC R16 `(_ZN18transformer_engine45fused_topk_with_score_function_forward_kernelI6__halfS1_EEvPKT_iiibiifiPKT0_PS2_PbS8_) ;  /* 0xffffff4810e07950 */ /* 0x002fea0003c3ffff */
        .weak           $__internal_17_$__cuda_sm3x_div_rn_noftz_f32_slowpath
        .type           $__internal_17_$__cuda_sm3x_div_rn_noftz_f32_slowpath,@function
        .size           $__internal_17_$__cuda_sm3x_div_rn_noftz_f32_slowpath,(.L_x_2499 - $__internal_17_$__cuda_sm3x_div_rn_noftz_f32_slowpath)
$__internal_17_$__cuda_sm3x_div_rn_noftz_f32_slowpath:
        /* <DEDUP_REMOVED lines=34> */
.L_x_1507:
        /* <DEDUP_REMOVED lines=51> */
.L_x_1514:
[----:B------:R-:W-:-:S04]  /*b9d0*/  LOP3.LUT R16, R16, 0x80000000, RZ, 0xc0, !PT ;  /* 0x8000000010107812 */ /* 0x000fc800078ec0ff */
[----:B------:R-:W-:Y:S01]  /*b9e0*/  LOP3.LUT R16, R16, 0x7f800000, RZ, 0xfc, !PT ;  /* 0x7f80000010107812 */ /* 0x000fe200078efcff */
[----:B------:R-:W-:Y:S06]  /*b9f0*/  BRA `(.L_x_1515) ;  /* 0x0000000000047947 */ /* 0x000fec0003800000 */
.L_x_1513:
[----:B------:R-:W-:-:S07]  /*ba00*/  IMAD R16, R23, 0x800000, R16 ;  /* 0x0080000017107824 */ /* 0x000fce00078e0210 */
.L_x_1515:
[----:B------:R-:W-:Y:S05]  /*ba10*/  BSYNC B3 ;  /* 0x0000000000037941 */ /* 0x000fea0003800000 */
.L_x_1512:
[----:B------:R-:W-:Y:S05]  /*ba20*/  BRA `(.L_x_1516) ;  /* 0x0000000000207947 */ /* 0x000fea0003800000 */
.L_x_1511:
[----:B------:R-:W-:-:S04]  /*ba30*/  LOP3.LUT R16, R17, 0x80000000, R16, 0x48, !PT ;  /* 0x8000000011107812 */ /* 0x000fc800078e4810 */
[----:B------:R-:W-:Y:S01]  /*ba40*/  LOP3.LUT R16, R16, 0x7f800000, RZ, 0xfc, !PT ;  /* 0x7f80000010107812 */ /* 0x000fe200078efcff */
[----:B------:R-:W-:Y:S06]  /*ba50*/  BRA `(.L_x_1516) ;  /* 0x0000000000147947 */ /* 0x000fec0003800000 */
.L_x_1510:
[----:B------:R-:W-:Y:S01]  /*ba60*/  LOP3.LUT R16, R17, 0x80000000, R16, 0x48, !PT ;  /* 0x8000000011107812 */ /* 0x000fe200078e4810 */
[----:B------:R-:W-:Y:S06]  /*ba70*/  BRA `(.L_x_1516) ;  /* 0x00000000000c7947 */ /* 0x000fec0003800000 */
.L_x_1509:
[----:B------:R-:W0:Y:S01]  /*ba80*/  MUFU.RSQ R16, -QNAN ;  /* 0xffc0000000107908 */ /* 0x000e220000001400 */
[----:B------:R-:W-:Y:S05]  /*ba90*/  BRA `(.L_x_1516) ;  /* 0x0000000000047947 */ /* 0x000fea0003800000 */
.L_x_1508:
[----:B------:R-:W-:-:S07]  /*baa0*/  FADD.FTZ R16, R16, R17 ;  /* 0x0000001110107221 */ /* 0x000fce0000010000 */
.L_x_1516:
[----:B------:R-:W-:Y:S05]  /*bab0*/  BSYNC B2 ;  /* 0x0000000000027941 */ /* 0x000fea0003800000 */
.L_x_1506:
[----:B------:R-:W-:Y:S01]  /*bac0*/  HFMA2.MMA R17, -RZ, RZ, 0, 0 ;  /* 0x00000000ff117435 */ /* 0x000fe200000001ff */
[----:B0-----:R-:W-:Y:S01]  /*bad0*/  MOV R22, R16 ;  /* 0x0000001000167202 */ /* 0x001fe20000000f00 */
[----:B------:R-:W-:-:S04]  /*bae0*/  IMAD.MOV.U32 R16, RZ, RZ, R21 ;  /* 0x000000ffff107224 */ /* 0x000fc800078e0015 */
[----:B------:R-:W-:Y:S05]  /*baf0*/  RET.REL.NODEC R16 `(_ZN18transformer_engine45fused_topk_with_score_function_forward_kernelI6__halfS1_EEvPKT_iiibiifiPKT0_PS2_PbS8_) ;  /* 0xffffff4410407950 */ /* 0x000fea0003c3ffff */
.L_x_1517:
        /* <DEDUP_REMOVED lines=16> */
.L_x_2499:


//--------------------- .text._ZN18transformer_engine45fused_topk_with_score_function_forward_kernelI6__halffEEvPKT_iiibiifiPKT0_PS2_PbS8_ --------------------------
	.section	.text._ZN18transformer_engine45fused_topk_with_score_function_forward_kernelI6__halffEEvPKT_iiibiifiPKT0_PS2_PbS8_,"ax",@progbits
	.align	128
        .global         _ZN18transformer_engine45fused_topk_with_score_function_forward_kernelI6__halffEEvPKT_iiibiifiPKT0_PS2_PbS8_
        .type           _ZN18transformer_engine45fused_topk_with_score_function_forward_kernelI6__halffEEvPKT_iiibiifiPKT0_PS2_PbS8_,@function
        .size           _ZN18transformer_engine45fused_topk_with_score_function_forward_kernelI6__halffEEvPKT_iiibiifiPKT0_PS2_PbS8_,(.L_x_2502 - _ZN18transformer_engine45fused_topk_with_score_function_forward_kernelI6__halffEEvPKT_iiibiifiPKT0_PS2_PbS8_)
        .other          _ZN18transformer_engine45fused_topk_with_score_function_forward_kernelI6__halffEEvPKT_iiibiifiPKT0_PS2_PbS8_,@"STO_CUDA_ENTRY STV_DEFAULT"
_ZN18transformer_engine45fused_topk_with_score_function_forward_kernelI6__halffEEvPKT_iiibiifiPKT0_PS2_PbS8_:
.text._ZN18transformer_engine45fused_topk_with_score_function_forward_kernelI6__halffEEvPKT_iiibiifiPKT0_PS2_PbS8_:
        /* <DEDUP_REMOVED lines=85> */
.L_x_1737:
[----:B0-2---:R-:W0:Y:S01]  /*0550*/  S2R R0, SR_TID.X ;  /* 0x0000000000007919 */ /* 0x005e220000002100 */
[----:B-1--4-:R-:W1:Y:S01]  /*0560*/  LDC R17, c[0x0][RZ] ;  /* 0x00000000ff117b82 */ /* 0x012e620000000800 */
        /* <DEDUP_REMOVED lines=24> */
.L_x_1524:
        /* <DEDUP_REMOVED lines=31> */
.L_x_1523:
[----:B------:R-:W-:Y:S05]  /*08e0*/  BSYNC B2 ;  /* 0x0000000000027941 */ /* 0x000fea0003800000 */
.L_x_1522:
        /* <DEDUP_REMOVED lines=21> */
.L_x_1526:
[----:B------:R-:W-:Y:S05]  /*0a40*/  BSYNC B2 ;  /* 0x0000000000027941 */ /* 0x000fea0003800000 */
.L_x_1525:
        /* <DEDUP_REMOVED lines=11> */
.L_x_1521:
        /* <DEDUP_REMOVED lines=9> */
.L_x_1530:
        /* <DEDUP_REMOVED lines=41> */
.L_x_1529:
[----:B------:R-:W-:Y:S05]  /*0e20*/  BSYNC B2 ;  /* 0x0000000000027941 */ /* 0x000fea0003800000 */
.L_x_1528:
        /* <DEDUP_REMOVED lines=28> */
.L_x_1532:
[----:B------:R-:W-:Y:S05]  /*0ff0*/  BSYNC B2 ;  /* 0x0000000000027941 */ /* 0x000fea0003800000 */
.L_x_1531:
        /* <DEDUP_REMOVED lines=14> */
.L_x_1527:
[----:B------:R-:W-:Y:S05]  /*10e0*/  BSYNC B1 ;  /* 0x0000000000017941 */ /* 0x000fea0003800000 */
.L_x_1520:
        /* <DEDUP_REMOVED lines=9> */
.L_x_1535:
        /* <DEDUP_REMOVED lines=25> */
.L_x_1534:
[----:B------:R-:W-:Y:S05]  /*1310*/  BSYNC B1 ;  /* 0x0000000000017941 */ /* 0x000fea0003800000 */
.L_x_1533:
        /* <DEDUP_REMOVED lines=18> */
.L_x_1537:
[----:B------:R-:W-:Y:S05]  /*1440*/  BSYNC B1 ;  /* 0x0000000000017941 */ /* 0x000fea0003800000 */
.L_x_1536:
        /* <DEDUP_REMOVED lines=9> */
.L_x_1519:
[----:B------:R-:W-:Y:S05]  /*14e0*/  BSYNC B0 ;  /* 0x0000000000007941 */ /* 0x000fea0003800000 */
.L_x_1518:
        /* <DEDUP_REMOVED lines=13> */
.L_x_1542:
        /* <DEDUP_REMOVED lines=9> */
.L_x_1541:
[----:B------:R-:W-:Y:S05]  /*1650*/  BSYNC B1 ;  /* 0x0000000000017941 */ /* 0x000fea0003800000 */
.L_x_1540:
        /* <DEDUP_REMOVED lines=14> */
.L_x_1539:
[----:B------:R-:W-:Y:S05]  /*1740*/  BSYNC B0 ;  /* 0x0000000000007941 */ /* 0x000fea0003800000 */
.L_x_1538:
        /* <DEDUP_REMOVED lines=23> */
.L_x_1548:
        /* <DEDUP_REMOVED lines=30> */
.L_x_1547:
[----:B------:R-:W-:Y:S05]  /*1aa0*/  BSYNC B1 ;  /* 0x0000000000017941 */ /* 0x000fea0003800000 */
.L_x_1546:
        /* <DEDUP_REMOVED lines=20> */
.L_x_1550:
[----:B------:R-:W-:Y:S05]  /*1bf0*/  BSYNC B1 ;  /* 0x0000000000017941 */ /* 0x000fea0003800000 */
.L_x_1549:
        /* <DEDUP_REMOVED lines=10> */
.L_x_1545:
[----:B------:R-:W-:Y:S05]  /*1ca0*/  BSYNC B0 ;  /* 0x0000000000007941 */ /* 0x000fea0003800000 */
.L_x_1544:
        /* <DEDUP_REMOVED lines=47> */
.L_x_1553:
        /* <DEDUP_REMOVED lines=18> */
.L_x_1552:
[----:B------:R-:W-:Y:S05]  /*20c0*/  BSYNC B0 ;  /* 0x0000000000007941 */ /* 0x000fea0003800000 */
.L_x_1551:
        /* <DEDUP_REMOVED lines=18> */
.L_x_1558:
        /* <DEDUP_REMOVED lines=27> */
.L_x_1557:
[----:B------:R-:W-:Y:S05]  /*23a0*/  BSYNC B1 ;  /* 0x0000000000017941 */ /* 0x000fea0003800000 */
.L_x_1556:
        /* <DEDUP_REMOVED lines=19> */
.L_x_1560:
[----:B------:R-:W-:Y:S05]  /*24e0*/  BSYNC B1 ;  /* 0x0000000000017941 */ /* 0x000fea0003800000 */
.L_x_1559:
        /* <DEDUP_REMOVED lines=9> */
.L_x_1555:
[----:B------:R-:W-:Y:S05]  /*2580*/  BSYNC B0 ;  /* 0x0000000000007941 */ /* 0x000fea0003800000 */
.L_x_1554:
        /* <DEDUP_REMOVED lines=41> */
.L_x_1565:
        /* <DEDUP_REMOVED lines=17> */
[----:B------:R-:W-:Y:S05]  /*2930*/  CALL.REL.NOINC `($__internal_20_$__cuda_sm3x_div_rn_noftz_f32_slowpath) ;  /* 0x0000008800987944 */ /* 0x000fea0003c00000 */
[----:B------:R-:W-:-:S07]  /*2940*/  MOV R17, R22 ;  /* 0x0000001600117202 */ /* 0x000fce0000000f00 */
.L_x_1564:
[----:B------:R-:W-:Y:S05]  /*2950*/  BSYNC B1 ;  /* 0x0000000000017941 */ /* 0x000fea0003800000 */
.L_x_1563:
[----:B------:R-:W-:-:S05]  /*2960*/  F2FP.F16.F32.PACK_AB R17, RZ, R17 ;  /* 0x00000011ff11723e */ /* 0x000fca00000000ff */
[----:B------:R0:W-:Y:S01]  /*2970*/  STS.U16 [R20], R17 ;  /* 0x0000001114007388 */ /* 0x0001e20000000400 */
[----:B------:R-:W-:Y:S05]  /*2980*/  @!P5 BRA `(.L_x_1565) ;  /* 0xfffffffc00a4d947 */ /* 0x000fea000383ffff */
.L_x_1562:
[----:B------:R-:W-:Y:S05]  /*2990*/  BSYNC B0 ;  /* 0x0000000000007941 */ /* 0x000fea0003800000 */
.L_x_1561:
        /* <DEDUP_REMOVED lines=13> */
.L_x_1569:
        /* <DEDUP_REMOVED lines=25> */
.L_x_1568:
[----:B------:R-:W-:Y:S05]  /*2c00*/  BSYNC B1 ;  /* 0x0000000000017941 */ /* 0x000fea0003800000 */
.L_x_1567:
        /* <DEDUP_REMOVED lines=18> */
.L_x_1571:
[----:B------:R-:W-:Y:S05]  /*2d30*/  BSYNC B1 ;  /* 0x0000000000017941 */ /* 0x000fea0003800000 */
.L_x_1570:
        /* <DEDUP_REMOVED lines=8> */
.L_x_1566:
[----:B------:R-:W-:Y:S05]  /*2dc0*/  BSYNC B0 ;  /* 0x0000000000007941 */ /* 0x000fea0003800000 */
.L_x_1543:
[----:B------:R-:W-:Y:S02]  /*2dd0*/  ULDC UR4, c[0x0][0x234] ;  /* 0x00008d0000047ab9 */ /* 0x000fe40000000800 */
[----:B------:R-:W-:-:S13]  /*2de0*/  ISETP.NE.AND P0, PT, RZ, UR4, PT ;  /* 0x00000004ff007c0c */ /* 0x000fda000bf05270 */
[----:B------:R-:W-:Y:S05]  /*2df0*/  @P0 BRA `(.L_x_1572) ;  /* 0x0000000400a00947 */ /* 0x000fea0003800000 */
[----:B------:R-:W-:Y:S01]  /*2e00*/  ULDC UR4, c[0x0][0x21c] ;  /* 0x0000870000047ab9 */ /* 0x000fe20000000800 */
[----:B------:R-:W-:Y:S04]  /*2e10*/  BSSY B0, `(.L_x_1573) ;  /* 0x0000024000007945 */ /* 0x000fe80003800000 */
[----:B------:R-:W-:Y:S05]  /*2e20*/  @P4 BRA `(.L_x_1574) ;  /* 0x0000000000884947 */ /* 0x000fea0003800000 */
[----:B0-2---:R-:W-:-:S07]  /*2e30*/  IMAD.MOV.U32 R18, RZ, RZ, R6 ;  /* 0x000000ffff127224 */ /* 0x005fce00078e0006 */
.L_x_1578:
        /* <DEDUP_REMOVED lines=22> */
[----:B------:R-:W-:Y:S05]  /*2fa0*/  CALL.REL.NOINC `($__internal_19_$__cuda_sm20_rcp_rn_f32_slowpath) ;  /* 0x0000008000247944 */ /* 0x000fea0003c00000 */
[----:B------:R-:W-:Y:S01]  /*2fb0*/  IMAD.MOV.U32 R16, RZ, RZ, R21 ;  /* 0x000000ffff107224 */ /* 0x000fe200078e0015 */
[----:B------:R-:W-:Y:S06]  /*2fc0*/  BRA `(.L_x_1577) ;  /* 0x0000000000107947 */ /* 0x000fec0003800000 */
.L_x_1576:
[----:B------:R-:W0:Y:S02]  /*2fd0*/  MUFU.RCP R16, R23 ;  /* 0x0000001700107308 */ /* 0x000e240000001000 */
[----:B0-----:R-:W-:-:S04]  /*2fe0*/  FFMA R17, R23, R16, -1 ;  /* 0xbf80000017117423 */ /* 0x001fc80000000010 */
[----:B------:R-:W-:-:S04]  /*2ff0*/  FADD.FTZ R17, -R17, -RZ ;  /* 0x800000ff11117221 */ /* 0x000fc80000010100 */
[----:B------:R-:W-:-:S07]  /*3000*/  FFMA R16, R16, R17, R16 ;  /* 0x0000001110107223 */ /* 0x000fce0000000010 */
.L_x_1577:
[----:B------:R-:W-:Y:S05]  /*3010*/  BSYNC B1 ;  /* 0x0000000000017941 */ /* 0x000fea0003800000 */
.L_x_1575:
[----:B------:R-:W-:-:S05]  /*3020*/  F2FP.F16.F32.PACK_AB R16, RZ, R16 ;  /* 0x00000010ff10723e */ /* 0x000fca00000000ff */
[----:B------:R3:W-:Y:S01]  /*3030*/  STS.U16 [R19], R16 ;  /* 0x0000001013007388 */ /* 0x0007e20000000400 */
[----:B------:R-:W-:Y:S05]  /*3040*/  @!P0 BRA `(.L_x_1578) ;  /* 0xfffffffc007c8947 */ /* 0x000fea000383ffff */
.L_x_1574:
[----:B------:R-:W-:Y:S05]  /*3050*/  BSYNC B0 ;  /* 0x0000000000007941 */ /* 0x000fea0003800000 */
.L_x_1573:
        /* <DEDUP_REMOVED lines=12> */
.L_x_1582:
        /* <DEDUP_REMOVED lines=25> */
.L_x_1581:
[----:B------:R-:W-:Y:S05]  /*32b0*/  BSYNC B1 ;  /* 0x0000000000017941 */ /* 0x000fea0003800000 */
.L_x_1580:
        /* <DEDUP_REMOVED lines=18> */
.L_x_1584:
[----:B------:R-:W-:Y:S05]  /*33e0*/  BSYNC B1 ;  /* 0x0000000000017941 */ /* 0x000fea0003800000 */
.L_x_1583:
        /* <DEDUP_REMOVED lines=8> */
.L_x_1579:
[----:B------:R-:W-:Y:S05]  /*3470*/  BSYNC B0 ;  /* 0x0000000000007941 */ /* 0x000fea0003800000 */
.L_x_1572:
        /* <DEDUP_REMOVED lines=13> */
.L_x_1589:
[----:B0-----:R-:W0:Y:S01]  /*3550*/  LDC.64 R16, c[0x0][0x238] ;  /* 0x00008e00ff107b82 */ /* 0x001e220000000a00 */
[C---:B------:R-:W-:Y:S01]  /*3560*/  IADD3 R21, R28.reuse, 0x20, RZ ;  /* 0x000000201c157810 */ /* 0x040fe20007ffe0ff */
[C---:B------:R-:W-:Y:S02]  /*3570*/  VIADD R19, R28.reuse, 0x40 ;  /* 0x000000401c137836 */ /* 0x040fe40000000000 */
        /* <DEDUP_REMOVED lines=9> */
[----:B------:R-:W-:-:S05]  /*3610*/  IADD3 R36, R7, R28, RZ ;  /* 0x0000001c07247210 */ /* 0x000fca0007ffe0ff */
[----:B------:R-:W-:-:S05]  /*3620*/  IMAD R36, R36, 0x2, R3 ;  /* 0x0000000224247824 */ /* 0x000fca00078e0203 */
[----:B------:R-:W0:Y:S04]  /*3630*/  LDS.U16 R24, [R36] ;  /* 0x0000000024187984 */ /* 0x000e280000000400 */
[----:B------:R-:W1:Y:S04]  /*3640*/  LDS.U16 R26, [R36+0x40] ;  /* 0x00004000241a7984 */ /* 0x000e680000000400 */
[----:B------:R-:W-:Y:S04]  /*3650*/  LDS.U16 R41, [R36+0x80] ;  /* 0x0000800024297984 */ /* 0x000fe80000000400 */
[----:B------:R-:W1:Y:S01]  /*3660*/  LDS.U16 R40, [R36+0xc0] ;  /* 0x0000c00024287984 */ /* 0x000e620000000400 */
[----:B0-----:R-:W-:-:S04]  /*3670*/  HADD2.F32 R44, -RZ, R24.H0_H0 ;  /* 0x20000018ff2c7230 */ /* 0x001fc80000004100 */
[----:B------:R-:W-:Y:S01]  /*3680*/  F2F.F64.F32 R20, R44 ;  /* 0x0000002c00147310 */ /* 0x000fe20000201800 */
[----:B-1----:R-:W-:Y:S02]  /*3690*/  HADD2.F32 R26, -RZ, R26.H0_H0 ;  /* 0x2000001aff1a7230 */ /* 0x002fe40000004100 */
[----:B------:R-:W-:-:S05]  /*36a0*/  HADD2.F32 R18, -RZ, R40.H0_H0 ;  /* 0x20000028ff127230 */ /* 0x000fca0000004100 */
[----:B------:R-:W-:Y:S08]  /*36b0*/  F2F.F64.F32 R26, R26 ;  /* 0x0000001a001a7310 */ /* 0x000ff00000201800 */
[----:B------:R-:W-:Y:S01]  /*36c0*/  F2F.F64.F32 R18, R18 ;  /* 0x0000001200127310 */ /* 0x000fe20000201800 */
[----:B------:R-:W-:-:S05]  /*36d0*/  VIADD R28, R28, 0x80 ;  /* 0x000000801c1c7836 */ /* 0x000fca0000000000 */
[----:B------:R-:W-:Y:S02]  /*36e0*/  ISETP.GE.AND P1, PT, R28, R37, PT ;  /* 0x000000251c00720c */ /* 0x000fe40003f26270 */
[----:B--2---:R-:W0:Y:S08]  /*36f0*/  F2F.F64.F32 R22, R22 ;  /* 0x0000001600167310 */ /* 0x004e300000201800 */
[----:B---3--:R-:W1:Y:S01]  /*3700*/  F2F.F64.F32 R24, R42 ;  /* 0x0000002a00187310 */ /* 0x008e620000201800 */
[----:B0-----:R-:W-:Y:S01]  /*3710*/  DADD R38, R20, R22 ;  /* 0x0000000014267229 */ /* 0x001fe20000000016 */
[----:B------:R-:W-:-:S06]  /*3720*/  HADD2.F32 R22, -RZ, R41.H0_H0 ;  /* 0x20000029ff167230 */ /* 0x000fcc0000004100 */
[----:B----4-:R-:W-:Y:S08]  /*3730*/  F2F.F64.F32 R20, R43 ;  /* 0x0000002b00147310 */ /* 0x010ff00000201800 */
[----:B-----5:R-:W0:Y:S08]  /*3740*/  F2F.F64.F32 R16, R16 ;  /* 0x0000001000107310 */ /* 0x020e300000201800 */
[----:B------:R-:W2:Y:S01]  /*3750*/  F2F.F64.F32 R22, R22 ;  /* 0x0000001600167310 */ /* 0x000ea20000201800 */
[----:B-1----:R-:W-:-:S02]  /*3760*/  DADD R24, R26, R24 ;  /* 0x000000001a187229 */ /* 0x002fc40000000018 */
[----:B0-----:R-:W-:Y:S02]  /*3770*/  DADD R16, R18, R16 ;  /* 0x0000000012107229 */ /* 0x001fe40000000010 */
[----:B--2---:R-:W-:-:S03]  /*3780*/  DADD R20, R22, R20 ;  /* 0x0000000016147229 */ /* 0x004fc60000000014 */
[----:B------:R-:W0:Y:S08]  /*3790*/  F2F.F16.F64 R39, R38 ;  /* 0x0000002600277310 */ /* 0x000e300000300800 */
[----:B------:R-:W1:Y:S08]  /*37a0*/  F2F.F16.F64 R25, R24 ;  /* 0x0000001800197310 */ /* 0x000e700000300800 */
[----:B------:R-:W2:Y:S08]  /*37b0*/  F2F.F16.F64 R21, R20 ;  /* 0x0000001400157310 */ /* 0x000eb00000300800 */
[----:B------:R-:W3:Y:S01]  /*37c0*/  F2F.F16.F64 R17, R16 ;  /* 0x0000001000117310 */ /* 0x000ee20000300800 */
[----:B0-----:R0:W-:Y:S04]  /*37d0*/  STS.U16 [R36], R39 ;  /* 0x0000002724007388 */ /* 0x0011e80000000400 */
[----:B-1----:R0:W-:Y:S04]  /*37e0*/  STS.U16 [R36+0x40], R25 ;  /* 0x0000401924007388 */ /* 0x0021e80000000400 */
[----:B--2---:R0:W-:Y:S04]  /*37f0*/  STS.U16 [R36+0x80], R21 ;  /* 0x0000801524007388 */ /* 0x0041e80000000400 */
[----:B---3--:R0:W-:Y:S01]  /*3800*/  STS.U16 [R36+0xc0], R17 ;  /* 0x0000c01124007388 */ /* 0x0081e20000000400 */
[----:B------:R-:W-:Y:S05]  /*3810*/  @!P1 BRA `(.L_x_1589) ;  /* 0xfffffffc004c9947 */ /* 0x000fea000383ffff */
.L_x_1588:
[----:B------:R-:W-:Y:S05]  /*3820*/  BSYNC B1 ;  /* 0x0000000000017941 */ /* 0x000fea0003800000 */
.L_x_1587:
[----:B------:R-:W-:Y:S01]  /*3830*/  IADD3 R16, -R28, R29, RZ ;  /* 0x0000001d1c107210 */ /* 0x000fe20007ffe1ff */
[----:B------:R-:W-:Y:S03]  /*3840*/  BSSY B1, `(.L_x_1590) ;  /* 0x000001b000017945 */ /* 0x000fe60003800000 */
[----:B------:R-:W-:-:S13]  /*3850*/  ISETP.GT.AND P1, PT, R16, 0x20, PT ;  /* 0x000000201000780c */ /* 0x000fda0003f24270 */
[----:B------:R-:W-:Y:S05]  /*3860*/  @!P1 BRA `(.L_x_1591) ;  /* 0x0000000000609947 */ /* 0x000fea0003800000 */
[----:B0-----:R-:W0:Y:S01]  /*3870*/  LDC.64 R16, c[0x0][0x238] ;  /* 0x00008e00ff107b82 */ /* 0x001e220000000a00 */
[----:B------:R-:W-:-:S04]  /*3880*/  VIADD R25, R28, 0x20 ;  /* 0x000000201c197836 */ /* 0x000fc80000000000 */
[----:B0-----:R-:W-:-:S04]  /*3890*/  IMAD.WIDE R24, R25, 0x4, R16 ;  /* 0x0000000419187825 */ /* 0x001fc800078e0210 */
[----:B------:R-:W-:Y:S02]  /*38a0*/  IMAD.WIDE R18, R28, 0x4, R16 ;  /* 0x000000041c127825 */ /* 0x000fe400078e0210 */
[----:B------:R-:W2:Y:S04]  /*38b0*/  LDG.E R24, desc[UR10][R24.64] ;  /* 0x0000000a18187981 */ /* 0x000ea8000c1e1900 */
[----:B------:R0:W3:Y:S01]  /*38c0*/  LDG.E R27, desc[UR10][R18.64] ;  /* 0x0000000a121b7981 */ /* 0x0000e2000c1e1900 */
[----:B------:R-:W-:-:S05]  /*38d0*/  IMAD.IADD R16, R7, 0x1, R28 ;  /* 0x0000000107107824 */ /* 0x000fca00078e021c */
[----:B------:R-:W-:-:S05]  /*38e0*/  LEA R26, R16, R3, 0x1 ;  /* 0x00000003101a7211 */ /* 0x000fca00078e08ff */
[----:B------:R-:W1:Y:S04]  /*38f0*/  LDS.U16 R22, [R26] ;  /* 0x000000001a167984 */ /* 0x000e680000000400 */
[----:B------:R-:W4:Y:S01]  /*3900*/  LDS.U16 R36, [R26+0x40] ;  /* 0x000040001a247984 */ /* 0x000f220000000400 */
[----:B-1----:R-:W-:Y:S02]  /*3910*/  HADD2.F32 R22, -RZ, R22.H0_H0 ;  /* 0x20000016ff167230 */ /* 0x002fe40000004100 */
[----:B----4-:R-:W-:-:S04]  /*3920*/  HADD2.F32 R36, -RZ, R36.H0_H0 ;  /* 0x20000024ff247230 */ /* 0x010fc80000004100 */
        /* <DEDUP_REMOVED lines=8> */
[----:B------:R-:W0:Y:S08]  /*39b0*/  F2F.F16.F64 R17, R16 ;  /* 0x0000001000117310 */ /* 0x000e300000300800 */
[----:B------:R-:W1:Y:S01]  /*39c0*/  F2F.F16.F64 R21, R20 ;  /* 0x0000001400157310 */ /* 0x000e620000300800 */
[----:B0-----:R2:W-:Y:S04]  /*39d0*/  STS.U16 [R26+0x40], R17 ;  /* 0x000040111a007388 */ /* 0x0015e80000000400 */
[----:B-1----:R2:W-:Y:S02]  /*39e0*/  STS.U16 [R26], R21 ;  /* 0x000000151a007388 */ /* 0x0025e40000000400 */
.L_x_1591:
[----:B------:R-:W-:Y:S05]  /*39f0*/  BSYNC B1 ;  /* 0x0000000000017941 */ /* 0x000fea0003800000 */
.L_x_1590:
[----:B------:R-:W-:-:S13]  /*3a00*/  ISETP.LT.OR P0, PT, R28, R29, P0 ;  /* 0x0000001d1c00720c */ /* 0x000fda0000701670 */
[----:B------:R-:W-:Y:S05]  /*3a10*/  @!P0 BRA `(.L_x_1586) ;  /* 0x0000000000308947 */ /* 0x000fea0003800000 */
[----:B0-2---:R-:W0:Y:S02]  /*3a20*/  LDC.64 R16, c[0x0][0x238] ;  /* 0x00008e00ff107b82 */ /* 0x005e240000000a00 */
[----:B0-----:R-:W-:-:S06]  /*3a30*/  IMAD.WIDE R16, R28, 0x4, R16 ;  /* 0x000000041c107825 */ /* 0x001fcc00078e0210 */
[----:B------:R-:W2:Y:S01]  /*3a40*/  LDG.E R16, desc[UR10][R16.64] ;  /* 0x0000000a10107981 */ /* 0x000ea2000c1e1900 */
[----:B------:R-:W-:-:S05]  /*3a50*/  IMAD.IADD R18, R7, 0x1, R28 ;  /* 0x0000000107127824 */ /* 0x000fca00078e021c */
[----:B------:R-:W-:-:S05]  /*3a60*/  LEA R22, R18, R3, 0x1 ;  /* 0x0000000312167211 */ /* 0x000fca00078e08ff */
[----:B------:R-:W0:Y:S02]  /*3a70*/  LDS.U16 R20, [R22] ;  /* 0x0000000016147984 */ /* 0x000e240000000400 */
[----:B0-----:R-:W-:-:S06]  /*3a80*/  HADD2.F32 R20, -RZ, R20.H0_H0 ;  /* 0x20000014ff147230 */ /* 0x001fcc0000004100 */
[----:B------:R-:W-:Y:S08]  /*3a90*/  F2F.F64.F32 R20, R20 ;  /* 0x0000001400147310 */ /* 0x000ff00000201800 */
[----:B--2---:R-:W0:Y:S02]  /*3aa0*/  F2F.F64.F32 R18, R16 ;  /* 0x0000001000127310 */ /* 0x004e240000201800 */
[----:B0-----:R-:W-:-:S10]  /*3ab0*/  DADD R18, R20, R18 ;  /* 0x0000000014127229 */ /* 0x001fd40000000012 */
[----:B------:R-:W0:Y:S02]  /*3ac0*/  F2F.F16.F64 R19, R18 ;  /* 0x0000001200137310 */ /* 0x000e240000300800 */
[----:B0-----:R0:W-:Y:S02]  /*3ad0*/  STS.U16 [R22], R19 ;  /* 0x0000001316007388 */ /* 0x0011e40000000400 */
.L_x_1586:
[----:B------:R-:W-:Y:S05]  /*3ae0*/  BSYNC B0 ;  /* 0x0000000000007941 */ /* 0x000fea0003800000 */
.L_x_1585:
[----:B------:R-:W-:Y:S01]  /*3af0*/  NOP ;  /* 0x0000000000007918 */ /* 0x000fe20000000000 */
[----:B------:R-:W-:Y:S05]  /*3b00*/  @P6 BRA `(.L_x_1592) ;  /* 0x0000000c00286947 */ /* 0x000fea0003800000 */
[----:B------:R-:W-:Y:S02]  /*3b10*/  ULDC UR4, c[0x0][0x220] ;  /* 0x0000880000047ab9 */ /* 0x000fe40000000800 */
[----:B------:R-:W-:-:S05]  /*3b20*/  IMAD.U32 R27, RZ, RZ, UR4 ;  /* 0x00000004ff1b7e24 */ /* 0x000fca000f8e00ff */
[----:B------:R-:W-:-:S13]  /*3b30*/  ISETP.GE.AND P0, PT, R27, 0x1, PT ;  /* 0x000000011b00780c */ /* 0x000fda0003f06270 */
[----:B------:R-:W-:Y:S05]  /*3b40*/  @!P0 BRA `(.L_x_1593) ;  /* 0x0000003c009c8947 */ /* 0x000fea0003800000 */
[----:B------:R-:W-:-:S05]  /*3b50*/  UMOV UR4, URZ ;  /* 0x0000003f00047c82 */ /* 0x000fca0008000000 */
.L_x_1611:
[----:B------:R-:W-:Y:S01]  /*3b60*/  BSSY B0, `(.L_x_1594) ;  /* 0x0000012000007945 */ /* 0x000fe20003800000 */
[----:B0-----:R-:W-:Y:S01]  /*3b70*/  IMAD.MOV.U32 R20, RZ, RZ, 0x0 ;  /* 0x00000000ff147424 */ /* 0x001fe200078e00ff */
[----:B--2---:R-:W-:Y:S02]  /*3b80*/  MOV R21, 0xfff00000 ;  /* 0xfff0000000157802 */ /* 0x004fe40000000f00 */
[----:B------:R-:W-:Y:S05]  /*3b90*/  @P4 BRA `(.L_x_1595) ;  /* 0x0000000000384947 */ /* 0x000fea0003800000 */
[----:B------:R-:W-:-:S13]  /*3ba0*/  ISETP.NE.AND P0, PT, RZ, UR4, PT ;  /* 0x00000004ff007c0c */ /* 0x000fda000bf05270 */
[----:B------:R-:W-:Y:S05]  /*3bb0*/  @!P0 BRA `(.L_x_1596) ;  /* 0x0000000000248947 */ /* 0x000fea0003800000 */
[----:B------:R-:W-:Y:S02]  /*3bc0*/  IMAD R0, R9, 0x4, R4 ;  /* 0x0000000409007824 */ /* 0x000fe400078e0204 */
[----:B-1-34-:R-:W-:-:S07]  /*3bd0*/  IMAD.MOV.U32 R16, RZ, RZ, RZ ;  /* 0x000000ffff107224 */ /* 0x01afce00078e00ff */
.L_x_1597:
[----:B------:R-:W0:Y:S02]  /*3be0*/  LDS R17, [R0] ;  /* 0x0000000000117984 */ /* 0x000e240000000800 */
[----:B0-----:R-:W-:-:S13]  /*3bf0*/  ISETP.NE.AND P0, PT, R17, R6, PT ;  /* 0x000000061100720c */ /* 0x001fda0003f05270 */
[----:B------:R-:W-:Y:S05]  /*3c00*/  @!P0 BRA `(.L_x_1595) ;  /* 0x00000000001c8947 */ /* 0x000fea0003800000 */
[----:B------:R-:W-:Y:S01]  /*3c10*/  IADD3 R16, R16, 0x1, RZ ;  /* 0x0000000110107810 */ /* 0x000fe20007ffe0ff */
[----:B------:R-:W-:-:S03]  /*3c20*/  VIADD R0, R0, 0x4 ;  /* 0x0000000400007836 */ /* 0x000fc60000000000 */
[----:B------:R-:W-:-:S13]  /*3c30*/  ISETP.GE.U32.AND P0, PT, R16, UR4, PT ;  /* 0x0000000410007c0c */ /* 0x000fda000bf06070 */
[----:B------:R-:W-:Y:S05]  /*3c40*/  @!P0 BRA `(.L_x_1597) ;  /* 0xfffffffc00e48947 */ /* 0x000fea000383ffff */
.L_x_1596:
[----:B------:R-:W0:Y:S02]  /*3c50*/  LDS.U16 R0, [R15] ;  /* 0x000000000f007984 */ /* 0x000e240000000400 */
[----:B0-----:R-:W-:-:S04]  /*3c60*/  HADD2.F32 R0, -RZ, R0.H0_H0 ;  /* 0x20000000ff007230 */ /* 0x001fc80000004100 */
[----:B------:R0:W2:Y:S03]  /*3c70*/  F2F.F64.F32 R20, R0 ;  /* 0x0000000000147310 */ /* 0x0000a60000201800 */
.L_x_1595:
[----:B------:R-:W-:Y:S05]  /*3c80*/  BSYNC B0 ;  /* 0x0000000000007941 */ /* 0x000fea0003800000 */
.L_x_1594:
        /* <DEDUP_REMOVED lines=8> */
.L_x_1605:
[----:B------:R-:W-:Y:S04]  /*3d10*/  BSSY B1, `(.L_x_1601) ;  /* 0x0000014000017945 */ /* 0x000fe80003800000 */
[----:B------:R-:W-:Y:S01]  /*3d20*/  BSSY B2, `(.L_x_1602) ;  /* 0x000000d000027945 */ /* 0x000fe20003800000 */
[----:B------:R-:W-:-:S07]  /*3d30*/  IMAD.MOV.U32 R22, RZ, RZ, RZ ;  /* 0x000000ffff167224 */ /* 0x000fce00078e00ff */
.L_x_1604:
        /* <DEDUP_REMOVED lines=12> */
.L_x_1602:
[----:B------:R-:W-:-:S04]  /*3e00*/  IMAD.IADD R16, R7, 0x1, R18 ;  /* 0x0000000107107824 */ /* 0x000fc800078e0212 */
[----:B------:R-:W-:-:S06]  /*3e10*/  IMAD R19, R16, 0x2, R3 ;  /* 0x0000000210137824 */ /* 0x000fcc00078e0203 */
[----:B------:R-:W0:Y:S02]  /*3e20*/  LDS.U16 R19, [R19] ;  /* 0x0000000013137984 */ /* 0x000e240000000400 */
[----:B0-----:R-:W-:-:S06]  /*3e30*/  HADD2.F32 R16, -RZ, R19.H0_H0 ;  /* 0x20000013ff107230 */ /* 0x001fcc0000004100 */
[----:B------:R-:W0:Y:S02]  /*3e40*/  F2F.F64.F32 R16, R16 ;  /* 0x0000001000107310 */ /* 0x000e240000201800 */
.L_x_1603:
[----:B------:R-:W-:Y:S05]  /*3e50*/  BSYNC B1 ;  /* 0x0000000000017941 */ /* 0x000fea0003800000 */
.L_x_1601:
        /* <DEDUP_REMOVED lines=9> */
.L_x_1600:
[----:B------:R-:W0:Y:S01]  /*3ef0*/  LDC R23, c[0x0][0x21c] ;  /* 0x00008700ff177b82 */ /* 0x000e220000000800 */
[--C-:B-1-34-:R-:W-:Y:S01]  /*3f00*/  IMAD.IADD R16, R25, 0x1, -R10.reuse ;  /* 0x0000000119107824 */ /* 0x11afe200078e0a0a */
[----:B------:R-:W-:Y:S01]  /*3f10*/  BSSY B1, `(.L_x_1606) ;  /* 0x0000031000017945 */ /* 0x000fe20003800000 */
[----:B------:R-:W-:Y:S01]  /*3f20*/  PLOP3.LUT P0, PT, PT, PT, PT, 0x80, 0x0 ;  /* 0x000000000000781c */ /* 0x000fe20003f0f070 */
[----:B------:R-:W-:Y:S02]  /*3f30*/  IMAD.MOV.U32 R22, RZ, RZ, R10 ;  /* 0x000000ffff167224 */ /* 0x000fe400078e000a */
[----:B------:R-:W-:-:S13]  /*3f40*/  ISETP.GT.AND P1, PT, R16, 0x60, PT ;  /* 0x000000601000780c */ /* 0x000fda0003f24270 */
[----:B------:R-:W-:Y:S05]  /*3f50*/  @!P1 BRA `(.L_x_1607) ;  /* 0x0000000000b09947 */ /* 0x000fea0003800000 */
[----:B------:R-:W-:Y:S02]  /*3f60*/  PLOP3.LUT P0, PT, PT, PT, PT, 0x8, 0x0 ;  /* 0x000000000000781c */ /* 0x000fe40003f0e170 */
[----:B------:R-:W-:-:S11]  /*3f70*/  IADD3 R25, R25, -0x60, RZ ;  /* 0xffffffa019197810 */ /* 0x000fd60007ffe0ff */
.L_x_1608:
[C---:B------:R-:W-:Y:S01]  /*3f80*/  IMAD.IADD R16, R7.reuse, 0x1, R22 ;  /* 0x0000000107107824 */ /* 0x040fe200078e0216 */
[C---:B------:R-:W-:Y:S02]  /*3f90*/  IADD3 R26, R22.reuse, 0x20, RZ ;  /* 0x00000020161a7810 */ /* 0x040fe40007ffe0ff */
[----:B------:R-:W-:Y:S01]  /*3fa0*/  IADD3 R24, R22, 0x40, RZ ;  /* 0x0000004016187810 */ /* 0x000fe20007ffe0ff */
[----:B------:R-:W-:Y:S01]  /*3fb0*/  IMAD R16, R16, 0x2, R3 ;  /* 0x0000000210107824 */ /* 0x000fe200078e0203 */
[----:B------:R-:W-:Y:S01]  /*3fc0*/  IADD3 R36, R22, 0x60, RZ ;  /* 0x0000006016247810 */ /* 0x000fe20007ffe0ff */
[----:B------:R-:W-:-:S04]  /*3fd0*/  IMAD.IADD R18, R7, 0x1, R26 ;  /* 0x0000000107127824 */ /* 0x000fc800078e021a */
[----:B------:R-:W1:Y:S01]  /*3fe0*/  LDS.U16 R16, [R16] ;  /* 0x0000000010107984 */ /* 0x000e620000000400 */
[----:B------:R-:W-:Y:S02]  /*3ff0*/  IMAD R17, R18, 0x2, R3 ;  /* 0x0000000212117824 */ /* 0x000fe400078e0203 */
[----:B------:R-:W-:-:S04]  /*4000*/  IMAD.IADD R18, R7, 0x1, R24 ;  /* 0x0000000107127824 */ /* 0x000fc800078e0218 */
[----:B------:R-:W3:Y:S01]  /*4010*/  LDS.U16 R17, [R17] ;  /* 0x0000000011117984 */ /* 0x000ee20000000400 */
[----:B------:R-:W-:-:S06]  /*4020*/  IMAD R28, R18, 0x2, R3 ;  /* 0x00000002121c7824 */ /* 0x000fcc00078e0203 */
[----:B------:R-:W4:Y:S01]  /*4030*/  LDS.U16 R28, [R28] ;  /* 0x000000001c1c7984 */ /* 0x000f220000000400 */
[----:B-1----:R-:W-:Y:S02]  /*4040*/  HADD2.F32 R18, -RZ, R16.H0_H0 ;  /* 0x20000010ff127230 */ /* 0x002fe40000004100 */
[----:B------:R-:W-:-:S04]  /*4050*/  IMAD.IADD R16, R7, 0x1, R36 ;  /* 0x0000000107107824 */ /* 0x000fc800078e0224 */
[----:B------:R-:W2:Y:S01]  /*4060*/  F2F.F64.F32 R18, R18 ;  /* 0x0000001200127310 */ /* 0x000ea20000201800 */
[----:B------:R-:W-:Y:S02]  /*4070*/  IMAD R29, R16, 0x2, R3 ;  /* 0x00000002101d7824 */ /* 0x000fe400078e0203 */
[----:B---3--:R-:W-:-:S04]  /*4080*/  HADD2.F32 R27, -RZ, R17.H0_H0 ;  /* 0x20000011ff1b7230 */ /* 0x008fc80000004100 */
[----:B------:R-:W1:Y:S01]  /*4090*/  LDS.U16 R29, [R29] ;  /* 0x000000001d1d7984 */ /* 0x000e620000000400 */
[----:B------:R-:W3:Y:S01]  /*40a0*/  F2F.F64.F32 R16, R27 ;  /* 0x0000001b00107310 */ /* 0x000ee20000201800 */
[----:B--2---:R-:W-:-:S14]  /*40b0*/  DSETP.GT.AND P1, PT, R18, R20, PT ;  /* 0x000000141200722a */ /* 0x004fdc0003f24000 */
[----:B------:R-:W-:Y:S01]  /*40c0*/  @P1 MOV R20, R18 ;  /* 0x0000001200141202 */ /* 0x000fe20000000f00 */
[----:B------:R-:W-:Y:S02]  /*40d0*/  @P1 IMAD.MOV.U32 R21, RZ, RZ, R19 ;  /* 0x000000ffff151224 */ /* 0x000fe400078e0013 */
[----:B------:R-:W-:Y:S01]  /*40e0*/  @P1 IMAD.MOV.U32 R0, RZ, RZ, R22 ;  /* 0x000000ffff001224 */ /* 0x000fe200078e0016 */
[----:B------:R-:W-:Y:S01]  /*40f0*/  IADD3 R22, R22, 0x80, RZ ;  /* 0x0000008016167810 */ /* 0x000fe20007ffe0ff */
[----:B----4-:R-:W-:Y:S02]  /*4100*/  HADD2.F32 R18, -RZ, R28.H0_H0 ;  /* 0x2000001cff127230 */ /* 0x010fe40000004100 */
[----:B---3--:R-:W-:-:S04]  /*4110*/  DSETP.GT.AND P1, PT, R16, R20, PT ;  /* 0x000000141000722a */ /* 0x008fc80003f24000 */
[----:B------:R-:W2:Y:S10]  /*4120*/  F2F.F64.F32 R18, R18 ;  /* 0x0000001200127310 */ /* 0x000eb40000201800 */
[----:B------:R-:W-:Y:S01]  /*4130*/  @P1 MOV R20, R16 ;  /* 0x0000001000141202 */ /* 0x000fe20000000f00 */
[----:B------:R-:W-:-:S02]  /*4140*/  @P1 IMAD.MOV.U32 R21, RZ, RZ, R17 ;  /* 0x000000ffff151224 */ /* 0x000fc400078e0011 */
[----:B------:R-:W-:Y:S02]  /*4150*/  @P1 IMAD.MOV.U32 R0, RZ, RZ, R26 ;  /* 0x000000ffff001224 */ /* 0x000fe400078e001a */
[----:B-1----:R-:W-:Y:S02]  /*4160*/  HADD2.F32 R16, -RZ, R29.H0_H0 ;  /* 0x2000001dff107230 */ /* 0x002fe40000004100 */
[----:B--2---:R-:W-:-:S04]  /*4170*/  DSETP.GT.AND P1, PT, R18, R20, PT ;  /* 0x000000141200722a */ /* 0x004fc80003f24000 */
        /* <DEDUP_REMOVED lines=10> */
.L_x_1607:
[----:B------:R-:W-:Y:S05]  /*4220*/  BSYNC B1 ;  /* 0x0000000000017941 */ /* 0x000fea0003800000 */
.L_x_1606:
        /* <DEDUP_REMOVED lines=25> */
.L_x_1610:
[----:B------:R-:W-:Y:S05]  /*43c0*/  BSYNC B1 ;  /* 0x0000000000017941 */ /* 0x000fea0003800000 */
.L_x_1609:
        /* <DEDUP_REMOVED lines=11> */
.L_x_1599:
[----:B------:R-:W-:Y:S05]  /*4480*/  BSYNC B0 ;  /* 0x0000000000007941 */ /* 0x000fea0003800000 */
.L_x_1598:
        /* <DEDUP_REMOVED lines=50> */
.L_x_1592:
        /* <DEDUP_REMOVED lines=53> */
.L_x_1640:
[----:B------:R-:W-:-:S13]  /*4b00*/  ISETP.GE.AND P0, PT, R22, 0x1, PT ;  /* 0x000000011600780c */ /* 0x000fda0003f06270 */
[----:B0-----:R-:W-:Y:S05]  /*4b10*/  @!P0 BRA `(.L_x_1613) ;  /* 0x0000000c001c8947 */ /* 0x001fea0003800000 */
[----:B------:R-:W-:Y:S01]  /*4b20*/  IMAD R24, R23, UR4, R7 ;  /* 0x0000000417187c24 */ /* 0x000fe2000f8e0207 */
[----:B------:R-:W-:-:S06]  /*4b30*/  UMOV UR5, URZ ;  /* 0x0000003f00057c82 */ /* 0x000fcc0008000000 */
.L_x_1631:
        /* <DEDUP_REMOVED lines=8> */
.L_x_1617:
        /* <DEDUP_REMOVED lines=8> */
.L_x_1616:
[----:B------:R-:W-:-:S05]  /*4c40*/  IMAD R17, R23, UR4, R7 ;  /* 0x0000000417117c24 */ /* 0x000fca000f8e0207 */
[----:B------:R-:W-:-:S05]  /*4c50*/  IADD3 R16, R6, R17, RZ ;  /* 0x0000001106107210 */ /* 0x000fca0007ffe0ff */
[----:B------:R-:W-:-:S06]  /*4c60*/  IMAD R16, R16, 0x2, R3 ;  /* 0x0000000210107824 */ /* 0x000fcc00078e0203 */
[----:B------:R-:W0:Y:S02]  /*4c70*/  LDS.U16 R16, [R16] ;  /* 0x0000000010107984 */ /* 0x000e240000000400 */
[----:B0-----:R-:W-:-:S06]  /*4c80*/  HADD2.F32 R20, -RZ, R16.H0_H0 ;  /* 0x20000010ff147230 */ /* 0x001fcc0000004100 */
[----:B------:R-:W0:Y:S02]  /*4c90*/  F2F.F64.F32 R20, R20 ;  /* 0x0000001400147310 */ /* 0x000e240000201800 */
.L_x_1615:
[----:B------:R-:W-:Y:S05]  /*4ca0*/  BSYNC B0 ;  /* 0x0000000000007941 */ /* 0x000fea0003800000 */
.L_x_1614:
        /* <DEDUP_REMOVED lines=8> */
.L_x_1625:
[----:B------:R-:W-:Y:S04]  /*4d30*/  BSSY B1, `(.L_x_1621) ;  /* 0x0000014000017945 */ /* 0x000fe80003800000 */
[----:B------:R-:W-:Y:S01]  /*4d40*/  BSSY B2, `(.L_x_1622) ;  /* 0x000000d000027945 */ /* 0x000fe20003800000 */
[----:B------:R-:W-:-:S07]  /*4d50*/  MOV R26, RZ ;  /* 0x000000ff001a7202 */ /* 0x000fce0000000f00 */
.L_x_1624:
        /* <DEDUP_REMOVED lines=12> */
.L_x_1622:
[----:B------:R-:W-:-:S05]  /*4e20*/  IADD3 R16, R24, R18, RZ ;  /* 0x0000001218107210 */ /* 0x000fca0007ffe0ff */
[----:B------:R-:W-:-:S06]  /*4e30*/  IMAD R19, R16, 0x2, R3 ;  /* 0x0000000210137824 */ /* 0x000fcc00078e0203 */
[----:B------:R-:W1:Y:S02]  /*4e40*/  LDS.U16 R19, [R19] ;  /* 0x0000000013137984 */ /* 0x000e640000000400 */
[----:B-1----:R-:W-:-:S06]  /*4e50*/  HADD2.F32 R16, -RZ, R19.H0_H0 ;  /* 0x20000013ff107230 */ /* 0x002fcc0000004100 */
[----:B------:R-:W1:Y:S02]  /*4e60*/  F2F.F64.F32 R16, R16 ;  /* 0x0000001000107310 */ /* 0x000e640000201800 */
.L_x_1623:
[----:B------:R-:W-:Y:S05]  /*4e70*/  BSYNC B1 ;  /* 0x0000000000017941 */ /* 0x000fea0003800000 */
.L_x_1621:
[----:B01----:R-:W-:-:S14]  /*4e80*/  DSETP.GT.AND P0, PT, R16, R20, PT ;  /* 0x000000141000722a */ /* 0x003fdc0003f04000 */
[----:B------:R-:W-:Y:S01]  /*4e90*/  @P0 IMAD.MOV.U32 R25, RZ, RZ, R18 ;  /* 0x000000ffff190224 */ /* 0x000fe200078e0012 */
[----:B------:R-:W-:Y:S01]  /*4ea0*/  IADD3 R18, R18, 0x20, RZ ;  /* 0x0000002012127810 */ /* 0x000fe20007ffe0ff */
[----:B------:R-:W-:Y:S02]  /*4eb0*/  @P0 IMAD.MOV.U32 R20, RZ, RZ, R16 ;  /* 0x000000ffff140224 */ /* 0x000fe400078e0010 */
[----:B------:R-:W-:Y:S01]  /*4ec0*/  @P0 IMAD.MOV.U32 R21, RZ, RZ, R17 ;  /* 0x000000ffff150224 */ /* 0x000fe200078e0011 */
[----:B------:R-:W-:-:S13]  /*4ed0*/  ISETP.GE.AND P1, PT, R18, R23, PT ;  /* 0x000000171200720c */ /* 0x000fda0003f26270 */
[----:B------:R-:W-:Y:S05]  /*4ee0*/  @!P1 BRA `(.L_x_1625) ;  /* 0xfffffffc00909947 */ /* 0x000fea000383ffff */
[----:B------:R-:W-:Y:S05]  /*4ef0*/  BRA `(.L_x_1619) ;  /* 0x0000000400607947 */ /* 0x000fea0003800000 */
.L_x_1620:
[----:B------:R-:W-:Y:S01]  /*4f00*/  IADD3 R16, -R10, R23, RZ ;  /* 0x000000170a107210 */ /* 0x000fe20007ffe1ff */
[----:B------:R-:W-:Y:S01]  /*4f10*/  BSSY B1, `(.L_x_1626) ;  /* 0x0000031000017945 */ /* 0x000fe20003800000 */
[----:B------:R-:W-:Y:S01]  /*4f20*/  PLOP3.LUT P0, PT, PT, PT, PT, 0x80, 0x0 ;  /* 0x000000000000781c */ /* 0x000fe20003f0f070 */
[----:B------:R-:W-:Y:S01]  /*4f30*/  IMAD.MOV.U32 R27, RZ, RZ, R10 ;  /* 0x000000ffff1b7224 */ /* 0x000fe200078e000a */
[----:B------:R-:W-:-:S13]  /*4f40*/  ISETP.GT.AND P1, PT, R16, 0x60, PT ;  /* 0x000000601000780c */ /* 0x000fda0003f24270 */
[----:B------:R-:W-:Y:S05]  /*4f50*/  @!P1 BRA `(.L_x_1627) ;  /* 0x0000000000b09947 */ /* 0x000fea0003800000 */
[----:B------:R-:W-:Y:S01]  /*4f60*/  PLOP3.LUT P0, PT, PT, PT, PT, 0x8, 0x0 ;  /* 0x000000000000781c */ /* 0x000fe20003f0e170 */
[----:B------:R-:W-:-:S12]  /*4f70*/  VIADD R26, R23, 0xffffffa0 ;  /* 0xffffffa0171a7836 */ /* 0x000fd80000000000 */
.L_x_1628:
[----:B------:R-:W-:Y:S01]  /*4f80*/  IADD3 R16, R24, R27, RZ ;  /* 0x0000001b18107210 */ /* 0x000fe20007ffe0ff */
[C---:B------:R-:W-:Y:S02]  /*4f90*/  VIADD R29, R27.reuse, 0x20 ;  /* 0x000000201b1d7836 */ /* 0x040fe40000000000 */
[C---:B------:R-:W-:Y:S02]  /*4fa0*/  VIADD R37, R27.reuse, 0x40 ;  /* 0x000000401b257836 */ /* 0x040fe40000000000 */
[----:B------:R-:W-:Y:S01]  /*4fb0*/  IMAD R16, R16, 0x2, R3 ;  /* 0x0000000210107824 */ /* 0x000fe200078e0203 */
[----:B------:R-:W-:Y:S01]  /*4fc0*/  IADD3 R18, R24, R29, RZ ;  /* 0x0000001d18127210 */ /* 0x000fe20007ffe0ff */
[----:B------:R-:W-:-:S04]  /*4fd0*/  VIADD R39, R27, 0x60 ;  /* 0x000000601b277836 */ /* 0x000fc80000000000 */
[----:B------:R-:W1:Y:S01]  /*4fe0*/  LDS.U16 R16, [R16] ;  /* 0x0000000010107984 */ /* 0x000e620000000400 */
[----:B------:R-:W-:Y:S01]  /*4ff0*/  IMAD R17, R18, 0x2, R3 ;  /* 0x0000000212117824 */ /* 0x000fe200078e0203 */
[----:B------:R-:W-:-:S05]  /*5000*/  IADD3 R18, R24, R37, RZ ;  /* 0x0000002518127210 */ /* 0x000fca0007ffe0ff */
[----:B------:R-:W2:Y:S01]  /*5010*/  LDS.U16 R17, [R17] ;  /* 0x0000000011117984 */ /* 0x000ea20000000400 */
[----:B------:R-:W-:-:S06]  /*5020*/  IMAD R36, R18, 0x2, R3 ;  /* 0x0000000212247824 */ /* 0x000fcc00078e0203 */
[----:B------:R-:W3:Y:S01]  /*5030*/  LDS.U16 R36, [R36] ;  /* 0x0000000024247984 */ /* 0x000ee20000000400 */
[----:B-1----:R-:W-:Y:S01]  /*5040*/  HADD2.F32 R18, -RZ, R16.H0_H0 ;  /* 0x20000010ff127230 */ /* 0x002fe20000004100 */
[----:B------:R-:W-:-:S05]  /*5050*/  IADD3 R16, R24, R39, RZ ;  /* 0x0000002718107210 */ /* 0x000fca0007ffe0ff */
[----:B------:R-:W0:Y:S01]  /*5060*/  F2F.F64.F32 R18, R18 ;  /* 0x0000001200127310 */ /* 0x000e220000201800 */
[----:B------:R-:W-:Y:S02]  /*5070*/  IMAD R38, R16, 0x2, R3 ;  /* 0x0000000210267824 */ /* 0x000fe400078e0203 */
[----:B--2---:R-:W-:-:S04]  /*5080*/  HADD2.F32 R28, -RZ, R17.H0_H0 ;  /* 0x20000011ff1c7230 */ /* 0x004fc80000004100 */
[----:B------:R-:W1:Y:S01]  /*5090*/  LDS.U16 R38, [R38] ;  /* 0x0000000026267984 */ /* 0x000e620000000400 */
[----:B------:R-:W2:Y:S01]  /*50a0*/  F2F.F64.F32 R16, R28 ;  /* 0x0000001c00107310 */ /* 0x000ea20000201800 */
[----:B0-----:R-:W-:-:S14]  /*50b0*/  DSETP.GT.AND P1, PT, R18, R20, PT ;  /* 0x000000141200722a */ /* 0x001fdc0003f24000 */
[----:B------:R-:W-:Y:S01]  /*50c0*/  @P1 IMAD.MOV.U32 R20, RZ, RZ, R18 ;  /* 0x000000ffff141224 */ /* 0x000fe200078e0012 */
[----:B------:R-:W-:Y:S01]  /*50d0*/  @P1 MOV R21, R19 ;  /* 0x0000001300151202 */ /* 0x000fe20000000f00 */
[----:B------:R-:W-:Y:S02]  /*50e0*/  @P1 IMAD.MOV.U32 R25, RZ, RZ, R27 ;  /* 0x000000ffff191224 */ /* 0x000fe400078e001b */
[----:B---3--:R-:W-:Y:S02]  /*50f0*/  HADD2.F32 R18, -RZ, R36.H0_H0 ;  /* 0x20000024ff127230 */ /* 0x008fe40000004100 */
[----:B------:R-:W-:Y:S01]  /*5100*/  VIADD R27, R27, 0x80 ;  /* 0x000000801b1b7836 */ /* 0x000fe20000000000 */
[----:B--2---:R-:W-:-:S03]  /*5110*/  DSETP.GT.AND P1, PT, R16, R20, PT ;  /* 0x000000141000722a */ /* 0x004fc60003f24000 */
[----:B------:R-:W0:Y:S11]  /*5120*/  F2F.F64.F32 R18, R18 ;  /* 0x0000001200127310 */ /* 0x000e360000201800 */
[----:B------:R-:W-:Y:S01]  /*5130*/  @P1 IMAD.MOV.U32 R20, RZ, RZ, R16 ;  /* 0x000000ffff141224 */ /* 0x000fe200078e0010 */
[----:B------:R-:W-:Y:S01]  /*5140*/  @P1 MOV R21, R17 ;  /* 0x0000001100151202 */ /* 0x000fe20000000f00 */
[----:B------:R-:W-:-:S02]  /*5150*/  @P1 IMAD.MOV.U32 R25, RZ, RZ, R29 ;  /* 0x000000ffff191224 */ /* 0x000fc400078e001d */
[----:B-1----:R-:W-:-:S03]  /*5160*/  HADD2.F32 R16, -RZ, R38.H0_H0 ;  /* 0x20000026ff107230 */ /* 0x002fc60000004100 */
[----:B0-----:R-:W-:-:S03]  /*5170*/  DSETP.GT.AND P1, PT, R18, R20, PT ;  /* 0x000000141200722a */ /* 0x001fc60003f24000 */
[----:B------:R-:W0:Y:S11]  /*5180*/  F2F.F64.F32 R16, R16 ;  /* 0x0000001000107310 */ /* 0x000e360000201800 */
        /* <DEDUP_REMOVED lines=9> */
.L_x_1627:
[----:B------:R-:W-:Y:S05]  /*5220*/  BSYNC B1 ;  /* 0x0000000000017941 */ /* 0x000fea0003800000 */
.L_x_1626:
        /* <DEDUP_REMOVED lines=17> */
[----:B------:R-:W-:Y:S02]  /*5340*/  @P0 IMAD.MOV.U32 R21, RZ, RZ, R19 ;  /* 0x000000ffff150224 */ /* 0x000fe400078e0013 */
[----:B------:R-:W-:Y:S01]  /*5350*/  @P0 IMAD.MOV.U32 R25, RZ, RZ, R27 ;  /* 0x000000ffff190224 */ /* 0x000fe200078e001b */
[----:B------:R-:W-:Y:S02]  /*5360*/  PLOP3.LUT P0, PT, PT, PT, PT, 0x8, 0x0 ;  /* 0x000000000000781c */ /* 0x000fe40003f0e170 */
[----:B------:R-:W-:Y:S01]  /*5370*/  IADD3 R27, R29, 0x20, RZ ;  /* 0x000000201d1b7810 */ /* 0x000fe20007ffe0ff */
[----:B-1----:R-:W-:-:S14]  /*5380*/  DSETP.GT.AND P1, PT, R16, R20, PT ;  /* 0x000000141000722a */ /* 0x002fdc0003f24000 */
[----:B------:R-:W-:Y:S01]  /*5390*/  @P1 MOV R20, R16 ;  /* 0x0000001000141202 */ /* 0x000fe20000000f00 */
[----:B------:R-:W-:Y:S02]  /*53a0*/  @P1 IMAD.MOV.U32 R21, RZ, RZ, R17 ;  /* 0x000000ffff151224 */ /* 0x000fe400078e0011 */
[----:B------:R-:W-:-:S07]  /*53b0*/  @P1 IMAD.MOV.U32 R25, RZ, RZ, R29 ;  /* 0x000000ffff191224 */ /* 0x000fce00078e001d */
.L_x_1630:
[----:B------:R-:W-:Y:S05]  /*53c0*/  BSYNC B1 ;  /* 0x0000000000017941 */ /* 0x000fea0003800000 */
.L_x_1629:
        /* <DEDUP_REMOVED lines=11> */
.L_x_1619:
[----:B------:R-:W-:Y:S05]  /*5480*/  BSYNC B0 ;  /* 0x0000000000007941 */ /* 0x000fea0003800000 */
.L_x_1618:
        /* <DEDUP_REMOVED lines=48> */
.L_x_1613:
        /* <DEDUP_REMOVED lines=20> */
.L_x_1638:
        /* <DEDUP_REMOVED lines=38> */
.L_x_1637:
        /* <DEDUP_REMOVED lines=23> */
.L_x_1639:
[----:B------:R-:W-:-:S13]  /*5ca0*/  ISETP.NE.OR P0, PT, R16, RZ, P0 ;  /* 0x000000ff1000720c */ /* 0x000fda0000705670 */
[----:B------:R-:W-:Y:S05]  /*5cb0*/  @!P0 BRA `(.L_x_1635) ;  /* 0x0000000000388947 */ /* 0x000fea0003800000 */
.L_x_1636:
        /* <DEDUP_REMOVED lines=14> */
.L_x_1635:
        /* <DEDUP_REMOVED lines=14> */
.L_x_1634:
[----:B------:R-:W0:Y:S02]  /*5e80*/  LDC R19, c[0x0][0x228] ;  /* 0x00008a00ff137b82 */ /* 0x000e240000000800 */
[----:B0-----:R-:W-:-:S05]  /*5e90*/  IMAD R19, R0, R19, UR4 ;  /* 0x0000000400137e24 */ /* 0x001fca000f8e0213 */
[----:B------:R-:W-:-:S05]  /*5ea0*/  LEA R19, R19, R8, 0x1 ;  /* 0x0000000813137211 */ /* 0x000fca00078e08ff */
[----:B------:R0:W-:Y:S02]  /*5eb0*/  STS.U16 [R19], R17 ;  /* 0x0000001113007388 */ /* 0x0001e40000000400 */
.L_x_1633:
[----:B------:R-:W-:Y:S05]  /*5ec0*/  BSYNC B0 ;  /* 0x0000000000007941 */ /* 0x000fea0003800000 */
.L_x_1632:
[----:B-1----:R-:W1:Y:S01]  /*5ed0*/  LDC R16, c[0x0][0x228] ;  /* 0x00008a00ff107b82 */ /* 0x002e620000000800 */
[----:B------:R-:W-:-:S06]  /*5ee0*/  UIADD3 UR4, UR4, 0x1, URZ ;  /* 0x0000000104047890 */ /* 0x000fcc000fffe03f */
[----:B-1----:R-:W-:Y:S01]  /*5ef0*/  ISETP.LE.AND P0, PT, R16, UR4, PT ;  /* 0x0000000410007c0c */ /* 0x002fe2000bf03270 */
[----:B------:R-:W-:-:S12]  /*5f00*/  NOP ;  /* 0x0000000000007918 */ /* 0x000fd80000000000 */
[----:B------:R-:W-:Y:S05]  /*5f10*/  @!P0 BRA `(.L_x_1640) ;  /* 0xffffffe800f88947 */ /* 0x000fea000383ffff */
.L_x_1612:
[----:B------:R-:W-:-:S05]  /*5f20*/  UMOV UR4, URZ ;  /* 0x0000003f00047c82 */ /* 0x000fca0008000000 */
.L_x_1658:
        /* <DEDUP_REMOVED lines=9> */
.L_x_1644:
        /* <DEDUP_REMOVED lines=8> */
.L_x_1643:
[----:B------:R-:W1:Y:S02]  /*6040*/  LDS.U16 R16, [R13] ;  /* 0x000000000d107984 */ /* 0x000e640000000400 */
[----:B-1----:R-:W-:-:S04]  /*6050*/  HADD2.F32 R16, -RZ, R16.H0_H0 ;  /* 0x20000010ff107230 */ /* 0x002fc80000004100 */
[----:B------:R1:W2:Y:S03]  /*6060*/  F2F.F64.F32 R20, R16 ;  /* 0x0000001000147310 */ /* 0x0002a60000201800 */
.L_x_1642:
[----:B------:R-:W-:Y:S05]  /*6070*/  BSYNC B0 ;  /* 0x0000000000007941 */ /* 0x000fea0003800000 */
.L_x_1641:
        /* <DEDUP_REMOVED lines=9> */
.L_x_1652:
[----:B------:R-:W-:Y:S01]  /*6110*/  BSSY B1, `(.L_x_1648) ;  /* 0x0000015000017945 */ /* 0x000fe20003800000 */
[----:B------:R-:W-:-:S03]  /*6120*/  HFMA2.MMA R18, -RZ, RZ, 0, 0 ;  /* 0x00000000ff127435 */ /* 0x000fc600000001ff */
[----:B------:R-:W-:Y:S08]  /*6130*/  BSSY B2, `(.L_x_1649) ;  /* 0x000000c000027945 */ /* 0x000ff00003800000 */
.L_x_1651:
        /* <DEDUP_REMOVED lines=12> */
.L_x_1649:
[----:B------:R-:W-:Y:S02]  /*6200*/  ULDC UR5, c[0x0][0x228] ;  /* 0x00008a0000057ab9 */ /* 0x000fe40000000800 */
[----:B------:R-:W-:-:S05]  /*6210*/  IMAD R17, R0, UR5, R19 ;  /* 0x0000000500117c24 */ /* 0x000fca000f8e0213 */
[----:B------:R-:W-:-:S06]  /*6220*/  LEA R18, R17, R8, 0x1 ;  /* 0x0000000811127211 */ /* 0x000fcc00078e08ff */
[----:B------:R-:W0:Y:S02]  /*6230*/  LDS.U16 R18, [R18] ;  /* 0x0000000012127984 */ /* 0x000e240000000400 */
[----:B0-----:R-:W-:-:S06]  /*6240*/  HADD2.F32 R16, -RZ, R18.H0_H0 ;  /* 0x20000012ff107230 */ /* 0x001fcc0000004100 */
[----:B------:R-:W0:Y:S02]  /*6250*/  F2F.F64.F32 R16, R16 ;  /* 0x0000001000107310 */ /* 0x000e240000201800 */
.L_x_1650:
[----:B------:R-:W-:Y:S05]  /*6260*/  BSYNC B1 ;  /* 0x0000000000017941 */ /* 0x000fea0003800000 */
.L_x_1648:
        /* <DEDUP_REMOVED lines=9> */
.L_x_1647:
        /* <DEDUP_REMOVED lines=9> */
.L_x_1655:
        /* <DEDUP_REMOVED lines=43> */
.L_x_1654:
[----:B------:R-:W-:Y:S05]  /*6640*/  BSYNC B1 ;  /* 0x0000000000017941 */ /* 0x000fea0003800000 */
.L_x_1653:
        /* <DEDUP_REMOVED lines=25> */
.L_x_1657:
[----:B------:R-:W-:Y:S05]  /*67e0*/  BSYNC B1 ;  /* 0x0000000000017941 */ /* 0x000fea0003800000 */
.L_x_1656:
        /* <DEDUP_REMOVED lines=11> */
.L_x_1646:
[----:B------:R-:W-:Y:S05]  /*68a0*/  BSYNC B0 ;  /* 0x0000000000007941 */ /* 0x000fea0003800000 */
.L_x_1645:
        /* <DEDUP_REMOVED lines=51> */
.L_x_1662:
        /* <DEDUP_REMOVED lines=11> */
.L_x_1661:
        /* <DEDUP_REMOVED lines=8> */
.L_x_1660:
[----:B------:R-:W-:Y:S05]  /*6d10*/  BSYNC B0 ;  /* 0x0000000000007941 */ /* 0x000fea0003800000 */
.L_x_1659:
[----:B------:R-:W-:Y:S05]  /*6d20*/  @!P0 BRA `(.L_x_1662) ;  /* 0xfffffffc00ac8947 */ /* 0x000fea000383ffff */
[----:B------:R-:W1:Y:S02]  /*6d30*/  LDC R27, c[0x0][0x220] ;  /* 0x00008800ff1b7b82 */ /* 0x000e640000000800 */
[----:B-1----:R-:W-:Y:S01]  /*6d40*/  ISETP.GE.AND P0, PT, R27, 0x1, PT ;  /* 0x000000011b00780c */ /* 0x002fe20003f06270 */
[----:B------:R-:W-:-:S12]  /*6d50*/  NOP ;  /* 0x0000000000007918 */ /* 0x000fd80000000000 */
[----:B------:R-:W-:Y:S05]  /*6d60*/  @!P0 BRA `(.L_x_1593) ;  /* 0x0000000c00148947 */ /* 0x000fea0003800000 */
[----:B------:R-:W-:-:S05]  /*6d70*/  UMOV UR4, URZ ;  /* 0x0000003f00047c82 */ /* 0x000fca0008000000 */
.L_x_1680:
[----:B------:R-:W-:Y:S01]  /*6d80*/  BSSY B0, `(.L_x_1663) ;  /* 0x0000012000007945 */ /* 0x000fe20003800000 */
[----:B------:R-:W-:Y:S01]  /*6d90*/  IMAD.MOV.U32 R20, RZ, RZ, 0x0 ;  /* 0x00000000ff147424 */ /* 0x000fe200078e00ff */
[----:B------:R-:W-:Y:S02]  /*6da0*/  MOV R21, 0xfff00000 ;  /* 0xfff0000000157802 */ /* 0x000fe40000000f00 */
[----:B--2---:R-:W-:Y:S05]  /*6db0*/  @P4 BRA `(.L_x_1664) ;  /* 0x0000000000384947 */ /* 0x004fea0003800000 */
[----:B------:R-:W-:-:S13]  /*6dc0*/  ISETP.NE.AND P0, PT, RZ, UR4, PT ;  /* 0x00000004ff007c0c */ /* 0x000fda000bf05270 */
[----:B------:R-:W-:Y:S05]  /*6dd0*/  @!P0 BRA `(.L_x_1665) ;  /* 0x0000000000248947 */ /* 0x000fea0003800000 */
[----:B------:R-:W-:-:S07]  /*6de0*/  IMAD.MOV.U32 R0, RZ, RZ, RZ ;  /* 0x000000ffff007224 */ /* 0x000fce00078e00ff */
.L_x_1666:
        /* <DEDUP_REMOVED lines=8> */
.L_x_1665:
[----:B------:R-:W1:Y:S02]  /*6e70*/  LDS.U16 R0, [R30] ;  /* 0x000000001e007984 */ /* 0x000e640000000400 */
[----:B-1----:R-:W-:-:S04]  /*6e80*/  HADD2.F32 R0, -RZ, R0.H0_H0 ;  /* 0x20000000ff007230 */ /* 0x002fc80000004100 */
[----:B------:R1:W2:Y:S03]  /*6e90*/  F2F.F64.F32 R20, R0 ;  /* 0x0000000000147310 */ /* 0x0002a60000201800 */
.L_x_1664:
[----:B------:R-:W-:Y:S05]  /*6ea0*/  BSYNC B0 ;  /* 0x0000000000007941 */ /* 0x000fea0003800000 */
.L_x_1663:
        /* <DEDUP_REMOVED lines=8> */
.L_x_1674:
[----:B------:R-:W-:Y:S04]  /*6f30*/  BSSY B1, `(.L_x_1670) ;  /* 0x0000014000017945 */ /* 0x000fe80003800000 */
[----:B------:R-:W-:Y:S01]  /*6f40*/  BSSY B2, `(.L_x_1671) ;  /* 0x000000d000027945 */ /* 0x000fe20003800000 */
[----:B------:R-:W-:-:S07]  /*6f50*/  IMAD.MOV.U32 R22, RZ, RZ, RZ ;  /* 0x000000ffff167224 */ /* 0x000fce00078e00ff */
.L_x_1673:
        /* <DEDUP_REMOVED lines=12> */
.L_x_1671:
[----:B------:R-:W-:-:S05]  /*7020*/  IMAD.IADD R16, R7, 0x1, R18 ;  /* 0x0000000107107824 */ /* 0x000fca00078e0212 */
[----:B------:R-:W-:-:S06]  /*7030*/  LEA R19, R16, R5, 0x1 ;  /* 0x0000000510137211 */ /* 0x000fcc00078e08ff */
[----:B------:R-:W0:Y:S02]  /*7040*/  LDS.U16 R19, [R19] ;  /* 0x0000000013137984 */ /* 0x000e240000000400 */
[----:B0-----:R-:W-:-:S06]  /*7050*/  HADD2.F32 R16, -RZ, R19.H0_H0 ;  /* 0x20000013ff107230 */ /* 0x001fcc0000004100 */
[----:B------:R-:W0:Y:S02]  /*7060*/  F2F.F64.F32 R16, R16 ;  /* 0x0000001000107310 */ /* 0x000e240000201800 */
.L_x_1672:
[----:B------:R-:W-:Y:S05]  /*7070*/  BSYNC B1 ;  /* 0x0000000000017941 */ /* 0x000fea0003800000 */
.L_x_1670:
        /* <DEDUP_REMOVED lines=9> */
.L_x_1669:
        /* <DEDUP_REMOVED lines=9> */
.L_x_1677:
        /* <DEDUP_REMOVED lines=42> */
.L_x_1676:
[----:B------:R-:W-:Y:S05]  /*7440*/  BSYNC B1 ;  /* 0x0000000000017941 */ /* 0x000fea0003800000 */
.L_x_1675:
        /* <DEDUP_REMOVED lines=25> */
.L_x_1679:
[----:B------:R-:W-:Y:S05]  /*75e0*/  BSYNC B1 ;  /* 0x0000000000017941 */ /* 0x000fea0003800000 */
.L_x_1678:
        /* <DEDUP_REMOVED lines=11> */
.L_x_1668:
[----:B------:R-:W-:Y:S05]  /*76a0*/  BSYNC B0 ;  /* 0x0000000000007941 */ /* 0x000fea0003800000 */
.L_x_1667:
        /* <DEDUP_REMOVED lines=49> */
.L_x_1593:
        /* <DEDUP_REMOVED lines=12> */
.L_x_1685:
[----:B------:R-:W-:Y:S01]  /*7a80*/  IADD3 R29, R9, R26, RZ ;  /* 0x0000001a091d7210 */ /* 0x000fe20007ffe0ff */
[----:B01-34-:R-:W0:Y:S04]  /*7a90*/  LDC.64 R16, c[0x0][0x238] ;  /* 0x00008e00ff107b82 */ /* 0x01be280000000a00 */
[----:B------:R-:W-:-:S05]  /*7aa0*/  IMAD R29, R29, 0x4, R4 ;  /* 0x000000041d1d7824 */ /* 0x000fca00078e0204 */
[----:B------:R-:W0:Y:S02]  /*7ab0*/  LDS R23, [R29] ;  /* 0x000000001d177984 */ /* 0x000e240000000800 */
[----:B0-----:R-:W-:-:S06]  /*7ac0*/  IMAD.WIDE R22, R23, 0x4, R16 ;  /* 0x0000000417167825 */ /* 0x001fcc00078e0210 */
[----:B------:R-:W2:Y:S01]  /*7ad0*/  LDG.E R22, desc[UR10][R22.64] ;  /* 0x0000000a16167981 */ /* 0x000ea2000c1e1900 */
[----:B------:R-:W-:-:S05]  /*7ae0*/  IADD3 R28, R11, R26, RZ ;  /* 0x0000001a0b1c7210 */ /* 0x000fca0007ffe0ff */
[----:B------:R-:W-:-:S05]  /*7af0*/  IMAD R28, R28, 0x2, R3 ;  /* 0x000000021c1c7824 */ /* 0x000fca00078e0203 */
[----:B------:R-:W0:Y:S02]  /*7b00*/  LDS.U16 R18, [R28] ;  /* 0x000000001c127984 */ /* 0x000e240000000400 */
[----:B0-----:R-:W-:-:S04]  /*7b10*/  HADD2.F32 R38, -RZ, R18.H0_H0 ;  /* 0x20000012ff267230 */ /* 0x001fc80000004100 */
[----:B------:R-:W-:Y:S08]  /*7b20*/  F2F.F64.F32 R20, R38 ;  /* 0x0000002600147310 */ /* 0x000ff00000201800 */
[----:B--2---:R-:W0:Y:S02]  /*7b30*/  F2F.F64.F32 R18, R22 ;  /* 0x0000001600127310 */ /* 0x004e240000201800 */
[----:B0-----:R-:W-:Y:S01]  /*7b40*/  DADD R24, R20, -R18 ;  /* 0x0000000014187229 */ /* 0x001fe20000000812 */
[----:B------:R-:W-:Y:S09]  /*7b50*/  LDS.U16 R18, [R28+0x40] ;  /* 0x000040001c127984 */ /* 0x000ff20000000400 */
[----:B------:R-:W0:Y:S02]  /*7b60*/  F2F.F16.F64 R25, R24 ;  /* 0x0000001800197310 */ /* 0x000e240000300800 */
[----:B0-----:R-:W-:Y:S04]  /*7b70*/  STS.U16 [R28], R25 ;  /* 0x000000191c007388 */ /* 0x001fe80000000400 */
[----:B------:R-:W0:Y:S02]  /*7b80*/  LDS R37, [R29+0x80] ;  /* 0x000080001d257984 */ /* 0x000e240000000800 */
[----:B0-----:R-:W-:-:S06]  /*7b90*/  IMAD.WIDE R36, R37, 0x4, R16 ;  /* 0x0000000425247825 */ /* 0x001fcc00078e0210 */
[----:B------:R-:W2:Y:S01]  /*7ba0*/  LDG.E R36, desc[UR10][R36.64] ;  /* 0x0000000a24247981 */ /* 0x000ea2000c1e1900 */
[----:B------:R-:W-:-:S04]  /*7bb0*/  HADD2.F32 R39, -RZ, R18.H0_H0 ;  /* 0x20000012ff277230 */ /* 0x000fc80000004100 */
[----:B------:R-:W-:Y:S08]  /*7bc0*/  F2F.F64.F32 R20, R39 ;  /* 0x0000002700147310 */ /* 0x000ff00000201800 */
[----:B--2---:R-:W0:Y:S02]  /*7bd0*/  F2F.F64.F32 R18, R36 ;  /* 0x0000002400127310 */ /* 0x004e240000201800 */
[----:B0-----:R-:W-:Y:S01]  /*7be0*/  DADD R22, R20, -R18 ;  /* 0x0000000014167229 */ /* 0x001fe20000000812 */
[----:B------:R-:W-:Y:S09]  /*7bf0*/  LDS.U16 R18, [R28+0x80] ;  /* 0x000080001c127984 */ /* 0x000ff20000000400 */
[----:B------:R-:W0:Y:S02]  /*7c00*/  F2F.F16.F64 R23, R22 ;  /* 0x0000001600177310 */ /* 0x000e240000300800 */
[----:B0-----:R-:W-:Y:S04]  /*7c10*/  STS.U16 [R28+0x40], R23 ;  /* 0x000040171c007388 */ /* 0x001fe80000000400 */
[----:B------:R-:W0:Y:S02]  /*7c20*/  LDS R25, [R29+0x100] ;  /* 0x000100001d197984 */ /* 0x000e240000000800 */
[----:B0-----:R-:W-:-:S06]  /*7c30*/  IMAD.WIDE R24, R25, 0x4, R16 ;  /* 0x0000000419187825 */ /* 0x001fcc00078e0210 */
[----:B------:R-:W2:Y:S01]  /*7c40*/  LDG.E R24, desc[UR10][R24.64] ;  /* 0x0000000a18187981 */ /* 0x000ea2000c1e1900 */
[----:B------:R-:W-:-:S04]  /*7c50*/  HADD2.F32 R37, -RZ, R18.H0_H0 ;  /* 0x20000012ff257230 */ /* 0x000fc80000004100 */
[----:B------:R-:W-:Y:S08]  /*7c60*/  F2F.F64.F32 R20, R37 ;  /* 0x0000002500147310 */ /* 0x000ff00000201800 */
[----:B--2---:R-:W0:Y:S02]  /*7c70*/  F2F.F64.F32 R18, R24 ;  /* 0x0000001800127310 */ /* 0x004e240000201800 */
[----:B0-----:R-:W-:-:S10]  /*7c80*/  DADD R18, R20, -R18 ;  /* 0x0000000014127229 */ /* 0x001fd40000000812 */
[----:B------:R-:W0:Y:S02]  /*7c90*/  F2F.F16.F64 R19, R18 ;  /* 0x0000001200137310 */ /* 0x000e240000300800 */
[----:B0-----:R-:W-:Y:S04]  /*7ca0*/  STS.U16 [R28+0x80], R19 ;  /* 0x000080131c007388 */ /* 0x001fe80000000400 */
[----:B------:R-:W0:Y:S02]  /*7cb0*/  LDS R23, [R29+0x180] ;  /* 0x000180001d177984 */ /* 0x000e240000000800 */
[----:B0-----:R-:W-:Y:S02]  /*7cc0*/  IMAD.WIDE R22, R23, 0x4, R16 ;  /* 0x0000000417167825 */ /* 0x001fe400078e0210 */
[----:B------:R-:W0:Y:S04]  /*7cd0*/  LDS.U16 R16, [R28+0xc0] ;  /* 0x0000c0001c107984 */ /* 0x000e280000000400 */
[----:B------:R-:W2:Y:S01]  /*7ce0*/  LDG.E R22, desc[UR10][R22.64] ;  /* 0x0000000a16167981 */ /* 0x000ea2000c1e1900 */
[----:B------:R-:W-:-:S04]  /*7cf0*/  IADD3 R26, R26, 0x80, RZ ;  /* 0x000000801a1a7810 */ /* 0x000fc80007ffe0ff */
[----:B------:R-:W-:Y:S01]  /*7d00*/  ISETP.GE.AND P1, PT, R26, R0, PT ;  /* 0x000000001a00720c */ /* 0x000fe20003f26270 */
[----:B0-----:R-:W-:-:S06]  /*7d10*/  HADD2.F32 R20, -RZ, R16.H0_H0 ;  /* 0x20000010ff147230 */ /* 0x001fcc0000004100 */
[----:B------:R-:W-:Y:S08]  /*7d20*/  F2F.F64.F32 R20, R20 ;  /* 0x0000001400147310 */ /* 0x000ff00000201800 */
[----:B--2---:R-:W0:Y:S02]  /*7d30*/  F2F.F64.F32 R16, R22 ;  /* 0x0000001600107310 */ /* 0x004e240000201800 */
[----:B0-----:R-:W-:-:S10]  /*7d40*/  DADD R16, R20, -R16 ;  /* 0x0000000014107229 */ /* 0x001fd40000000810 */
[----:B------:R-:W0:Y:S02]  /*7d50*/  F2F.F16.F64 R17, R16 ;  /* 0x0000001000117310 */ /* 0x000e240000300800 */
[----:B0-----:R0:W-:Y:S01]  /*7d60*/  STS.U16 [R28+0xc0], R17 ;  /* 0x0000c0111c007388 */ /* 0x0011e20000000400 */
[----:B------:R-:W-:Y:S05]  /*7d70*/  @!P1 BRA `(.L_x_1685) ;  /* 0xfffffffc00409947 */ /* 0x000fea000383ffff */
.L_x_1684:
[----:B------:R-:W-:Y:S05]  /*7d80*/  BSYNC B1 ;  /* 0x0000000000017941 */ /* 0x000fea0003800000 */
.L_x_1683:
        /* <DEDUP_REMOVED lines=10> */
[----:B------:R-:W-:-:S05]  /*7e30*/  IADD3 R0, R11, R26, RZ ;  /* 0x0000001a0b007210 */ /* 0x000fca0007ffe0ff */
[----:B------:R-:W-:-:S05]  /*7e40*/  IMAD R0, R0, 0x2, R3 ;  /* 0x0000000200007824 */ /* 0x000fca00078e0203 */
[----:B------:R-:W0:Y:S02]  /*7e50*/  LDS.U16 R18, [R0] ;  /* 0x0000000000127984 */ /* 0x000e240000000400 */
[----:B0-----:R-:W-:-:S04]  /*7e60*/  HADD2.F32 R24, -RZ, R18.H0_H0 ;  /* 0x20000012ff187230 */ /* 0x001fc80000004100 */
[----:B------:R-:W-:Y:S08]  /*7e70*/  F2F.F64.F32 R20, R24 ;  /* 0x0000001800147310 */ /* 0x000ff00000201800 */
[----:B--2---:R-:W0:Y:S02]  /*7e80*/  F2F.F64.F32 R18, R28 ;  /* 0x0000001c00127310 */ /* 0x004e240000201800 */
[----:B0-----:R-:W-:-:S10]  /*7e90*/  DADD R20, R20, -R18 ;  /* 0x0000000014147229 */ /* 0x001fd40000000812 */
[----:B------:R-:W0:Y:S02]  /*7ea0*/  F2F.F16.F64 R21, R20 ;  /* 0x0000001400157310 */ /* 0x000e240000300800 */
[----:B0-----:R-:W-:Y:S04]  /*7eb0*/  STS.U16 [R0], R21 ;  /* 0x0000001500007388 */ /* 0x001fe80000000400 */
[----:B------:R-:W0:Y:S02]  /*7ec0*/  LDS R25, [R25+0x80] ;  /* 0x0000800019197984 */ /* 0x000e240000000800 */
[----:B0-----:R-:W-:Y:S02]  /*7ed0*/  IMAD.WIDE R22, R25, 0x4, R16 ;  /* 0x0000000419167825 */ /* 0x001fe400078e0210 */
[----:B------:R-:W0:Y:S04]  /*7ee0*/  LDS.U16 R16, [R0+0x40] ;  /* 0x0000400000107984 */ /* 0x000e280000000400 */
[----:B------:R-:W2:Y:S01]  /*7ef0*/  LDG.E R22, desc[UR10][R22.64] ;  /* 0x0000000a16167981 */ /* 0x000ea2000c1e1900 */
[----:B------:R-:W-:-:S02]  /*7f00*/  PLOP3.LUT P0, PT, PT, PT, PT, 0x8, 0x0 ;  /* 0x000000000000781c */ /* 0x000fc40003f0e170 */
[----:B------:R-:W-:Y:S01]  /*7f10*/  IADD3 R26, R26, 0x40, RZ ;  /* 0x000000401a1a7810 */ /* 0x000fe20007ffe0ff */
[----:B0-----:R-:W-:-:S06]  /*7f20*/  HADD2.F32 R18, -RZ, R16.H0_H0 ;  /* 0x20000010ff127230 */ /* 0x001fcc0000004100 */
[----:B------:R-:W-:Y:S08]  /*7f30*/  F2F.F64.F32 R18, R18 ;  /* 0x0000001200127310 */ /* 0x000ff00000201800 */
[----:B--2---:R-:W0:Y:S02]  /*7f40*/  F2F.F64.F32 R16, R22 ;  /* 0x0000001600107310 */ /* 0x004e240000201800 */
[----:B0-----:R-:W-:-:S10]  /*7f50*/  DADD R16, R18, -R16 ;  /* 0x0000000012107229 */ /* 0x001fd40000000810 */
[----:B------:R-:W0:Y:S02]  /*7f60*/  F2F.F16.F64 R17, R16 ;  /* 0x0000001000117310 */ /* 0x000e240000300800 */
[----:B0-----:R2:W-:Y:S02]  /*7f70*/  STS.U16 [R0+0x40], R17 ;  /* 0x0000401100007388 */ /* 0x0015e40000000400 */
.L_x_1687:
[----:B------:R-:W-:Y:S05]  /*7f80*/  BSYNC B1 ;  /* 0x0000000000017941 */ /* 0x000fea0003800000 */
.L_x_1686:
[----:B------:R-:W-:-:S13]  /*7f90*/  ISETP.LT.OR P0, PT, R26, R27, P0 ;  /* 0x0000001b1a00720c */ /* 0x000fda0000701670 */
[----:B------:R-:W-:Y:S05]  /*7fa0*/  @!P0 BRA `(.L_x_1682) ;  /* 0x00000000003c8947 */ /* 0x000fea0003800000 */
[----:B012-4-:R-:W-:-:S05]  /*7fb0*/  IMAD.IADD R17, R9, 0x1, R26 ;  /* 0x0000000109117824 */ /* 0x017fca00078e021a */
[----:B------:R-:W-:Y:S02]  /*7fc0*/  LEA R22, R17, R4, 0x2 ;  /* 0x0000000411167211 */ /* 0x000fe400078e10ff */
[----:B---3--:R-:W0:Y:S03]  /*7fd0*/  LDC.64 R16, c[0x0][0x238] ;  /* 0x00008e00ff107b82 */ /* 0x008e260000000a00 */
[----:B------:R-:W0:Y:S02]  /*7fe0*/  LDS R19, [R22] ;  /* 0x0000000016137984 */ /* 0x000e240000000800 */
        /* <DEDUP_REMOVED lines=8> */
[----:B0-----:R-:W-:-:S10]  /*8070*/  DADD R18, R20, -R18 ;  /* 0x0000000014127229 */ /* 0x001fd40000000812 */
[----:B------:R-:W0:Y:S02]  /*8080*/  F2F.F16.F64 R19, R18 ;  /* 0x0000001200137310 */ /* 0x000e240000300800 */
[----:B0-----:R0:W-:Y:S02]  /*8090*/  STS.U16 [R0], R19 ;  /* 0x0000001300007388 */ /* 0x0011e40000000400 */
.L_x_1682:
[----:B------:R-:W-:Y:S05]  /*80a0*/  BSYNC B0 ;  /* 0x0000000000007941 */ /* 0x000fea0003800000 */
.L_x_1681:
        /* <DEDUP_REMOVED lines=22> */
.L_x_1693:
        /* <DEDUP_REMOVED lines=30> */
.L_x_1692:
[----:B------:R-:W-:Y:S05]  /*83f0*/  BSYNC B1 ;  /* 0x0000000000017941 */ /* 0x000fea0003800000 */
.L_x_1691:
        /* <DEDUP_REMOVED lines=20> */
.L_x_1695:
[----:B------:R-:W-:Y:S05]  /*8540*/  BSYNC B1 ;  /* 0x0000000000017941 */ /* 0x000fea0003800000 */
.L_x_1694:
        /* <DEDUP_REMOVED lines=10> */
.L_x_1690:
[----:B------:R-:W-:Y:S05]  /*85f0*/  BSYNC B0 ;  /* 0x0000000000007941 */ /* 0x000fea0003800000 */
.L_x_1689:
        /* <DEDUP_REMOVED lines=47> */
.L_x_1698:
        /* <DEDUP_REMOVED lines=18> */
.L_x_1697:
[----:B------:R-:W-:Y:S05]  /*8a10*/  BSYNC B0 ;  /* 0x0000000000007941 */ /* 0x000fea0003800000 */
.L_x_1696:
        /* <DEDUP_REMOVED lines=17> */
.L_x_1703:
        /* <DEDUP_REMOVED lines=27> */
.L_x_1702:
[----:B------:R-:W-:Y:S05]  /*8ce0*/  BSYNC B1 ;  /* 0x0000000000017941 */ /* 0x000fea0003800000 */
.L_x_1701:
        /* <DEDUP_REMOVED lines=19> */
.L_x_1705:
[----:B------:R-:W-:Y:S05]  /*8e20*/  BSYNC B1 ;  /* 0x0000000000017941 */ /* 0x000fea0003800000 */
.L_x_1704:
        /* <DEDUP_REMOVED lines=9> */
.L_x_1700:
[----:B------:R-:W-:Y:S05]  /*8ec0*/  BSYNC B0 ;  /* 0x0000000000007941 */ /* 0x000fea0003800000 */
.L_x_1699:
        /* <DEDUP_REMOVED lines=41> */
.L_x_1710:
        /* <DEDUP_REMOVED lines=17> */
[----:B------:R-:W-:Y:S05]  /*9270*/  CALL.REL.NOINC `($__internal_20_$__cuda_sm3x_div_rn_noftz_f32_slowpath) ;  /* 0x0000002000487944 */ /* 0x000fea0003c00000 */
[----:B------:R-:W-:-:S07]  /*9280*/  IMAD.MOV.U32 R17, RZ, RZ, R22 ;  /* 0x000000ffff117224 */ /* 0x000fce00078e0016 */
.L_x_1709:
[----:B------:R-:W-:Y:S05]  /*9290*/  BSYNC B1 ;  /* 0x0000000000017941 */ /* 0x000fea0003800000 */
.L_x_1708:
[----:B------:R-:W-:-:S05]  /*92a0*/  F2FP.F16.F32.PACK_AB R17, RZ, R17 ;  /* 0x00000011ff11723e */ /* 0x000fca00000000ff */
[----:B------:R0:W-:Y:S01]  /*92b0*/  STS.U16 [R18], R17 ;  /* 0x0000001112007388 */ /* 0x0001e20000000400 */
[----:B------:R-:W-:Y:S05]  /*92c0*/  @!P5 BRA `(.L_x_1710) ;  /* 0xfffffffc00a4d947 */ /* 0x000fea000383ffff */
.L_x_1707:
[----:B------:R-:W-:Y:S05]  /*92d0*/  BSYNC B0 ;  /* 0x0000000000007941 */ /* 0x000fea0003800000 */
.L_x_1706:
        /* <DEDUP_REMOVED lines=14> */
.L_x_1714:
        /* <DEDUP_REMOVED lines=28> */
.L_x_1713:
[----:B------:R-:W-:Y:S05]  /*9580*/  BSYNC B1 ;  /* 0x0000000000017941 */ /* 0x000fea0003800000 */
.L_x_1712:
        /* <DEDUP_REMOVED lines=22> */
.L_x_1716:
[----:B------:R-:W-:Y:S05]  /*96f0*/  BSYNC B1 ;  /* 0x0000000000017941 */ /* 0x000fea0003800000 */
.L_x_1715:
        /* <DEDUP_REMOVED lines=13> */
.L_x_1711:
[----:B------:R-:W-:Y:S05]  /*97d0*/  BSYNC B0 ;  /* 0x0000000000007941 */ /* 0x000fea0003800000 */
.L_x_1688:
        /* <DEDUP_REMOVED lines=24> */
.L_x_1723:
        /* <DEDUP_REMOVED lines=27> */
.L_x_1722:
[----:B------:R-:W-:Y:S05]  /*9b10*/  BSYNC B1 ;  /* 0x0000000000017941 */ /* 0x000fea0003800000 */
.L_x_1721:
        /* <DEDUP_REMOVED lines=19> */
.L_x_1725:
[----:B------:R-:W-:Y:S05]  /*9c50*/  BSYNC B1 ;  /* 0x0000000000017941 */ /* 0x000fea0003800000 */
.L_x_1724:
        /* <DEDUP_REMOVED lines=9> */
.L_x_1720:
[----:B------:R-:W-:Y:S05]  /*9cf0*/  BSYNC B0 ;  /* 0x0000000000007941 */ /* 0x000fea0003800000 */
.L_x_1719:
        /* <DEDUP_REMOVED lines=43> */
.L_x_1729:
        /* <DEDUP_REMOVED lines=23> */
[----:B------:R-:W-:Y:S05]  /*a120*/  CALL.REL.NOINC `($__internal_18_$__cuda_sm20_div_rn_f64_full) ;  /* 0x0000000800507944 */ /* 0x000fea0003c00000 */
.L_x_1728:
[----:B------:R-:W-:Y:S05]  /*a130*/  BSYNC B1 ;  /* 0x0000000000017941 */ /* 0x000fea0003800000 */
.L_x_1727:
[----:B------:R-:W0:Y:S02]  /*a140*/  F2F.F16.F64 R18, R18 ;  /* 0x0000001200127310 */ /* 0x000e240000300800 */
[----:B0-----:R0:W-:Y:S01]  /*a150*/  STS.U16 [R37], R18 ;  /* 0x0000001225007388 */ /* 0x0011e20000000400 */
[----:B------:R-:W-:Y:S05]  /*a160*/  @!P1 BRA `(.L_x_1729) ;  /* 0xfffffffc00909947 */ /* 0x000fea000383ffff */
.L_x_1726:
[----:B------:R-:W-:Y:S05]  /*a170*/  BSYNC B0 ;  /* 0x0000000000007941 */ /* 0x000fea0003800000 */
.L_x_1718:
[----:B------:R-:W-:Y:S01]  /*a180*/  NOP ;  /* 0x0000000000007918 */ /* 0x000fe20000000000 */
.L_x_1717:
[----:B0-----:R-:W0:Y:S01]  /*a190*/  LDC R39, c[0x0][0x220] ;  /* 0x00008800ff277b82 */ /* 0x001e220000000800 */
[----:B------:R-:W-:Y:S01]  /*a1a0*/  ULDC UR4, c[0x0][0x21c] ;  /* 0x0000870000047ab9 */ /* 0x000fe20000000800 */
[----:B------:R-:W-:Y:S01]  /*a1b0*/  ULDC.64 UR12, c[0x0][0x248] ;  /* 0x00009200000c7ab9 */ /* 0x000fe20000000a00 */
[----:B------:R-:W-:Y:S01]  /*a1c0*/  BSSY B0, `(.L_x_1730) ;  /* 0x0000083000007945 */ /* 0x000fe20003800000 */
[----:B0-----:R-:W-:-:S13]  /*a1d0*/  ISETP.GE.AND P0, PT, R6, R39, PT ;  /* 0x000000270600720c */ /* 0x001fda0003f06270 */
[----:B------:R-:W-:Y:S05]  /*a1e0*/  @P0 BRA `(.L_x_1731) ;  /* 0x0000000800000947 */ /* 0x000fea0003800000 */
[----:B--2---:R-:W-:Y:S01]  /*a1f0*/  IMAD.IADD R0, R39, 0x1, -R6 ;  /* 0x0000000127007824 */ /* 0x004fe200078e0a06 */
[----:B------:R-:W-:Y:S01]  /*a200*/  BSSY B1, `(.L_x_1732) ;  /* 0x0000040000017945 */ /* 0x000fe20003800000 */
[----:B------:R-:W-:Y:S02]  /*a210*/  PLOP3.LUT P0, PT, PT, PT, PT, 0x80, 0x0 ;  /* 0x000000000000781c */ /* 0x000fe40003f0f070 */
[----:B------:R-:W-:Y:S02]  /*a220*/  MOV R38, R6 ;  /* 0x0000000600267202 */ /* 0x000fe40000000f00 */
[----:B------:R-:W-:-:S13]  /*a230*/  ISETP.GT.AND P1, PT, R0, 0x60, PT ;  /* 0x000000600000780c */ /* 0x000fda0003f24270 */
[----:B------:R-:W-:Y:S05]  /*a240*/  @!P1 BRA `(.L_x_1733) ;  /* 0x0000000000ec9947 */ /* 0x000fea0003800000 */
[----:B------:R-:W-:Y:S01]  /*a250*/  PLOP3.LUT P0, PT, PT, PT, PT, 0x8, 0x0 ;  /* 0x000000000000781c */ /* 0x000fe20003f0e170 */
[----:B------:R-:W-:-:S12]  /*a260*/  VIADD R0, R39, 0xffffffa0 ;  /* 0xffffffa027007836 */ /* 0x000fd80000000000 */
.L_x_1734:
[----:B-1234-:R-:W-:Y:S02]  /*a270*/  IADD3 R16, R11, R38, RZ ;  /* 0x000000260b107210 */ /* 0x01efe40007ffe0ff */
        /* <DEDUP_REMOVED lines=56> */
.L_x_1733:
[----:B------:R-:W-:Y:S05]  /*a600*/  BSYNC B1 ;  /* 0x0000000000017941 */ /* 0x000fea0003800000 */
.L_x_1732:
[----:B------:R-:W-:Y:S01]  /*a610*/  IADD3 R0, -R38, R39, RZ ;  /* 0x0000002726007210 */ /* 0x000fe20007ffe1ff */
[----:B------:R-:W-:Y:S03]  /*a620*/  BSSY B1, `(.L_x_1735) ;  /* 0x0000025000017945 */ /* 0x000fe60003800000 */
[----:B------:R-:W-:-:S13]  /*a630*/  ISETP.GT.AND P1, PT, R0, 0x20, PT ;  /* 0x000000200000780c */ /* 0x000fda0003f24270 */
[----:B------:R-:W-:Y:S05]  /*a640*/  @!P1 BRA `(.L_x_1736) ;  /* 0x0000000000889947 */ /* 0x000fea0003800000 */
[--C-:B------:R-:W-:Y:S01]  /*a650*/  IMAD.IADD R0, R11, 0x1, R38.reuse ;  /* 0x000000010b007824 */ /* 0x100fe200078e0226 */
[----:B------:R-:W-:Y:S01]  /*a660*/  ULDC UR5, c[0x0][0x21c] ;  /* 0x0000870000057ab9 */ /* 0x000fe20000000800 */
[----:B-12-4-:R-:W-:Y:S01]  /*a670*/  IMAD.IADD R17, R9, 0x1, R38 ;  /* 0x0000000109117824 */ /* 0x016fe200078e0226 */
        /* <DEDUP_REMOVED lines=31> */
.L_x_1736:
[----:B------:R-:W-:Y:S05]  /*a870*/  BSYNC B1 ;  /* 0x0000000000017941 */ /* 0x000fea0003800000 */
.L_x_1735:
[----:B------:R-:W-:-:S13]  /*a880*/  ISETP.LT.OR P0, PT, R38, R39, P0 ;  /* 0x000000272600720c */ /* 0x000fda0000701670 */
[----:B------:R-:W-:Y:S05]  /*a890*/  @!P0 BRA `(.L_x_1731) ;  /* 0x0000000000548947 */ /* 0x000fea0003800000 */
[--C-:B0-----:R-:W-:Y:S01]  /*a8a0*/  IMAD.IADD R0, R11, 0x1, R38.reuse ;  /* 0x000000010b007824 */ /* 0x101fe200078e0226 */
[----:B------:R-:W-:Y:S01]  /*a8b0*/  ULDC UR5, c[0x0][0x21c] ;  /* 0x0000870000057ab9 */ /* 0x000fe20000000800 */
[----:B-12-4-:R-:W-:Y:S01]  /*a8c0*/  IMAD.IADD R17, R9, 0x1, R38 ;  /* 0x0000000109117824 */ /* 0x016fe200078e0226 */
        /* <DEDUP_REMOVED lines=18> */
.L_x_1731:
[----:B------:R-:W-:Y:S05]  /*a9f0*/  BSYNC B0 ;  /* 0x0000000000007941 */ /* 0x000fea0003800000 */
.L_x_1730:
[----:B------:R-:W-:Y:S01]  /*aa00*/  ULDC UR4, c[0x0][0xc] ;  /* 0x0000030000047ab9 */ /* 0x000fe20000000800 */
[----:B------:R5:W-:Y:S06]  /*aa10*/  MEMBAR.SC.CTA ;  /* 0x0000000000007992 */ /* 0x000bec0000000000 */
[----:B-----5:R-:W-:Y:S01]  /*aa20*/  UIADD3 UR6, UR4, UR6, URZ ;  /* 0x0000000604067290 */ /* 0x020fe2000fffe03f */
[----:B------:R-:W-:-:S05]  /*aa30*/  NOP ;  /* 0x0000000000007918 */ /* 0x000fca0000000000 */
[----:B------:R-:W-:-:S13]  /*aa40*/  ISETP.LE.AND P0, PT, R2, UR6, PT ;  /* 0x0000000602007c0c */ /* 0x000fda000bf03270 */
[----:B------:R-:W-:Y:S05]  /*aa50*/  @!P0 BRA `(.L_x_1737) ;  /* 0xffffff5800bc8947 */ /* 0x000fea000383ffff */
[----:B------:R-:W-:Y:S05]  /*aa60*/  EXIT ;  /* 0x000000000000794d */ /* 0x000fea0003800000 */
        .weak           $__internal_18_$__cuda_sm20_div_rn_f64_full
        .type           $__internal_18_$__cuda_sm20_div_rn_f64_full,@function
        .size           $__internal_18_$__cuda_sm20_div_rn_f64_full,($__internal_19_$__cuda_sm20_rcp_rn_f32_slowpath - $__internal_18_$__cuda_sm20_div_rn_f64_full)
$__internal_18_$__cuda_sm20_div_rn_f64_full:
        /* <DEDUP_REMOVED lines=66> */
.L_x_1739:
        /* <DEDUP_REMOVED lines=16> */
.L_x_1742:
[----:B------:R-:W-:Y:S01]  /*af90*/  LOP3.LUT R23, R29, 0x80000, RZ, 0xfc, !PT ;  /* 0x000800001d177812 */ /* 0x000fe200078efcff */
[----:B------:R-:W-:Y:S01]  /*afa0*/  IMAD.MOV.U32 R22, RZ, RZ, R28 ;  /* 0x000000ffff167224 */ /* 0x000fe200078e001c */
[----:B------:R-:W-:Y:S06]  /*afb0*/  BRA `(.L_x_1740) ;  /* 0x0000000000087947 */ /* 0x000fec0003800000 */
.L_x_1741:
[----:B------:R-:W-:Y:S02]  /*afc0*/  LOP3.LUT R23, R17, 0x80000, RZ, 0xfc, !PT ;  /* 0x0008000011177812 */ /* 0x000fe400078efcff */
[----:B------:R-:W-:-:S07]  /*afd0*/  MOV R22, R16 ;  /* 0x0000001000167202 */ /* 0x000fce0000000f00 */
.L_x_1740:
[----:B------:R-:W-:Y:S05]  /*afe0*/  BSYNC B2 ;  /* 0x0000000000027941 */ /* 0x000fea0003800000 */
.L_x_1738:
[----:B------:R-:W-:Y:S01]  /*aff0*/  HFMA2.MMA R17, -RZ, RZ, 0, 0 ;  /* 0x00000000ff117435 */ /* 0x000fe200000001ff */
[----:B------:R-:W-:Y:S01]  /*b000*/  IMAD.MOV.U32 R16, RZ, RZ, R0 ;  /* 0x000000ffff107224 */ /* 0x000fe200078e0000 */
[----:B------:R-:W-:Y:S01]  /*b010*/  MOV R19, R23 ;  /* 0x0000001700137202 */ /* 0x000fe20000000f00 */
[----:B------:R-:W-:-:S03]  /*b020*/  IMAD.MOV.U32 R18, RZ, RZ, R22 ;  /* 0x000000ffff127224 */ /* 0x000fc600078e0016 */
[----:B------:R-:W-:Y:S05]  /*b030*/  RET.REL.NODEC R16 `(_ZN18transformer_engine45fused_topk_with_score_function_forward_kernelI6__halffEEvPKT_iiibiifiPKT0_PS2_PbS8_) ;  /* 0xffffff4c10f07950 */ /* 0x000fea0003c3ffff */
        .weak           $__internal_19_$__cuda_sm20_rcp_rn_f32_slowpath
        .type           $__internal_19_$__cuda_sm20_rcp_rn_f32_slowpath,@function
        .size           $__internal_19_$__cuda_sm20_rcp_rn_f32_slowpath,($__internal_20_$__cuda_sm3x_div_rn_noftz_f32_slowpath - $__internal_19_$__cuda_sm20_rcp_rn_f32_slowpath)
$__internal_19_$__cuda_sm20_rcp_rn_f32_slowpath:
        /* <DEDUP_REMOVED lines=16> */
.L_x_1744:
        /* <DEDUP_REMOVED lines=33> */
.L_x_1746:
[----:B------:R0:W1:Y:S02]  /*b350*/  MUFU.RCP R21, R16 ;  /* 0x0000001000157308 */ /* 0x0000640000001000 */
.L_x_1745:
[----:B------:R-:W-:Y:S05]  /*b360*/  BSYNC B2 ;  /* 0x0000000000027941 */ /* 0x000fea0003800000 */
.L_x_1743:
[----:B------:R-:W-:Y:S01]  /*b370*/  HFMA2.MMA R17, -RZ, RZ, 0, 0 ;  /* 0x00000000ff117435 */ /* 0x000fe200000001ff */
[----:B0-----:R-:W-:-:S05]  /*b380*/  IMAD.MOV.U32 R16, RZ, RZ, R20 ;  /* 0x000000ffff107224 */ /* 0x001fca00078e0014 */
[----:B-1----:R-:W-:Y:S05]  /*b390*/  RET.REL.NODEC R16 `(_ZN18transformer_engine45fused_topk_with_score_function_forward_kernelI6__halffEEvPKT_iiibiifiPKT0_PS2_PbS8_) ;  /* 0xffffff4c10187950 */ /* 0x002fea0003c3ffff */
        .weak           $__internal_20_$__cuda_sm3x_div_rn_noftz_f32_slowpath
        .type           $__internal_20_$__cuda_sm3x_div_rn_noftz_f32_slowpath,@function
        .size           $__internal_20_$__cuda_sm3x_div_rn_noftz_f32_slowpath,(.L_x_2502 - $__internal_20_$__cuda_sm3x_div_rn_noftz_f32_slowpath)
$__internal_20_$__cuda_sm3x_div_rn_noftz_f32_slowpath:
        /* <DEDUP_REMOVED lines=34> */
.L_x_1748:
        /* <DEDUP_REMOVED lines=51> */
.L_x_1755:
[----:B------:R-:W-:-:S04]  /*b8f0*/  LOP3.LUT R16, R16, 0x80000000, RZ, 0xc0, !PT ;  /* 0x8000000010107812 */ /* 0x000fc800078ec0ff */
[----:B------:R-:W-:Y:S01]  /*b900*/  LOP3.LUT R16, R16, 0x7f800000, RZ, 0xfc, !PT ;  /* 0x7f80000010107812 */ /* 0x000fe200078efcff */
[----:B------:R-:W-:Y:S06]  /*b910*/  BRA `(.L_x_1756) ;  /* 0x0000000000047947 */ /* 0x000fec0003800000 */
.L_x_1754:
[----:B------:R-:W-:-:S07]  /*b920*/  IMAD R16, R23, 0x800000, R16 ;  /* 0x0080000017107824 */ /* 0x000fce00078e0210 */
.L_x_1756:
[----:B------:R-:W-:Y:S05]  /*b930*/  BSYNC B3 ;  /* 0x0000000000037941 */ /* 0x000fea0003800000 */
.L_x_1753:
[----:B------:R-:W-:Y:S05]  /*b940*/  BRA `(.L_x_1757) ;  /* 0x0000000000207947 */ /* 0x000fea0003800000 */
.L_x_1752:
[----:B------:R-:W-:-:S04]  /*b950*/  LOP3.LUT R16, R17, 0x80000000, R16, 0x48, !PT ;  /* 0x8000000011107812 */ /* 0x000fc800078e4810 */
[----:B------:R-:W-:Y:S01]  /*b960*/  LOP3.LUT R16, R16, 0x7f800000, RZ, 0xfc, !PT ;  /* 0x7f80000010107812 */ /* 0x000fe200078efcff */
[----:B------:R-:W-:Y:S06]  /*b970*/  BRA `(.L_x_1757) ;  /* 0x0000000000147947 */ /* 0x000fec0003800000 */
.L_x_1751:
[----:B------:R-:W-:Y:S01]  /*b980*/  LOP3.LUT R16, R17, 0x80000000, R16, 0x48, !PT ;  /* 0x8000000011107812 */ /* 0x000fe200078e4810 */
[----:B------:R-:W-:Y:S06]  /*b990*/  BRA `(.L_x_1757) ;  /* 0x00000000000c7947 */ /* 0x000fec0003800000 */
.L_x_1750:
[----:B------:R-:W0:Y:S01]  /*b9a0*/  MUFU.RSQ R16, -QNAN ;  /* 0xffc0000000107908 */ /* 0x000e220000001400 */
[----:B------:R-:W-:Y:S05]  /*b9b0*/  BRA `(.L_x_1757) ;  /* 0x0000000000047947 */ /* 0x000fea0003800000 */
.L_x_1749:
[----:B------:R-:W-:-:S07]  /*b9c0*/  FADD.FTZ R16, R16, R17 ;  /* 0x0000001110107221 */ /* 0x000fce0000010000 */
.L_x_1757:
[----:B------:R-:W-:Y:S05]  /*b9d0*/  BSYNC B2 ;  /* 0x0000000000027941 */ /* 0x000fea0003800000 */
.L_x_1747:
[----:B------:R-:W-:Y:S01]  /*b9e0*/  HFMA2.MMA R17, -RZ, RZ, 0, 0 ;  /* 0x00000000ff117435 */ /* 0x000fe200000001ff */
[----:B0-----:R-:W-:Y:S01]  /*b9f0*/  MOV R22, R16 ;  /* 0x0000001000167202 */ /* 0x001fe20000000f00 */
[----:B------:R-:W-:-:S04]  /*ba00*/  IMAD.MOV.U32 R16, RZ, RZ, R21 ;  /* 0x000000ffff107224 */ /* 0x000fc800078e0015 */
[----:B------:R-:W-:Y:S05]  /*ba10*/  RET.REL.NODEC R16 `(_ZN18transformer_engine45fused_topk_with_score_function_forward_kernelI6__halffEEvPKT_iiibiifiPKT0_PS2_PbS8_) ;  /* 0xffffff4410787950 */ /* 0x000fea0003c3ffff */
.L_x_1758:
        /* <DEDUP_REMOVED lines=14> */
.L_x_2502:


//--------------------- .text._ZN18transformer_engine45fused_topk_with_score_function_forward_kernelIf13__nv_bfloat16EEvPKT_iiibiifiPKT0_PS2_PbS8_ --------------------------
	.section	.text._ZN18transformer_engine45fused_topk_with_score_function_forward_kernelIf13__nv_bfloat16EEvPKT_iiibiifiPKT0_PS2_PbS8_,"ax",@progbits
	.align	128
        .global         _ZN18transformer_engine45fused_topk_with_score_function_forward_kernelIf13__nv_bfloat16EEvPKT_iiibiifiPKT0_PS2_PbS8_
        .type           _ZN18transformer_engine45fused_topk_with_score_function_forward_kernelIf13__nv_bfloat16EEvPKT_iiibiifiPKT0_PS2_PbS8_,@function
        .size           _ZN18transformer_engine45fused_topk_with_score_function_forward_kernelIf13__nv_bfloat16EEvPKT_iiibiifiPKT0_PS2_PbS8_,(.L_x_2505 - _ZN18transformer_engine45fused_topk_with_score_function_forward_kernelIf13__nv_bfloat16EEvPKT_iiibiifiPKT0_PS2_PbS8_)
        .other          _ZN18transformer_engine45fused_topk_with_score_function_forward_kernelIf13__nv_bfloat16EEvPKT_iiibiifiPKT0_PS2_PbS8_,@"STO_CUDA_ENTRY STV_DEFAULT"
_ZN18transformer_engine45fused_topk_with_score_function_forward_kernelIf13__nv_bfloat16EEvPKT_iiibiifiPKT0_PS2_PbS8_:
.text._ZN18transformer_engine45fused_topk_with_score_function_forward_kernelIf13__nv_bfloat16EEvPKT_iiibiifiPKT0_PS2_PbS8_:
        /* <DEDUP_REMOVED lines=10> */
[----:B------:R-:W1:Y:S01]  /*00a0*/  LDC.64 R14, c[0x0][0x228] ;  /* 0x00008a00ff0e7b82 */ /* 0x000e620000000a00 */
[----:B------:R-:W-:-:S04]  /*00b0*/  IADD3 R8, RZ, -R8, RZ ;  /* 0x80000008ff087210 */ /* 0x000fc80007ffe0ff */
[----:B---3--:R-:W3:Y:S02]  /*00c0*/  MUFU.RCP R0, R0 ;  /* 0x0000000000007308 */ /* 0x008ee40000001000 */
[----:B---3--:R-:W-:Y:S01]  /*00d0*/  VIADD R2, R0, 0xffffffe ;  /* 0x0ffffffe00027836 */ /* 0x008fe20000000000 */
[----:B------:R-:W-:Y:S02]  /*00e0*/  IABS R0, R6 ;  /* 0x0000000600007213 */ /* 0x000fe40000000000 */
[----:B------:R-:W-:-:S03]  /*00f0*/  LOP3.LUT R6, R6, R5, RZ, 0x3c, !PT ;  /* 0x0000000506067212 */ /* 0x000fc600078e3cff */
[----:B------:R3:W4:Y:S01]  /*0100*/  F2I.FTZ.U32.TRUNC.NTZ R3, R2 ;  /* 0x0000000200037305 */ /* 0x000722000021f000 */
[----:B------:R-:W-:Y:S01]  /*0110*/  ISETP.GE.AND P2, PT, R6, RZ, PT ;  /* 0x000000ff0600720c */ /* 0x000fe20003f46270 */
[----:B---3--:R-:W-:Y:S02]  /*0120*/  IMAD.MOV.U32 R2, RZ, RZ, RZ ;  /* 0x000000ffff027224 */ /* 0x008fe400078e00ff */
[----:B----4-:R-:W-:-:S04]  /*0130*/  IMAD.MOV R4, RZ, RZ, -R3 ;  /* 0x000000ffff047224 */ /* 0x010fc800078e0a03 */
[----:B------:R-:W-:Y:S02]  /*0140*/  IMAD R11, R4, R9, RZ ;  /* 0x00000009040b7224 */ /* 0x000fe400078e02ff */
[----:B------:R-:W3:Y:S02]  /*0150*/  S2R R4, SR_CgaCtaId ;  /* 0x0000000000047919 */ /* 0x000ee40000008800 */
[----:B------:R-:W-:-:S04]  /*0160*/  IMAD.HI.U32 R3, R3, R11, R2 ;  /* 0x0000000b03037227 */ /* 0x000fc800078e0002 */
[----:B------:R-:W-:Y:S02]  /*0170*/  IMAD.MOV.U32 R11, RZ, RZ, R8 ;  /* 0x000000ffff0b7224 */ /* 0x000fe400078e0008 */
[----:B------:R-:W-:-:S04]  /*0180*/  IMAD.HI.U32 R2, R3, R0, RZ ;  /* 0x0000000003027227 */ /* 0x000fc800078e00ff */
[----:B------:R-:W-:-:S05]  /*0190*/  IMAD R0, R2, R11, R0 ;  /* 0x0000000b02007224 */ /* 0x000fca00078e0200 */
        /* <DEDUP_REMOVED lines=11> */
[----:B------:R-:W-:Y:S01]  /*0250*/  MOV R3, 0x400 ;  /* 0x0000040000037802 */ /* 0x000fe20000000f00 */
[----:B------:R-:W-:Y:S01]  /*0260*/  IMAD R0, R5, R7, RZ ;  /* 0x0000000705007224 */ /* 0x000fe200078e02ff */
[----:B------:R-:W-:Y:S01]  /*0270*/  ULDC.64 UR4, c[0x0][0x238] ;  /* 0x00008e0000047ab9 */ /* 0x000fe20000000a00 */
[----:B------:R-:W-:Y:S01]  /*0280*/  ISETP.GT.AND P6, PT, R15, RZ, PT ;  /* 0x000000ff0f00720c */ /* 0x000fe20003fc4270 */
[C---:B------:R-:W-:Y:S01]  /*0290*/  IMAD R9, R5.reuse, R14, RZ ;  /* 0x0000000e05097224 */ /* 0x040fe200078e02ff */
[----:B------:R-:W-:Y:S01]  /*02a0*/  LEA R3, R4, R3, 0x18 ;  /* 0x0000000304037211 */ /* 0x000fe200078ec0ff */
[----:B------:R-:W-:Y:S01]  /*02b0*/  IMAD R4, R5, R10, R0 ;  /* 0x0000000a05047224 */ /* 0x000fe200078e0200 */
[----:B------:R-:W-:Y:S01]  /*02c0*/  ISETP.NE.U32.AND P0, PT, RZ, UR4, PT ;  /* 0x00000004ff007c0c */ /* 0x000fe2000bf05070 */
[----:B------:R-:W-:Y:S01]  /*02d0*/  ULDC.U8 UR4, c[0x0][0x224] ;  /* 0x0000890000047ab9 */ /* 0x000fe20000000000 */
[----:B------:R-:W-:Y:S01]  /*02e0*/  ULDC.64 UR8, c[0x0][0x208] ;  /* 0x0000820000087ab9 */ /* 0x000fe20000000a00 */
[----:B------:R-:W-:Y:S01]  /*02f0*/  IMAD R4, R4, 0x4, R3 ;  /* 0x0000000404047824 */ /* 0x000fe200078e0203 */
[----:B------:R-:W-:Y:S01]  /*0300*/  ISETP.NE.AND.EX P0, PT, RZ, UR5, PT, P0 ;  /* 0x00000005ff007c0c */ /* 0x000fe2000bf05300 */
[----:B------:R-:W-:Y:S01]  /*0310*/  ULDC UR5, c[0x0][0x234] ;  /* 0x00008d0000057ab9 */ /* 0x000fe20000000800 */
[----:B------:R-:W-:Y:S01]  /*0320*/  UPRMT UR4, UR4, 0x8880, URZ ;  /* 0x0000888004047896 */ /* 0x000fe2000800003f */
[----:B------:R-:W-:Y:S01]  /*0330*/  IMAD R8, R0, 0x4, R4 ;  /* 0x0000000400087824 */ /* 0x000fe200078e0204 */
[----:B------:R-:W-:Y:S01]  /*0340*/  ISETP.EQ.AND P0, PT, RZ, UR5, P0 ;  /* 0x00000005ff007c0c */ /* 0x000fe20008702270 */
[----:B------:R-:W-:Y:S01]  /*0350*/  UISETP.NE.AND UP2, UPT, UR5, 0x1, UPT ;  /* 0x000000010500788c */ /* 0x000fe2000bf45270 */
[----:B------:R-:W-:Y:S01]  /*0360*/  SEL R5, R4, RZ, P6 ;  /* 0x000000ff04057207 */ /* 0x000fe20003000000 */
[----:B------:R-:W-:Y:S01]  /*0370*/  @P6 IMAD R4, R9, 0x4, R8 ;  /* 0x0000000409046824 */ /* 0x000fe200078e0208 */
[----:B------:R-:W-:Y:S01]  /*0380*/  SEL R8, R8, RZ, P6 ;  /* 0x000000ff08087207 */ /* 0x000fe20003000000 */
[----:B------:R-:W-:-:S02]  /*0390*/  UISETP.NE.AND UP0, UPT, UR4, URZ, !UP2 ;  /* 0x0000003f0400728c */ /* 0x000fc4000d705270 */
[----:B------:R-:W-:Y:S01]  /*03a0*/  UISETP.EQ.AND UP1, UPT, UR4, URZ, !UP2 ;  /* 0x0000003f0400728c */ /* 0x000fe2000d722270 */
[----:B0-----:R-:W-:Y:S02]  /*03b0*/  SHF.R.U32.HI R11, RZ, 0x5, R6 ;  /* 0x00000005ff0b7819 */ /* 0x001fe40000011606 */
[----:B------:R-:W-:-:S03]  /*03c0*/  LOP3.LUT R6, R6, 0x1f, RZ, 0xc0, !PT ;  /* 0x0000001f06067812 */ /* 0x000fc600078ec0ff */
[C---:B------:R-:W-:Y:S01]  /*03d0*/  IMAD R9, R11.reuse, R10, RZ ;  /* 0x0000000a0b097224 */ /* 0x040fe200078e02ff */
[CC--:B------:R-:W-:Y:S01]  /*03e0*/  ISETP.LT.AND P2, PT, R6.reuse, R7.reuse, P0 ;  /* 0x000000070600720c */ /* 0x0c0fe20000741270 */
[C---:B------:R-:W-:Y:S01]  /*03f0*/  IMAD R13, R11.reuse, R14, R6 ;  /* 0x0000000e0b0d7224 */ /* 0x040fe200078e0206 */
[CC--:B------:R-:W-:Y:S01]  /*0400*/  ISETP.GE.AND P1, PT, R6.reuse, R7.reuse, PT ;  /* 0x000000070600720c */ /* 0x0c0fe20003f26270 */
[----:B------:R-:W-:Y:S01]  /*0410*/  IMAD R7, R11, R7, RZ ;  /* 0x000000070b077224 */ /* 0x000fe200078e02ff */
[----:B------:R-:W-:Y:S01]  /*0420*/  P2R R34, PR, RZ, 0x4 ;  /* 0x00000004ff227803 */ /* 0x000fe20000000000 */
[----:B------:R-:W-:Y:S01]  /*0430*/  IMAD R13, R13, 0x4, R8 ;  /* 0x000000040d0d7824 */ /* 0x000fe200078e0208 */
[C---:B------:R-:W-:Y:S01]  /*0440*/  ISETP.LT.AND P2, PT, R6.reuse, R10, P0 ;  /* 0x0000000a0600720c */ /* 0x040fe20000741270 */
[----:B------:R-:W-:Y:S01]  /*0450*/  IMAD.IADD R30, R6, 0x1, R7 ;  /* 0x00000001061e7824 */ /* 0x000fe200078e0207 */
[----:B------:R-:W-:Y:S02]  /*0460*/  IADD3 R11, R0, R9, RZ ;  /* 0x00000009000b7210 */ /* 0x000fe40007ffe0ff */
[----:B------:R-:W-:-:S02]  /*0470*/  P2R R35, PR, RZ, 0x4 ;  /* 0x00000004ff237803 */ /* 0x000fc40000000000 */
[----:B------:R-:W-:Y:S02]  /*0480*/  ISETP.GE.AND P0, PT, R6, R14, PT ;  /* 0x0000000e0600720c */ /* 0x000fe40003f06270 */
[----:B------:R-:W-:Y:S01]  /*0490*/  ISETP.GT.AND P2, PT, R15, RZ, !P1 ;  /* 0x000000ff0f00720c */ /* 0x000fe20004f44270 */
[----:B------:R-:W-:Y:S01]  /*04a0*/  IMAD R15, R30, 0x4, R3 ;  /* 0x000000041e0f7824 */ /* 0x000fe200078e0203 */
[----:B------:R-:W-:Y:S01]  /*04b0*/  IADD3 R0, R6, R11, RZ ;  /* 0x0000000b06007210 */ /* 0x000fe20007ffe0ff */
[----:B------:R-:W-:Y:S01]  /*04c0*/  IMAD R30, R30, 0x4, R5 ;  /* 0x000000041e1e7824 */ /* 0x000fe200078e0205 */
[----:B------:R-:W-:Y:S02]  /*04d0*/  P2R R33, PR, RZ, 0x4 ;  /* 0x00000004ff217803 */ /* 0x000fe40000000000 */
[C---:B------:R-:W-:Y:S02]  /*04e0*/  LOP3.LUT R10, R6.reuse, 0x20, RZ, 0xfc, !PT ;  /* 0x00000020060a7812 */ /* 0x040fe400078efcff */
[----:B------:R-:W-:-:S02]  /*04f0*/  SEL R12, R6, RZ, !P1 ;  /* 0x000000ff060c7207 */ /* 0x000fc40004800000 */
[----:B------:R-:W-:Y:S02]  /*0500*/  SEL R14, R6, RZ, !P0 ;  /* 0x000000ff060e7207 */ /* 0x000fe40004000000 */
[----:B------:R-:W-:-:S07]  /*0510*/  LEA R31, R0, R3, 0x2 ;  /* 0x00000003001f7211 */ /* 0x000fce00078e10ff */
.L_x_1978:
        /* <DEDUP_REMOVED lines=26> */
.L_x_1765:
        /* <DEDUP_REMOVED lines=15> */
[----:B------:R0:W-:Y:S01]  /*07b0*/  STG.E desc[UR8][R38.64], RZ ;  /* 0x000000ff26007986 */ /* 0x0001e2000c101908 */
[--C-:B------:R-:W-:Y:S01]  /*07c0*/  IMAD.WIDE R24, R21, 0x4, R16.reuse ;  /* 0x0000000415187825 */ /* 0x100fe200078e0210 */
[----:B------:R-:W-:Y:S02]  /*07d0*/  LEA.HI.X.SX32 R21, R29, UR5, 0x1, P1 ;  /* 0x000000051d157c11 */ /* 0x000fe400088f0eff */
[----:B------:R-:W-:Y:S01]  /*07e0*/  IADD3 R18, P1, R19, UR4, RZ ;  /* 0x0000000413127c10 */ /* 0x000fe2000ff3e0ff */
[--C-:B------:R-:W-:Y:S01]  /*07f0*/  IMAD.WIDE R28, R29, 0x4, R16.reuse ;  /* 0x000000041d1c7825 */ /* 0x100fe200078e0210 */
[----:B------:R0:W-:Y:S03]  /*0800*/  STG.E.U8 desc[UR8][R26.64], RZ ;  /* 0x000000ff1a007986 */ /* 0x0001e6000c101108 */
[C---:B------:R-:W-:Y:S01]  /*0810*/  IMAD.WIDE R16, R19.reuse, 0x4, R16 ;  /* 0x0000000413107825 */ /* 0x040fe200078e0210 */
[----:B------:R0:W-:Y:S01]  /*0820*/  STG.E desc[UR8][R24.64], RZ ;  /* 0x000000ff18007986 */ /* 0x0001e2000c101908 */
[----:B------:R-:W-:-:S02]  /*0830*/  LEA.HI.X.SX32 R19, R19, UR5, 0x1, P1 ;  /* 0x0000000513137c11 */ /* 0x000fc400088f0eff */
[----:B------:R-:W-:Y:S01]  /*0840*/  ISETP.GE.AND P1, PT, R37, R36, PT ;  /* 0x000000242500720c */ /* 0x000fe20003f26270 */
[----:B------:R0:W-:Y:S04]  /*0850*/  STG.E.U8 desc[UR8][R22.64], RZ ;  /* 0x000000ff16007986 */ /* 0x0001e8000c101108 */
[----:B------:R0:W-:Y:S04]  /*0860*/  STG.E desc[UR8][R28.64], RZ ;  /* 0x000000ff1c007986 */ /* 0x0001e8000c101908 */
[----:B------:R0:W-:Y:S04]  /*0870*/  STG.E.U8 desc[UR8][R20.64], RZ ;  /* 0x000000ff14007986 */ /* 0x0001e8000c101108 */
[----:B------:R0:W-:Y:S04]  /*0880*/  STG.E desc[UR8][R16.64], RZ ;  /* 0x000000ff10007986 */ /* 0x0001e8000c101908 */
[----:B------:R0:W-:Y:S01]  /*0890*/  STG.E.U8 desc[UR8][R18.64], RZ ;  /* 0x000000ff12007986 */ /* 0x0001e2000c101108 */
[----:B------:R-:W-:Y:S05]  /*08a0*/  @!P1 BRA `(.L_x_1765) ;  /* 0xfffffffc00849947 */ /* 0x000fea000383ffff */
.L_x_1764:
[----:B------:R-:W-:Y:S05]  /*08b0*/  BSYNC B2 ;  /* 0x0000000000027941 */ /* 0x000fea0003800000 */
.L_x_1763:
        /* <DEDUP_REMOVED lines=17> */
[----:B------:R0:W-:Y:S04]  /*09d0*/  STG.E desc[UR8][R22.64], RZ ;  /* 0x000000ff16007986 */ /* 0x0001e8000c101908 */
[----:B------:R0:W-:Y:S04]  /*09e0*/  STG.E.U8 desc[UR8][R20.64], RZ ;  /* 0x000000ff14007986 */ /* 0x0001e8000c101108 */
[----:B------:R0:W-:Y:S04]  /*09f0*/  STG.E desc[UR8][R16.64], RZ ;  /* 0x000000ff10007986 */ /* 0x0001e8000c101908 */
[----:B------:R0:W-:Y:S02]  /*0a00*/  STG.E.U8 desc[UR8][R18.64], RZ ;  /* 0x000000ff12007986 */ /* 0x0001e4000c101108 */
.L_x_1767:
[----:B------:R-:W-:Y:S05]  /*0a10*/  BSYNC B2 ;  /* 0x0000000000027941 */ /* 0x000fea0003800000 */
.L_x_1766:
        /* <DEDUP_REMOVED lines=8> */
[----:B------:R1:W-:Y:S04]  /*0aa0*/  STG.E desc[UR8][R16.64], RZ ;  /* 0x000000ff10007986 */ /* 0x0003e8000c101908 */
[----:B------:R1:W-:Y:S01]  /*0ab0*/  STG.E.U8 desc[UR8][R18.64], RZ ;  /* 0x000000ff12007986 */ /* 0x0003e2000c101108 */
[----:B------:R-:W-:Y:S05]  /*0ac0*/  BRA `(.L_x_1768) ;  /* 0x0000000400747947 */ /* 0x000fea0003800000 */
.L_x_1762:
        /* <DEDUP_REMOVED lines=9> */
.L_x_1771:
        /* <DEDUP_REMOVED lines=8> */
[----:B------:R-:W-:Y:S01]  /*0be0*/  IMAD.MOV.U32 R41, RZ, RZ, -0x800000 ;  /* 0xff800000ff297424 */ /* 0x000fe200078e00ff */
[----:B------:R-:W-:Y:S01]  /*0bf0*/  LEA.HI.X.SX32 R19, R45, UR13, 0x1, P1 ;  /* 0x0000000d2d137c11 */ /* 0x000fe200088f0eff */
[----:B------:R-:W-:Y:S01]  /*0c00*/  VIADD R39, R39, 0x80 ;  /* 0x0000008027277836 */ /* 0x000fe20000000000 */
[----:B------:R-:W-:Y:S01]  /*0c10*/  IADD3 R36, P1, R29, UR12, RZ ;  /* 0x0000000c1d247c10 */ /* 0x000fe2000ff3e0ff */
[----:B------:R-:W-:-:S03]  /*0c20*/  IMAD R25, R32, UR7, R25 ;  /* 0x0000000720197c24 */ /* 0x000fc6000f8e0219 */
[----:B------:R-:W-:Y:S01]  /*0c30*/  LEA.HI.X.SX32 R37, R29, UR13, 0x1, P1 ;  /* 0x0000000d1d257c11 */ /* 0x000fe200088f0eff */
[----:B0-----:R-:W-:-:S04]  /*0c40*/  IMAD.WIDE R20, R45, 0x4, R22 ;  /* 0x000000042d147825 */ /* 0x001fc800078e0216 */
[----:B------:R-:W-:Y:S01]  /*0c50*/  IMAD.WIDE R42, R29, 0x4, R22 ;  /* 0x000000041d2a7825 */ /* 0x000fe200078e0216 */
[----:B------:R0:W-:Y:S03]  /*0c60*/  STG.E desc[UR8][R20.64], RZ ;  /* 0x000000ff14007986 */ /* 0x0001e6000c101908 */
[--C-:B-1----:R-:W-:Y:S01]  /*0c70*/  IMAD.WIDE R44, R45, 0x4, R16.reuse ;  /* 0x000000042d2c7825 */ /* 0x102fe200078e0210 */
[----:B------:R1:W-:Y:S03]  /*0c80*/  STG.E.U8 desc[UR8][R18.64], RZ ;  /* 0x000000ff12007986 */ /* 0x0003e6000c101108 */
[----:B------:R-:W-:Y:S01]  /*0c90*/  IMAD.WIDE R28, R29, 0x4, R16 ;  /* 0x000000041d1c7825 */ /* 0x000fe200078e0210 */
[----:B------:R2:W-:Y:S01]  /*0ca0*/  STG.E desc[UR8][R44.64], R41 ;  /* 0x000000292c007986 */ /* 0x0005e2000c101908 */
[----:B0-----:R-:W-:-:S03]  /*0cb0*/  IADD3 R20, P1, R25, UR12, RZ ;  /* 0x0000000c19147c10 */ /* 0x001fc6000ff3e0ff */
[----:B------:R2:W-:Y:S01]  /*0cc0*/  STG.E desc[UR8][R42.64], RZ ;  /* 0x000000ff2a007986 */ /* 0x0005e2000c101908 */
[----:B-1----:R-:W-:Y:S01]  /*0cd0*/  IMAD R19, R32, UR7, R27 ;  /* 0x0000000720137c24 */ /* 0x002fe2000f8e021b */
[C---:B------:R-:W-:Y:S01]  /*0ce0*/  LEA.HI.X.SX32 R21, R25.reuse, UR13, 0x1, P1 ;  /* 0x0000000d19157c11 */ /* 0x040fe200088f0eff */
[----:B------:R-:W-:Y:S01]  /*0cf0*/  IMAD.WIDE R26, R25, 0x4, R22 ;  /* 0x00000004191a7825 */ /* 0x000fe200078e0216 */
[----:B------:R2:W-:Y:S02]  /*0d00*/  STG.E.U8 desc[UR8][R36.64], RZ ;  /* 0x000000ff24007986 */ /* 0x0005e4000c101108 */
[----:B------:R-:W-:Y:S01]  /*0d10*/  IADD3 R18, P1, R19, UR12, RZ ;  /* 0x0000000c13127c10 */ /* 0x000fe2000ff3e0ff */
[----:B------:R-:W-:Y:S01]  /*0d20*/  IMAD.WIDE R24, R25, 0x4, R16 ;  /* 0x0000000419187825 */ /* 0x000fe200078e0210 */
[----:B------:R2:W-:Y:S03]  /*0d30*/  STG.E desc[UR8][R28.64], R41 ;  /* 0x000000291c007986 */ /* 0x0005e6000c101908 */
[C---:B------:R-:W-:Y:S01]  /*0d40*/  IMAD.WIDE R22, R19.reuse, 0x4, R22 ;  /* 0x0000000413167825 */ /* 0x040fe200078e0216 */
[----:B------:R2:W-:Y:S03]  /*0d50*/  STG.E desc[UR8][R26.64], RZ ;  /* 0x000000ff1a007986 */ /* 0x0005e6000c101908 */
[C---:B------:R-:W-:Y:S01]  /*0d60*/  IMAD.WIDE R16, R19.reuse, 0x4, R16 ;  /* 0x0000000413107825 */ /* 0x040fe200078e0210 */
[----:B------:R-:W-:Y:S01]  /*0d70*/  LEA.HI.X.SX32 R19, R19, UR13, 0x1, P1 ;  /* 0x0000000d13137c11 */ /* 0x000fe200088f0eff */
[----:B------:R2:W-:Y:S01]  /*0d80*/  STG.E.U8 desc[UR8][R20.64], RZ ;  /* 0x000000ff14007986 */ /* 0x0005e2000c101108 */
[----:B------:R-:W-:-:S03]  /*0d90*/  ISETP.GE.AND P1, PT, R39, R38, PT ;  /* 0x000000262700720c */ /* 0x000fc60003f26270 */
[----:B------:R2:W-:Y:S04]  /*0da0*/  STG.E desc[UR8][R24.64], R41 ;  /* 0x0000002918007986 */ /* 0x0005e8000c101908 */
[----:B------:R2:W-:Y:S04]  /*0db0*/  STG.E desc[UR8][R22.64], RZ ;  /* 0x000000ff16007986 */ /* 0x0005e8000c101908 */
[----:B------:R2:W-:Y:S04]  /*0dc0*/  STG.E.U8 desc[UR8][R18.64], RZ ;  /* 0x000000ff12007986 */ /* 0x0005e8000c101108 */
[----:B------:R2:W-:Y:S01]  /*0dd0*/  STG.E desc[UR8][R16.64], R41 ;  /* 0x0000002910007986 */ /* 0x0005e2000c101908 */
[----:B------:R-:W-:Y:S05]  /*0de0*/  @!P1 BRA `(.L_x_1771) ;  /* 0xfffffffc005c9947 */ /* 0x000fea000383ffff */
.L_x_1770:
[----:B------:R-:W-:Y:S05]  /*0df0*/  BSYNC B2 ;  /* 0x0000000000027941 */ /* 0x000fea0003800000 */
.L_x_1769:
        /* <DEDUP_REMOVED lines=8> */
[----:B------:R-:W-:Y:S02]  /*0e80*/  IMAD.MOV.U32 R37, RZ, RZ, -0x800000 ;  /* 0xff800000ff257424 */ /* 0x000fe400078e00ff */
        /* <DEDUP_REMOVED lines=10> */
[----:B------:R0:W-:Y:S03]  /*0f30*/  STG.E desc[UR8][R26.64], RZ ;  /* 0x000000ff1a007986 */ /* 0x0001e6000c101908 */
[--C-:B-1----:R-:W-:Y:S01]  /*0f40*/  IMAD.WIDE R24, R25, 0x4, R16.reuse ;  /* 0x0000000419187825 */ /* 0x102fe200078e0210 */
[----:B------:R0:W-:Y:S03]  /*0f50*/  STG.E.U8 desc[UR8][R22.64], RZ ;  /* 0x000000ff16007986 */ /* 0x0001e6000c101108 */
[----:B------:R-:W-:Y:S01]  /*0f60*/  IMAD.WIDE R16, R29, 0x4, R16 ;  /* 0x000000041d107825 */ /* 0x000fe200078e0210 */
[----:B------:R0:W-:Y:S04]  /*0f70*/  STG.E desc[UR8][R24.64], R37 ;  /* 0x0000002518007986 */ /* 0x0001e8000c101908 */
[----:B------:R0:W-:Y:S04]  /*0f80*/  STG.E desc[UR8][R18.64], RZ ;  /* 0x000000ff12007986 */ /* 0x0001e8000c101908 */
[----:B------:R0:W-:Y:S04]  /*0f90*/  STG.E.U8 desc[UR8][R20.64], RZ ;  /* 0x000000ff14007986 */ /* 0x0001e8000c101108 */
[----:B------:R0:W-:Y:S02]  /*0fa0*/  STG.E desc[UR8][R16.64], R37 ;  /* 0x0000002510007986 */ /* 0x0001e4000c101908 */
.L_x_1773:
[----:B------:R-:W-:Y:S05]  /*0fb0*/  BSYNC B2 ;  /* 0x0000000000027941 */ /* 0x000fea0003800000 */
.L_x_1772:
[----:B------:R-:W-:-:S13]  /*0fc0*/  ISETP.LT.OR P0, PT, R39, UR7, P0 ;  /* 0x0000000727007c0c */ /* 0x000fda0008701670 */
[----:B------:R-:W-:Y:S05]  /*0fd0*/  @!P0 BRA `(.L_x_1768) ;  /* 0x0000000000308947 */ /* 0x000fea0003800000 */
[----:B0-----:R-:W0:Y:S01]  /*0fe0*/  LDC.64 R18, c[0x0][0x240] ;  /* 0x00009000ff127b82 */ /* 0x001e220000000a00 */
[----:B------:R-:W-:Y:S01]  /*0ff0*/  IMAD R23, R32, UR7, R39 ;  /* 0x0000000720177c24 */ /* 0x000fe2000f8e0227 */
[----:B------:R-:W-:-:S04]  /*1000*/  ULDC.64 UR10, c[0x0][0x248] ;  /* 0x00009200000a7ab9 */ /* 0x000fc80000000a00 */
[C---:B------:R-:W-:Y:S02]  /*1010*/  IADD3 R20, P0, R23.reuse, UR10, RZ ;  /* 0x0000000a17147c10 */ /* 0x040fe4000ff1e0ff */
[----:B------:R-:W1:Y:S02]  /*1020*/  LDC.64 R16, c[0x0][0x250] ;  /* 0x00009400ff107b82 */ /* 0x000e640000000a00 */
[C---:B------:R-:W-:Y:S01]  /*1030*/  LEA.HI.X.SX32 R21, R23.reuse, UR11, 0x1, P0 ;  /* 0x0000000b17157c11 */ /* 0x040fe200080f0eff */
[----:B0-----:R-:W-:-:S05]  /*1040*/  IMAD.WIDE R18, R23, 0x4, R18 ;  /* 0x0000000417127825 */ /* 0x001fca00078e0212 */
[----:B------:R2:W-:Y:S01]  /*1050*/  STG.E desc[UR8][R18.64], RZ ;  /* 0x000000ff12007986 */ /* 0x0005e2000c101908 */
[----:B-1----:R-:W-:Y:S01]  /*1060*/  IMAD.WIDE R16, R23, 0x4, R16 ;  /* 0x0000000417107825 */ /* 0x002fe200078e0210 */
[----:B------:R-:W-:Y:S02]  /*1070*/  MOV R23, 0xff800000 ;  /* 0xff80000000177802 */ /* 0x000fe40000000f00 */
[----:B------:R2:W-:Y:S04]  /*1080*/  STG.E.U8 desc[UR8][R20.64], RZ ;  /* 0x000000ff14007986 */ /* 0x0005e8000c101108 */
[----:B------:R2:W-:Y:S02]  /*1090*/  STG.E desc[UR8][R16.64], R23 ;  /* 0x0000001710007986 */ /* 0x0005e4000c101908 */
.L_x_1768:
[----:B------:R-:W-:Y:S05]  /*10a0*/  BSYNC B1 ;  /* 0x0000000000017941 */ /* 0x000fea0003800000 */
.L_x_1761:
        /* <DEDUP_REMOVED lines=9> */
.L_x_1776:
        /* <DEDUP_REMOVED lines=10> */
[----:B------:R-:W2:Y:S02]  /*11e0*/  LDG.E R20, desc[UR8][R20.64] ;  /* 0x0000000814147981 */ /* 0x000ea4000c1e1900 */
[--C-:B------:R-:W-:Y:S02]  /*11f0*/  IMAD.WIDE R18, R27, 0x4, R16.reuse ;  /* 0x000000041b127825 */ /* 0x100fe400078e0210 */
[----:B------:R-:W3:Y:S02]  /*1200*/  LDG.E R22, desc[UR8][R22.64] ;  /* 0x0000000816167981 */ /* 0x000ee4000c1e1900 */
[----:B------:R-:W-:Y:S02]  /*1210*/  IMAD.WIDE R16, R29, 0x4, R16 ;  /* 0x000000041d107825 */ /* 0x000fe400078e0210 */
[----:B------:R-:W4:Y:S04]  /*1220*/  LDG.E R18, desc[UR8][R18.64] ;  /* 0x0000000812127981 */ /* 0x000f28000c1e1900 */
[----:B------:R-:W5:Y:S01]  /*1230*/  LDG.E R16, desc[UR8][R16.64] ;  /* 0x0000000810107981 */ /* 0x000f62000c1e1900 */
[----:B------:R-:W-:-:S04]  /*1240*/  IMAD.IADD R26, R7, 0x1, R24 ;  /* 0x00000001071a7824 */ /* 0x000fc800078e0218 */
[----:B------:R-:W-:Y:S01]  /*1250*/  IMAD R27, R26, 0x4, R3 ;  /* 0x000000041a1b7824 */ /* 0x000fe200078e0203 */
[----:B------:R-:W-:-:S04]  /*1260*/  IADD3 R24, R24, 0x80, RZ ;  /* 0x0000008018187810 */ /* 0x000fc80007ffe0ff */
[----:B------:R-:W-:Y:S01]  /*1270*/  ISETP.GE.AND P1, PT, R24, R25, PT ;  /* 0x000000191800720c */ /* 0x000fe20003f26270 */
[----:B--2---:R0:W-:Y:S04]  /*1280*/  STS [R27+0x80], R20 ;  /* 0x000080141b007388 */ /* 0x0041e80000000800 */
[----:B---3--:R0:W-:Y:S04]  /*1290*/  STS [R27], R22 ;  /* 0x000000161b007388 */ /* 0x0081e80000000800 */
[----:B----4-:R0:W-:Y:S04]  /*12a0*/  STS [R27+0x100], R18 ;  /* 0x000100121b007388 */ /* 0x0101e80000000800 */
[----:B-----5:R0:W-:Y:S01]  /*12b0*/  STS [R27+0x180], R16 ;  /* 0x000180101b007388 */ /* 0x0201e20000000800 */
[----:B------:R-:W-:Y:S05]  /*12c0*/  @!P1 BRA `(.L_x_1776) ;  /* 0xfffffffc009c9947 */ /* 0x000fea000383ffff */
.L_x_1775:
[----:B------:R-:W-:Y:S05]  /*12d0*/  BSYNC B1 ;  /* 0x0000000000017941 */ /* 0x000fea0003800000 */
.L_x_1774:
        /* <DEDUP_REMOVED lines=10> */
[----:B------:R-:W2:Y:S04]  /*1380*/  LDG.E R18, desc[UR8][R18.64] ;  /* 0x0000000812127981 */ /* 0x000ea8000c1e1900 */
[----:B------:R-:W3:Y:S01]  /*1390*/  LDG.E R16, desc[UR8][R16.64] ;  /* 0x0000000810107981 */ /* 0x000ee2000c1e1900 */
[----:B------:R-:W-:Y:S01]  /*13a0*/  IMAD.IADD R20, R7, 0x1, R24 ;  /* 0x0000000107147824 */ /* 0x000fe200078e0218 */
[----:B------:R-:W-:Y:S01]  /*13b0*/  PLOP3.LUT P0, PT, PT, PT, PT, 0x8, 0x0 ;  /* 0x000000000000781c */ /* 0x000fe20003f0e170 */
[----:B------:R-:W-:-:S03]  /*13c0*/  VIADD R24, R24, 0x40 ;  /* 0x0000004018187836 */ /* 0x000fc60000000000 */
[----:B------:R-:W-:-:S05]  /*13d0*/  LEA R21, R20, R3, 0x2 ;  /* 0x0000000314157211 */ /* 0x000fca00078e10ff */
[----:B--2---:R0:W-:Y:S04]  /*13e0*/  STS [R21], R18 ;  /* 0x0000001215007388 */ /* 0x0041e80000000800 */
[----:B---3--:R0:W-:Y:S02]  /*13f0*/  STS [R21+0x80], R16 ;  /* 0x0000801015007388 */ /* 0x0081e40000000800 */
.L_x_1778:
[----:B------:R-:W-:Y:S05]  /*1400*/  BSYNC B1 ;  /* 0x0000000000017941 */ /* 0x000fea0003800000 */
.L_x_1777:
[----:B------:R-:W-:-:S13]  /*1410*/  ISETP.LT.OR P0, PT, R24, UR7, P0 ;  /* 0x0000000718007c0c */ /* 0x000fda0008701670 */
[----:B------:R-:W-:Y:S05]  /*1420*/  @!P0 BRA `(.L_x_1760) ;  /* 0x00000000001c8947 */ /* 0x000fea0003800000 */
[----:B0-----:R-:W0:Y:S01]  /*1430*/  LDC.64 R16, c[0x0][0x210] ;  /* 0x00008400ff107b82 */ /* 0x001e220000000a00 */
[----:B------:R-:W-:-:S04]  /*1440*/  IMAD R19, R32, UR7, R24 ;  /* 0x0000000720137c24 */ /* 0x000fc8000f8e0218 */
[----:B0-----:R-:W-:-:S06]  /*1450*/  IMAD.WIDE R16, R19, 0x4, R16 ;  /* 0x0000000413107825 */ /* 0x001fcc00078e0210 */
[----:B------:R-:W2:Y:S01]  /*1460*/  LDG.E R16, desc[UR8][R16.64] ;  /* 0x0000000810107981 */ /* 0x000ea2000c1e1900 */
[----:B------:R-:W-:-:S05]  /*1470*/  IMAD.IADD R18, R7, 0x1, R24 ;  /* 0x0000000107127824 */ /* 0x000fca00078e0218 */
[----:B------:R-:W-:-:S05]  /*1480*/  LEA R19, R18, R3, 0x2 ;  /* 0x0000000312137211 */ /* 0x000fca00078e10ff */
[----:B--2---:R1:W-:Y:S02]  /*1490*/  STS [R19], R16 ;  /* 0x0000001013007388 */ /* 0x0043e40000000800 */
.L_x_1760:
[----:B------:R-:W-:Y:S05]  /*14a0*/  BSYNC B0 ;  /* 0x0000000000007941 */ /* 0x000fea0003800000 */
.L_x_1759:
        /* <DEDUP_REMOVED lines=9> */
[----:B------:R-:W-:Y:S01]  /*1540*/  IMAD.U32 R17, RZ, RZ, UR7 ;  /* 0x00000007ff117e24 */ /* 0x000fe2000f8e00ff */
[----:B------:R-:W-:Y:S02]  /*1550*/  PLOP3.LUT P0, PT, PT, PT, PT, 0x8, 0x0 ;  /* 0x000000000000781c */ /* 0x000fe40003f0e170 */
[----:B------:R-:W-:Y:S01]  /*1560*/  MOV R19, 0xff800000 ;  /* 0xff80000000137802 */ /* 0x000fe20000000f00 */
[----:B------:R-:W-:-:S10]  /*1570*/  VIADD R17, R17, 0xffffffa0 ;  /* 0xffffffa011117836 */ /* 0x000fd40000000000 */
.L_x_1783:
[----:B0-----:R-:W-:Y:S02]  /*1580*/  IMAD.IADD R18, R7, 0x1, R16 ;  /* 0x0000000107127824 */ /* 0x001fe400078e0210 */
[----:B------:R-:W-:-:S03]  /*1590*/  VIADD R16, R16, 0x80 ;  /* 0x0000008010107836 */ /* 0x000fc60000000000 */
[----:B------:R-:W-:Y:S02]  /*15a0*/  LEA R18, R18, R5, 0x2 ;  /* 0x0000000512127211 */ /* 0x000fe400078e10ff */
[----:B------:R-:W-:-:S03]  /*15b0*/  ISETP.GE.AND P1, PT, R16, R17, PT ;  /* 0x000000111000720c */ /* 0x000fc60003f26270 */
[----:B------:R0:W-:Y:S04]  /*15c0*/  STS [R18], R19 ;  /* 0x0000001312007388 */ /* 0x0001e80000000800 */
[----:B------:R0:W-:Y:S04]  /*15d0*/  STS [R18+0x80], R19 ;  /* 0x0000801312007388 */ /* 0x0001e80000000800 */
[----:B------:R0:W-:Y:S04]  /*15e0*/  STS [R18+0x100], R19 ;  /* 0x0001001312007388 */ /* 0x0001e80000000800 */
[----:B------:R0:W-:Y:S01]  /*15f0*/  STS [R18+0x180], R19 ;  /* 0x0001801312007388 */ /* 0x0001e20000000800 */
[----:B------:R-:W-:Y:S05]  /*1600*/  @!P1 BRA `(.L_x_1783) ;  /* 0xfffffffc00dc9947 */ /* 0x000fea000383ffff */
.L_x_1782:
[----:B------:R-:W-:Y:S05]  /*1610*/  BSYNC B1 ;  /* 0x0000000000017941 */ /* 0x000fea0003800000 */
.L_x_1781:
[----:B------:R-:W-:-:S04]  /*1620*/  IADD3 R17, -R16, UR7, RZ ;  /* 0x0000000710117c10 */ /* 0x000fc8000fffe1ff */
[----:B------:R-:W-:-:S13]  /*1630*/  ISETP.GT.AND P1, PT, R17, 0x20, PT ;  /* 0x000000201100780c */ /* 0x000fda0003f24270 */
[----:B0-----:R-:W-:Y:S01]  /*1640*/  @P1 IMAD.IADD R18, R7, 0x1, R16 ;  /* 0x0000000107121824 */ /* 0x001fe200078e0210 */
[----:B------:R-:W-:Y:S01]  /*1650*/  @P1 PLOP3.LUT P0, PT, PT, PT, PT, 0x8, 0x0 ;  /* 0x000000000000181c */ /* 0x000fe20003f0e170 */
[----:B------:R-:W-:Y:S01]  /*1660*/  @P1 IMAD.MOV.U32 R17, RZ, RZ, -0x800000 ;  /* 0xff800000ff111424 */ /* 0x000fe200078e00ff */
[----:B------:R-:W-:Y:S02]  /*1670*/  @P1 IADD3 R16, R16, 0x40, RZ ;  /* 0x0000004010101810 */ /* 0x000fe40007ffe0ff */
[----:B------:R-:W-:Y:S02]  /*1680*/  @P1 LEA R18, R18, R5, 0x2 ;  /* 0x0000000512121211 */ /* 0x000fe400078e10ff */
[----:B------:R-:W-:-:S03]  /*1690*/  ISETP.LT.OR P0, PT, R16, UR7, P0 ;  /* 0x0000000710007c0c */ /* 0x000fc60008701670 */
[----:B------:R2:W-:Y:S04]  /*16a0*/  @P1 STS [R18], R17 ;  /* 0x0000001112001388 */ /* 0x0005e80000000800 */
[----:B------:R2:W-:Y:S06]  /*16b0*/  @P1 STS [R18+0x80], R17 ;  /* 0x0000801112001388 */ /* 0x0005ec0000000800 */
[----:B------:R-:W-:-:S02]  /*16c0*/  @P0 IMAD.IADD R16, R7, 0x1, R16 ;  /* 0x0000000107100824 */ /* 0x000fc400078e0210 */
[----:B------:R-:W-:Y:S02]  /*16d0*/  @P0 IMAD.MOV.U32 R19, RZ, RZ, -0x800000 ;  /* 0xff800000ff130424 */ /* 0x000fe400078e00ff */
[----:B------:R-:W-:-:S05]  /*16e0*/  @P0 IMAD R16, R16, 0x4, R5 ;  /* 0x0000000410100824 */ /* 0x000fca00078e0205 */
[----:B------:R2:W-:Y:S02]  /*16f0*/  @P0 STS [R16], R19 ;  /* 0x0000001310000388 */ /* 0x0005e40000000800 */
.L_x_1780:
[----:B------:R-:W-:Y:S05]  /*1700*/  BSYNC B0 ;  /* 0x0000000000007941 */ /* 0x000fea0003800000 */
.L_x_1779:
[----:B------:R-:W-:Y:S01]  /*1710*/  PLOP3.LUT P0, PT, PT, PT, UP0, 0x40, 0x0 ;  /* 0x000000000000781c */ /* 0x000fe20003f0e808 */
[----:B------:R3:W-:Y:S06]  /*1720*/  MEMBAR.SC.CTA ;  /* 0x0000000000007992 */ /* 0x0007ec0000000000 */
[----:B---3--:R-:W-:-:S06]  /*1730*/  NOP ;  /* 0x0000000000007918 */ /* 0x008fcc0000000000 */
[----:B------:R-:W-:Y:S05]  /*1740*/  @P0 BRA `(.L_x_1784) ;  /* 0x0000001400000947 */ /* 0x000fea0003800000 */
[----:B0-2---:R-:W0:Y:S01]  /*1750*/  @!P4 LDS R18, [R15] ;  /* 0x000000000f12c984 */ /* 0x005e220000000800 */
[----:B-1----:R-:W-:Y:S01]  /*1760*/  HFMA2.MMA R16, -RZ, RZ, 0, 0 ;  /* 0x00000000ff107435 */ /* 0x002fe200000001ff */
[----:B------:R-:W-:Y:S01]  /*1770*/  IMAD.MOV.U32 R17, RZ, RZ, -0x100000 ;  /* 0xfff00000ff117424 */ /* 0x000fe200078e00ff */
[----:B------:R-:W-:Y:S01]  /*1780*/  ISETP.GE.AND P1, PT, R10, UR7, PT ;  /* 0x000000070a007c0c */ /* 0x000fe2000bf26270 */
[----:B------:R-:W-:Y:S07]  /*1790*/  BSSY B0, `(.L_x_1785) ;  /* 0x0000044000007945 */ /* 0x000fee0003800000 */
[----:B0-----:R-:W0:Y:S08]  /*17a0*/  @!P4 F2F.F64.F32 R16, R18 ;  /* 0x000000120010c310 */ /* 0x001e300000201800 */
[----:B0-----:R0:W1:Y:S01]  /*17b0*/  F2F.F32.F64 R23, R16 ;  /* 0x0000001000177310 */ /* 0x0010620000301000 */
        /* <DEDUP_REMOVED lines=11> */
.L_x_1789:
[----:B0-2---:R-:W-:Y:S02]  /*1870*/  IMAD.IADD R16, R7, 0x1, R22 ;  /* 0x0000000107107824 */ /* 0x005fe400078e0216 */
[----:B------:R-:W-:-:S03]  /*1880*/  VIADD R22, R22, 0x80 ;  /* 0x0000008016167836 */ /* 0x000fc60000000000 */
[----:B------:R-:W-:-:S05]  /*1890*/  LEA R24, R16, R3, 0x2 ;  /* 0x0000000310187211 */ /* 0x000fca00078e10ff */
[----:B------:R-:W1:Y:S04]  /*18a0*/  LDS R16, [R24] ;  /* 0x0000000018107984 */ /* 0x000e680000000800 */
[----:B------:R-:W0:Y:S04]  /*18b0*/  LDS R18, [R24+0x80] ;  /* 0x0000800018127984 */ /* 0x000e280000000800 */
[----:B------:R-:W2:Y:S04]  /*18c0*/  LDS R20, [R24+0x100] ;  /* 0x0001000018147984 */ /* 0x000ea80000000800 */
[----:B---3--:R-:W3:Y:S01]  /*18d0*/  LDS R26, [R24+0x180] ;  /* 0x00018000181a7984 */ /* 0x008ee20000000800 */
[----:B-1----:R-:W-:-:S04]  /*18e0*/  FSETP.GEU.AND P2, PT, R16, R23, PT ;  /* 0x000000171000720b */ /* 0x002fc80003f4e000 */
[----:B------:R-:W-:-:S06]  /*18f0*/  FSEL R16, R23, R16, !P2 ;  /* 0x0000001017107208 */ /* 0x000fcc0005000000 */
[----:B------:R-:W1:Y:S08]  /*1900*/  F2F.F64.F32 R16, R16 ;  /* 0x0000001000107310 */ /* 0x000e700000201800 */
[----:B-1----:R-:W0:Y:S02]  /*1910*/  F2F.F32.F64 R17, R16 ;  /* 0x0000001000117310 */ /* 0x002e240000301000 */
[----:B0-----:R-:W-:-:S04]  /*1920*/  FSETP.GEU.AND P2, PT, R18, R17, PT ;  /* 0x000000111200720b */ /* 0x001fc80003f4e000 */
[----:B------:R-:W-:-:S06]  /*1930*/  FSEL R18, R17, R18, !P2 ;  /* 0x0000001211127208 */ /* 0x000fcc0005000000 */
[----:B------:R-:W0:Y:S08]  /*1940*/  F2F.F64.F32 R18, R18 ;  /* 0x0000001200127310 */ /* 0x000e300000201800 */
[----:B0-----:R-:W2:Y:S02]  /*1950*/  F2F.F32.F64 R19, R18 ;  /* 0x0000001200137310 */ /* 0x001ea40000301000 */
[----:B--2---:R-:W-:-:S04]  /*1960*/  FSETP.GEU.AND P2, PT, R20, R19, PT ;  /* 0x000000131400720b */ /* 0x004fc80003f4e000 */
[----:B------:R-:W-:-:S06]  /*1970*/  FSEL R20, R19, R20, !P2 ;  /* 0x0000001413147208 */ /* 0x000fcc0005000000 */
[----:B------:R-:W0:Y:S08]  /*1980*/  F2F.F64.F32 R20, R20 ;  /* 0x0000001400147310 */ /* 0x000e300000201800 */
[----:B0-----:R-:W3:Y:S02]  /*1990*/  F2F.F32.F64 R21, R20 ;  /* 0x0000001400157310 */ /* 0x001ee40000301000 */
[----:B---3--:R-:W-:-:S04]  /*19a0*/  FSETP.GEU.AND P2, PT, R26, R21, PT ;  /* 0x000000151a00720b */ /* 0x008fc80003f4e000 */
[----:B------:R-:W-:Y:S02]  /*19b0*/  FSEL R16, R21, R26, !P2 ;  /* 0x0000001a15107208 */ /* 0x000fe40005000000 */
[----:B------:R-:W-:-:S04]  /*19c0*/  ISETP.GE.AND P2, PT, R22, R25, PT ;  /* 0x000000191600720c */ /* 0x000fc80003f46270 */
[----:B------:R-:W0:Y:S08]  /*19d0*/  F2F.F64.F32 R16, R16 ;  /* 0x0000001000107310 */ /* 0x000e300000201800 */
[----:B0-----:R2:W3:Y:S01]  /*19e0*/  F2F.F32.F64 R23, R16 ;  /* 0x0000001000177310 */ /* 0x0014e20000301000 */
[----:B------:R-:W-:Y:S05]  /*19f0*/  @!P2 BRA `(.L_x_1789) ;  /* 0xfffffffc009ca947 */ /* 0x000fea000383ffff */
[----:B------:R-:W-:Y:S05]  /*1a00*/  BSYNC B2 ;  /* 0x0000000000027941 */ /* 0x000fea0003800000 */
.L_x_1788:
[----:B------:R-:W-:Y:S05]  /*1a10*/  BSYNC B1 ;  /* 0x0000000000017941 */ /* 0x000fea0003800000 */
.L_x_1787:
[----:B------:R-:W-:Y:S01]  /*1a20*/  IADD3 R18, -R22, UR7, RZ ;  /* 0x0000000716127c10 */ /* 0x000fe2000fffe1ff */
[----:B------:R-:W-:Y:S03]  /*1a30*/  BSSY B1, `(.L_x_1790) ;  /* 0x0000011000017945 */ /* 0x000fe60003800000 */
[----:B------:R-:W-:-:S13]  /*1a40*/  ISETP.GT.AND P2, PT, R18, 0x20, PT ;  /* 0x000000201200780c */ /* 0x000fda0003f44270 */
[----:B------:R-:W-:Y:S05]  /*1a50*/  @!P2 BRA `(.L_x_1791) ;  /* 0x000000000038a947 */ /* 0x000fea0003800000 */
[----:B0-2---:R-:W-:Y:S02]  /*1a60*/  IMAD.IADD R16, R7, 0x1, R22 ;  /* 0x0000000107107824 */ /* 0x005fe400078e0216 */
[----:B------:R-:W-:-:S03]  /*1a70*/  VIADD R22, R22, 0x40 ;  /* 0x0000004016167836 */ /* 0x000fc60000000000 */
[----:B------:R-:W-:-:S05]  /*1a80*/  LEA R20, R16, R3, 0x2 ;  /* 0x0000000310147211 */ /* 0x000fca00078e10ff */
[----:B------:R-:W1:Y:S04]  /*1a90*/  LDS R16, [R20] ;  /* 0x0000000014107984 */ /* 0x000e680000000800 */
[----:B------:R-:W0:Y:S01]  /*1aa0*/  LDS R24, [R20+0x80] ;  /* 0x0000800014187984 */ /* 0x000e220000000800 */
[----:B-1-3--:R-:W-:-:S04]  /*1ab0*/  FSETP.GEU.AND P0, PT, R16, R23, PT ;  /* 0x000000171000720b */ /* 0x00afc80003f0e000 */
[----:B------:R-:W-:-:S06]  /*1ac0*/  FSEL R18, R23, R16, !P0 ;  /* 0x0000001017127208 */ /* 0x000fcc0004000000 */
[----:B------:R-:W1:Y:S08]  /*1ad0*/  F2F.F64.F32 R18, R18 ;  /* 0x0000001200127310 */ /* 0x000e700000201800 */
[----:B-1----:R-:W0:Y:S02]  /*1ae0*/  F2F.F32.F64 R19, R18 ;  /* 0x0000001200137310 */ /* 0x002e240000301000 */
[----:B0-----:R-:W-:-:S04]  /*1af0*/  FSETP.GEU.AND P0, PT, R24, R19, PT ;  /* 0x000000131800720b */ /* 0x001fc80003f0e000 */
[----:B------:R-:W-:Y:S02]  /*1b00*/  FSEL R16, R19, R24, !P0 ;  /* 0x0000001813107208 */ /* 0x000fe40004000000 */
[----:B------:R-:W-:-:S04]  /*1b10*/  PLOP3.LUT P0, PT, PT, PT, PT, 0x8, 0x0 ;  /* 0x000000000000781c */ /* 0x000fc80003f0e170 */
[----:B------:R-:W0:Y:S08]  /*1b20*/  F2F.F64.F32 R16, R16 ;  /* 0x0000001000107310 */ /* 0x000e300000201800 */
[----:B0-----:R4:W0:Y:S02]  /*1b30*/  F2F.F32.F64 R23, R16 ;  /* 0x0000001000177310 */ /* 0x0018240000301000 */
.L_x_1791:
[----:B------:R-:W-:Y:S05]  /*1b40*/  BSYNC B1 ;  /* 0x0000000000017941 */ /* 0x000fea0003800000 */
.L_x_1790:
[----:B------:R-:W-:-:S13]  /*1b50*/  ISETP.LT.OR P0, PT, R22, UR7, P0 ;  /* 0x0000000716007c0c */ /* 0x000fda0008701670 */
[----:B------:R-:W-:-:S05]  /*1b60*/  @P0 IMAD.IADD R18, R7, 0x1, R22 ;  /* 0x0000000107120824 */ /* 0x000fca00078e0216 */
[----:B------:R-:W-:-:S06]  /*1b70*/  @P0 LEA R18, R18, R3, 0x2 ;  /* 0x0000000312120211 */ /* 0x000fcc00078e10ff */
[----:B------:R-:W0:Y:S02]  /*1b80*/  @P0 LDS R18, [R18] ;  /* 0x0000000012120984 */ /* 0x000e240000000800 */
[----:B01-3--:R-:W-:-:S04]  /*1b90*/  @P0 FSETP.GEU.AND P2, PT, R18, R23, PT ;  /* 0x000000171200020b */ /* 0x00bfc80003f4e000 */
[----:B------:R-:W-:-:S04]  /*1ba0*/  @P0 FSEL R19, R23, R18, !P2 ;  /* 0x0000001217130208 */ /* 0x000fc80005000000 */
[----:B--2-4-:R-:W0:Y:S08]  /*1bb0*/  @P0 F2F.F64.F32 R16, R19 ;  /* 0x0000001300100310 */ /* 0x014e300000201800 */
[----:B0-----:R2:W3:Y:S02]  /*1bc0*/  @P0 F2F.F32.F64 R23, R16 ;  /* 0x0000001000170310 */ /* 0x0014e40000301000 */
.L_x_1786:
[----:B------:R-:W-:Y:S05]  /*1bd0*/  BSYNC B0 ;  /* 0x0000000000007941 */ /* 0x000fea0003800000 */
.L_x_1785:
[----:B------:R-:W-:Y:S01]  /*1be0*/  SHFL.BFLY PT, R25, R17, 0x10, 0x1f ;  /* 0x0e001f0011197f89 */ /* 0x000fe200000e0000 */
[----:B------:R-:W-:-:S03]  /*1bf0*/  NOP ;  /* 0x0000000000007918 */ /* 0x000fc60000000000 */
[----:B------:R-:W4:Y:S01]  /*1c00*/  SHFL.BFLY PT, R24, R16, 0x10, 0x1f ;  /* 0x0e001f0010187f89 */ /* 0x000f2200000e0000 */
[----:B------:R-:W-:Y:S01]  /*1c10*/  BSSY B0, `(.L_x_1792) ;  /* 0x0000036000007945 */ /* 0x000fe20003800000 */
[----:B----4-:R-:W1:Y:S02]  /*1c20*/  F2F.F32.F64 R24, R24 ;  /* 0x0000001800187310 */ /* 0x010e640000301000 */
[----:B-1-3--:R-:W-:-:S04]  /*1c30*/  FSETP.GT.AND P0, PT, R23, R24, PT ;  /* 0x000000181700720b */ /* 0x00afc80003f04000 */
[----:B------:R-:W-:-:S06]  /*1c40*/  FSEL R23, R23, R24, P0 ;  /* 0x0000001817177208 */ /* 0x000fcc0000000000 */
[----:B------:R-:W1:Y:S02]  /*1c50*/  F2F.F64.F32 R22, R23 ;  /* 0x0000001700167310 */ /* 0x000e640000201800 */
[----:B-1----:R-:W-:Y:S06]  /*1c60*/  SHFL.BFLY PT, R21, R23, 0x8, 0x1f ;  /* 0x0d001f0017157f89 */ /* 0x002fec00000e0000 */
[----:B------:R-:W-:Y:S01]  /*1c70*/  F2F.F32.F64 R18, R22 ;  /* 0x0000001600127310 */ /* 0x000fe20000301000 */
[----:B------:R-:W1:Y:S07]  /*1c80*/  SHFL.BFLY PT, R20, R22, 0x8, 0x1f ;  /* 0x0d001f0016147f89 */ /* 0x000e6e00000e0000 */
[----:B-1----:R-:W1:Y:S02]  /*1c90*/  F2F.F32.F64 R21, R20 ;  /* 0x0000001400157310 */ /* 0x002e640000301000 */
[----:B-1----:R-:W-:-:S04]  /*1ca0*/  FSETP.GT.AND P0, PT, R18, R21, PT ;  /* 0x000000151200720b */ /* 0x002fc80003f04000 */
[----:B------:R-:W-:-:S06]  /*1cb0*/  FSEL R18, R18, R21, P0 ;  /* 0x0000001512127208 */ /* 0x000fcc0000000000 */
[----:B------:R-:W0:Y:S02]  /*1cc0*/  F2F.F64.F32 R18, R18 ;  /* 0x0000001200127310 */ /* 0x000e240000201800 */
[----:B0-2---:R-:W-:Y:S06]  /*1cd0*/  SHFL.BFLY PT, R17, R19, 0x4, 0x1f ;  /* 0x0c801f0013117f89 */ /* 0x005fec00000e0000 */
[----:B------:R-:W-:Y:S01]  /*1ce0*/  F2F.F32.F64 R24, R18 ;  /* 0x0000001200187310 */ /* 0x000fe20000301000 */
[----:B------:R-:W0:Y:S07]  /*1cf0*/  SHFL.BFLY PT, R16, R18, 0x4, 0x1f ;  /* 0x0c801f0012107f89 */ /* 0x000e2e00000e0000 */
[----:B0-----:R-:W0:Y:S02]  /*1d00*/  F2F.F32.F64 R17, R16 ;  /* 0x0000001000117310 */ /* 0x001e240000301000 */
[----:B0-----:R-:W-:-:S04]  /*1d10*/  FSETP.GT.AND P0, PT, R24, R17, PT ;  /* 0x000000111800720b */ /* 0x001fc80003f04000 */
[----:B------:R-:W-:-:S04]  /*1d20*/  FSEL R24, R24, R17, P0 ;  /* 0x0000001118187208 */ /* 0x000fc80000000000 */
[----:B------:R-:W0:Y:S02]  /*1d30*/  F2F.F64.F32 R22, R24 ;  /* 0x0000001800167310 */ /* 0x000e240000201800 */
[----:B0-----:R-:W-:Y:S06]  /*1d40*/  SHFL.BFLY PT, R21, R23, 0x2, 0x1f ;  /* 0x0c401f0017157f89 */ /* 0x001fec00000e0000 */
        /* <DEDUP_REMOVED lines=11> */
[----:B------:R-:W-:Y:S01]  /*1e00*/  FSEL R26, R26, R17, P0 ;  /* 0x000000111a1a7208 */ /* 0x000fe20000000000 */
[----:B------:R-:W-:Y:S08]  /*1e10*/  @P4 BRA `(.L_x_1793) ;  /* 0x0000000000544947 */ /* 0x000ff00003800000 */
[----:B------:R-:W0:Y:S01]  /*1e20*/  F2F.F64.F32 R16, R26 ;  /* 0x0000001a00107310 */ /* 0x000e220000201800 */
[----:B------:R-:W-:Y:S01]  /*1e30*/  HFMA2.MMA R24, -RZ, RZ, 3.7421875, 0 ;  /* 0x437c0000ff187435 */ /* 0x000fe200000001ff */
[----:B------:R-:W-:Y:S02]  /*1e40*/  IMAD.MOV.U32 R18, RZ, RZ, R6 ;  /* 0x000000ffff127224 */ /* 0x000fe400078e0006 */
[----:B------:R-:W-:-:S04]  /*1e50*/  IMAD.MOV.U32 R22, RZ, RZ, 0x3bbb989d ;  /* 0x3bbb989dff167424 */ /* 0x000fc800078e00ff */
[----:B0-----:R0:W1:Y:S04]  /*1e60*/  F2F.F32.F64 R28, R16 ;  /* 0x00000010001c7310 */ /* 0x0010680000301000 */
.L_x_1794:
[----:B0-2---:R-:W-:Y:S02]  /*1e70*/  IMAD.IADD R16, R7, 0x1, R18 ;  /* 0x0000000107107824 */ /* 0x005fe400078e0212 */
[----:B------:R-:W-:Y:S02]  /*1e80*/  VIADD R18, R18, 0x20 ;  /* 0x0000002012127836 */ /* 0x000fe40000000000 */
[----:B------:R-:W-:-:S03]  /*1e90*/  IMAD R16, R16, 0x4, R3 ;  /* 0x0000000410107824 */ /* 0x000fc600078e0203 */
[----:B------:R-:W-:Y:S02]  /*1ea0*/  ISETP.GE.AND P0, PT, R18, UR7, PT ;  /* 0x0000000712007c0c */ /* 0x000fe4000bf06270 */
[----:B------:R-:W1:Y:S02]  /*1eb0*/  LDS R17, [R16] ;  /* 0x0000000010117984 */ /* 0x000e640000000800 */
[----:B-1----:R-:W-:-:S04]  /*1ec0*/  FADD R17, -R28, R17 ;  /* 0x000000111c117221 */ /* 0x002fc80000000100 */
        /* <DEDUP_REMOVED lines=8> */
[----:B------:R2:W-:Y:S01]  /*1f50*/  STS [R16], R19 ;  /* 0x0000001310007388 */ /* 0x0005e20000000800 */
[----:B------:R-:W-:Y:S05]  /*1f60*/  @!P0 BRA `(.L_x_1794) ;  /* 0xfffffffc00c08947 */ /* 0x000fea000383ffff */
.L_x_1793:
[----:B------:R-:W-:Y:S05]  /*1f70*/  BSYNC B0 ;  /* 0x0000000000007941 */ /* 0x000fea0003800000 */
.L_x_1792:
[----:B------:R-:W-:Y:S01]  /*1f80*/  NOP ;  /* 0x0000000000007918 */ /* 0x000fe20000000000 */
[----:B--2---:R-:W0:Y:S01]  /*1f90*/  @!P4 LDS R16, [R15] ;  /* 0x000000000f10c984 */ /* 0x004e220000000800 */
[----:B------:R-:W-:Y:S01]  /*1fa0*/  CS2R R20, SRZ ;  /* 0x0000000000147805 */ /* 0x000fe2000001ff00 */
[----:B------:R-:W-:Y:S05]  /*1fb0*/  BSSY B0, `(.L_x_1795) ;  /* 0x000003d000007945 */ /* 0x000fea0003800000 */
        /* <DEDUP_REMOVED lines=13> */
.L_x_1799:
[----:B------:R-:W-:Y:S02]  /*2090*/  IMAD.IADD R16, R7, 0x1, R24 ;  /* 0x0000000107107824 */ /* 0x000fe400078e0218 */
[----:B------:R-:W-:-:S03]  /*20a0*/  VIADD R24, R24, 0x80 ;  /* 0x0000008018187836 */ /* 0x000fc60000000000 */
[----:B------:R-:W-:Y:S02]  /*20b0*/  LEA R26, R16, R3, 0x2 ;  /* 0x00000003101a7211 */ /* 0x000fe400078e10ff */
[----:B------:R-:W-:-:S03]  /*20c0*/  ISETP.GE.AND P1, PT, R24, R27, PT ;  /* 0x0000001b1800720c */ /* 0x000fc60003f26270 */
[----:B------:R-:W1:Y:S04]  /*20d0*/  LDS R16, [R26] ;  /* 0x000000001a107984 */ /* 0x000e680000000800 */
[----:B--2---:R-:W2:Y:S04]  /*20e0*/  LDS R18, [R26+0x80] ;  /* 0x000080001a127984 */ /* 0x004ea80000000800 */
[----:B0-----:R-:W0:Y:S04]  /*20f0*/  LDS R20, [R26+0x100] ;  /* 0x000100001a147984 */ /* 0x001e280000000800 */
[----:B---3--:R-:W3:Y:S01]  /*2100*/  LDS R28, [R26+0x180] ;  /* 0x000180001a1c7984 */ /* 0x008ee20000000800 */
        /* <DEDUP_REMOVED lines=11> */
[----:B0-----:R2:W3:Y:S01]  /*21c0*/  F2F.F32.F64 R25, R20 ;  /* 0x0000001400197310 */ /* 0x0014e20000301000 */
[----:B------:R-:W-:Y:S05]  /*21d0*/  @!P1 BRA `(.L_x_1799) ;  /* 0xfffffffc00ac9947 */ /* 0x000fea000383ffff */
[----:B------:R-:W-:Y:S05]  /*21e0*/  BSYNC B2 ;  /* 0x0000000000027941 */ /* 0x000fea0003800000 */
.L_x_1798:
[----:B------:R-:W-:Y:S05]  /*21f0*/  BSYNC B1 ;  /* 0x0000000000017941 */ /* 0x000fea0003800000 */
.L_x_1797:
[----:B------:R-:W-:Y:S01]  /*2200*/  IADD3 R16, -R24, UR7, RZ ;  /* 0x0000000718107c10 */ /* 0x000fe2000fffe1ff */
[----:B------:R-:W-:Y:S03]  /*2210*/  BSSY B1, `(.L_x_1800) ;  /* 0x000000f000017945 */ /* 0x000fe60003800000 */
[----:B------:R-:W-:-:S13]  /*2220*/  ISETP.GT.AND P1, PT, R16, 0x20, PT ;  /* 0x000000201000780c */ /* 0x000fda0003f24270 */
[----:B------:R-:W-:Y:S05]  /*2230*/  @!P1 BRA `(.L_x_1801) ;  /* 0x0000000000309947 */ /* 0x000fea0003800000 */
[----:B------:R-:W-:Y:S01]  /*2240*/  IMAD.IADD R16, R7, 0x1, R24 ;  /* 0x0000000107107824 */ /* 0x000fe200078e0218 */
[----:B------:R-:W-:Y:S01]  /*2250*/  PLOP3.LUT P0, PT, PT, PT, PT, 0x8, 0x0 ;  /* 0x000000000000781c */ /* 0x000fe20003f0e170 */
[----:B------:R-:W-:-:S03]  /*2260*/  VIADD R24, R24, 0x40 ;  /* 0x0000004018187836 */ /* 0x000fc60000000000 */
[----:B------:R-:W-:-:S05]  /*2270*/  LEA R18, R16, R3, 0x2 ;  /* 0x0000000310127211 */ /* 0x000fca00078e10ff */
[----:B------:R-:W1:Y:S04]  /*2280*/  LDS R16, [R18] ;  /* 0x0000000012107984 */ /* 0x000e680000000800 */
[----:B0-2---:R-:W0:Y:S01]  /*2290*/  LDS R20, [R18+0x80] ;  /* 0x0000800012147984 */ /* 0x005e220000000800 */
[----:B-1-3--:R-:W-:-:S06]  /*22a0*/  FADD R16, R25, R16 ;  /* 0x0000001019107221 */ /* 0x00afcc0000000000 */
[----:B------:R-:W1:Y:S08]  /*22b0*/  F2F.F64.F32 R16, R16 ;  /* 0x0000001000107310 */ /* 0x000e700000201800 */
[----:B-1----:R-:W0:Y:S02]  /*22c0*/  F2F.F32.F64 R17, R16 ;  /* 0x0000001000117310 */ /* 0x002e240000301000 */
[----:B0-----:R-:W-:-:S06]  /*22d0*/  FADD R20, R17, R20 ;  /* 0x0000001411147221 */ /* 0x001fcc0000000000 */
[----:B------:R-:W0:Y:S08]  /*22e0*/  F2F.F64.F32 R20, R20 ;  /* 0x0000001400147310 */ /* 0x000e300000201800 */
[----:B0-----:R4:W0:Y:S02]  /*22f0*/  F2F.F32.F64 R25, R20 ;  /* 0x0000001400197310 */ /* 0x0018240000301000 */
.L_x_1801:
[----:B------:R-:W-:Y:S05]  /*2300*/  BSYNC B1 ;  /* 0x0000000000017941 */ /* 0x000fea0003800000 */
.L_x_1800:
[----:B------:R-:W-:-:S13]  /*2310*/  ISETP.LT.OR P0, PT, R24, UR7, P0 ;  /* 0x0000000718007c0c */ /* 0x000fda0008701670 */
[----:B------:R-:W-:-:S05]  /*2320*/  @P0 IMAD.IADD R16, R7, 0x1, R24 ;  /* 0x0000000107100824 */ /* 0x000fca00078e0218 */
[----:B------:R-:W-:-:S06]  /*2330*/  @P0 LEA R16, R16, R3, 0x2 ;  /* 0x0000000310100211 */ /* 0x000fcc00078e10ff */
[----:B------:R-:W0:Y:S02]  /*2340*/  @P0 LDS R16, [R16] ;  /* 0x0000000010100984 */ /* 0x000e240000000800 */
[----:B01-3--:R-:W-:-:S04]  /*2350*/  @P0 FADD R17, R25, R16 ;  /* 0x0000001019110221 */ /* 0x00bfc80000000000 */
[----:B--2-4-:R-:W0:Y:S08]  /*2360*/  @P0 F2F.F64.F32 R20, R17 ;  /* 0x0000001100140310 */ /* 0x014e300000201800 */
[----:B0-----:R2:W3:Y:S02]  /*2370*/  @P0 F2F.F32.F64 R25, R20 ;  /* 0x0000001400190310 */ /* 0x0014e40000301000 */
.L_x_1796:
[----:B------:R-:W-:Y:S05]  /*2380*/  BSYNC B0 ;  /* 0x0000000000007941 */ /* 0x000fea0003800000 */
.L_x_1795:
[----:B------:R-:W-:Y:S01]  /*2390*/  SHFL.BFLY PT, R23, R21, 0x10, 0x1f ;  /* 0x0e001f0015177f89 */ /* 0x000fe200000e0000 */
[----:B------:R-:W-:-:S03]  /*23a0*/  NOP ;  /* 0x0000000000007918 */ /* 0x000fc60000000000 */
[----:B------:R-:W4:Y:S01]  /*23b0*/  SHFL.BFLY PT, R22, R20, 0x10, 0x1f ;  /* 0x0e001f0014167f89 */ /* 0x000f2200000e0000 */
[----:B------:R-:W-:Y:S01]  /*23c0*/  ULDC UR4, c[0x0][0x21c] ;  /* 0x0000870000047ab9 */ /* 0x000fe20000000800 */
        /* <DEDUP_REMOVED lines=29> */
[----:B------:R-:W-:-:S07]  /*25a0*/  IMAD.MOV.U32 R18, RZ, RZ, R6 ;  /* 0x000000ffff127224 */ /* 0x000fce00078e0006 */
[----:B0-----:R0:W1:Y:S02]  /*25b0*/  F2F.F32.F64 R21, R16 ;  /* 0x0000001000157310 */ /* 0x0010640000301000 */
.L_x_1806:
[----:B0-----:R-:W-:Y:S01]  /*25c0*/  IMAD.IADD R16, R7, 0x1, R18 ;  /* 0x0000000107107824 */ /* 0x001fe200078e0212 */
[----:B-12---:R-:W0:Y:S01]  /*25d0*/  MUFU.RCP R20, R21 ;  /* 0x0000001500147308 */ /* 0x006e220000001000 */
[----:B------:R-:W-:Y:S01]  /*25e0*/  VIADD R18, R18, 0x20 ;  /* 0x0000002012127836 */ /* 0x000fe20000000000 */
[----:B------:R-:W-:Y:S02]  /*25f0*/  BSSY B1, `(.L_x_1804) ;  /* 0x000000f000017945 */ /* 0x000fe40003800000 */
[----:B------:R-:W-:Y:S02]  /*2600*/  LEA R19, R16, R3, 0x2 ;  /* 0x0000000310137211 */ /* 0x000fe400078e10ff */
[----:B------:R-:W-:-:S03]  /*2610*/  ISETP.GE.AND P5, PT, R18, UR4, PT ;  /* 0x0000000412007c0c */ /* 0x000fc6000bfa6270 */
[----:B------:R-:W1:Y:S01]  /*2620*/  LDS R16, [R19] ;  /* 0x0000000013107984 */ /* 0x000e620000000800 */
[----:B0-----:R-:W-:-:S04]  /*2630*/  FFMA R17, -R21, R20, 1 ;  /* 0x3f80000015117423 */ /* 0x001fc80000000114 */
[----:B------:R-:W-:Y:S01]  /*2640*/  FFMA R17, R20, R17, R20 ;  /* 0x0000001114117223 */ /* 0x000fe20000000014 */
[----:B-1----:R-:W0:Y:S03]  /*2650*/  FCHK P0, R16, R21 ;  /* 0x0000001510007302 */ /* 0x002e260000000000 */
[----:B------:R-:W-:-:S04]  /*2660*/  FFMA R20, R16, R17, RZ ;  /* 0x0000001110147223 */ /* 0x000fc800000000ff */
[----:B------:R-:W-:-:S04]  /*2670*/  FFMA R22, -R21, R20, R16 ;  /* 0x0000001415167223 */ /* 0x000fc80000000110 */
[----:B------:R-:W-:Y:S01]  /*2680*/  FFMA R20, R17, R22, R20 ;  /* 0x0000001611147223 */ /* 0x000fe20000000014 */
[----:B0-----:R-:W-:Y:S06]  /*2690*/  @!P0 BRA `(.L_x_1805) ;  /* 0x0000000000108947 */ /* 0x001fec0003800000 */
[----:B------:R-:W-:Y:S01]  /*26a0*/  IMAD.MOV.U32 R17, RZ, RZ, R21 ;  /* 0x000000ffff117224 */ /* 0x000fe200078e0015 */
[----:B------:R-:W-:-:S07]  /*26b0*/  MOV R20, 0x26d0 ;  /* 0x000026d000147802 */ /* 0x000fce0000000f00 */
[----:B------:R-:W-:Y:S05]  /*26c0*/  CALL.REL.NOINC `($__internal_23_$__cuda_sm3x_div_rn_noftz_f32_slowpath) ;  /* 0x0000008000387944 */ /* 0x000fea0003c00000 */
[----:B------:R-:W-:-:S07]  /*26d0*/  MOV R20, R22 ;  /* 0x0000001600147202 */ /* 0x000fce0000000f00 */
.L_x_1805:
[----:B------:R-:W-:Y:S05]  /*26e0*/  BSYNC B1 ;  /* 0x0000000000017941 */ /* 0x000fea0003800000 */
.L_x_1804:
[----:B------:R2:W-:Y:S01]  /*26f0*/  STS [R19], R20 ;  /* 0x0000001413007388 */ /* 0x0005e20000000800 */
[----:B------:R-:W-:Y:S05]  /*2700*/  @!P5 BRA `(.L_x_1806) ;  /* 0xfffffffc00acd947 */ /* 0x000fea000383ffff */
.L_x_1803:
[----:B------:R-:W-:Y:S05]  /*2710*/  BSYNC B0 ;  /* 0x0000000000007941 */ /* 0x000fea0003800000 */
.L_x_1802:
[----:B------:R-:W-:Y:S01]  /*2720*/  NOP ;  /* 0x0000000000007918 */ /* 0x000fe20000000000 */
[----:B------:R-:W-:Y:S01]  /*2730*/  NOP ;  /* 0x0000000000007918 */ /* 0x000fe20000000000 */
[----:B------:R-:W-:Y:S04]  /*2740*/  BSSY B0, `(.L_x_1784) ;  /* 0x0000040000007945 */ /* 0x000fe80003800000 */
[----:B------:R-:W-:Y:S05]  /*2750*/  @P4 BRA `(.L_x_1807) ;  /* 0x0000000000f84947 */ /* 0x000fea0003800000 */
[----:B------:R-:W0:Y:S01]  /*2760*/  LDC R25, c[0x0][0x21c] ;  /* 0x00008700ff197b82 */ /* 0x000e220000000800 */
[----:B------:R-:W-:Y:S01]  /*2770*/  BSSY B1, `(.L_x_1808) ;  /* 0x0000021000017945 */ /* 0x000fe20003800000 */
[----:B------:R-:W-:Y:S01]  /*2780*/  PLOP3.LUT P0, PT, PT, PT, PT, 0x80, 0x0 ;  /* 0x000000000000781c */ /* 0x000fe20003f0f070 */
[--C-:B------:R-:W-:Y:S02]  /*2790*/  IMAD.MOV.U32 R24, RZ, RZ, R6.reuse ;  /* 0x000000ffff187224 */ /* 0x100fe400078e0006 */
[----:B0-----:R-:W-:-:S05]  /*27a0*/  IMAD.IADD R16, R25, 0x1, -R6 ;  /* 0x0000000119107824 */ /* 0x001fca00078e0a06 */
[----:B------:R-:W-:-:S13]  /*27b0*/  ISETP.GT.AND P1, PT, R16, 0x60, PT ;  /* 0x000000601000780c */ /* 0x000fda0003f24270 */
[----:B------:R-:W-:Y:S05]  /*27c0*/  @!P1 BRA `(.L_x_1809) ;  /* 0x00000000006c9947 */ /* 0x000fea0003800000 */
[----:B------:R-:W-:Y:S02]  /*27d0*/  PLOP3.LUT P0, PT, PT, PT, PT, 0x8, 0x0 ;  /* 0x000000000000781c */ /* 0x000fe40003f0e170 */
[----:B------:R-:W-:-:S11]  /*27e0*/  IADD3 R27, R25, -0x60, RZ ;  /* 0xffffffa0191b7810 */ /* 0x000fd60007ffe0ff */
.L_x_1810:
[--C-:B0-----:R-:W-:Y:S01]  /*27f0*/  IMAD.IADD R16, R7, 0x1, R24.reuse ;  /* 0x0000000107107824 */ /* 0x101fe200078e0218 */
[C---:B--2---:R-:W-:Y:S01]  /*2800*/  IADD3 R19, R24.reuse, 0x20, RZ ;  /* 0x0000002018137810 */ /* 0x044fe20007ffe0ff */
[----:B------:R-:W-:Y:S02]  /*2810*/  VIADD R20, R24, 0x40 ;  /* 0x0000004018147836 */ /* 0x000fe40000000000 */
[----:B------:R-:W-:Y:S02]  /*2820*/  IMAD R18, R16, 0x4, R3 ;  /* 0x0000000410127824 */ /* 0x000fe400078e0203 */
[----:B------:R-:W0:Y:S01]  /*2830*/  LDC.64 R16, c[0x0][0x250] ;  /* 0x00009400ff107b82 */ /* 0x000e220000000a00 */
[----:B------:R-:W-:Y:S02]  /*2840*/  VIADD R21, R24, 0x60 ;  /* 0x0000006018157836 */ /* 0x000fe40000000000 */
[----:B------:R-:W1:Y:S01]  /*2850*/  LDS R39, [R18] ;  /* 0x0000000012277984 */ /* 0x000e620000000800 */
[-C--:B------:R-:W-:Y:S01]  /*2860*/  IMAD R23, R32, R25.reuse, R24 ;  /* 0x0000001920177224 */ /* 0x080fe200078e0218 */
[----:B------:R-:W-:Y:S01]  /*2870*/  IADD3 R24, R24, 0x80, RZ ;  /* 0x0000008018187810 */ /* 0x000fe20007ffe0ff */
[CC--:B------:R-:W-:Y:S01]  /*2880*/  IMAD R19, R32.reuse, R25.reuse, R19 ;  /* 0x0000001920137224 */ /* 0x0c0fe200078e0213 */
[----:B------:R-:W2:Y:S01]  /*2890*/  LDS R37, [R18+0x80] ;  /* 0x0000800012257984 */ /* 0x000ea20000000800 */
[----:B------:R-:W-:Y:S01]  /*28a0*/  IMAD R41, R32, R25, R20 ;  /* 0x0000001920297224 */ /* 0x000fe200078e0214 */
[----:B------:R-:W-:Y:S01]  /*28b0*/  ISETP.GE.AND P1, PT, R24, R27, PT ;  /* 0x0000001b1800720c */ /* 0x000fe20003f26270 */
[----:B------:R-:W-:Y:S01]  /*28c0*/  IMAD R45, R32, R25, R21 ;  /* 0x00000019202d7224 */ /* 0x000fe200078e0215 */
[----:B------:R-:W3:Y:S04]  /*28d0*/  LDS R29, [R18+0x100] ;  /* 0x00010000121d7984 */ /* 0x000ee80000000800 */
[----:B------:R4:W5:Y:S01]  /*28e0*/  LDS R43, [R18+0x180] ;  /* 0x00018000122b7984 */ /* 0x0009620000000800 */
[----:B0-----:R-:W-:-:S04]  /*28f0*/  IMAD.WIDE R22, R23, 0x4, R16 ;  /* 0x0000000417167825 */ /* 0x001fc800078e0210 */
[----:B------:R-:W-:-:S04]  /*2900*/  IMAD.WIDE R20, R19, 0x4, R16 ;  /* 0x0000000413147825 */ /* 0x000fc800078e0210 */
[----:B----4-:R-:W-:-:S04]  /*2910*/  IMAD.WIDE R18, R41, 0x4, R16 ;  /* 0x0000000429127825 */ /* 0x010fc800078e0210 */
[----:B------:R-:W-:Y:S01]  /*2920*/  IMAD.WIDE R16, R45, 0x4, R16 ;  /* 0x000000042d107825 */ /* 0x000fe200078e0210 */
[----:B-1----:R0:W-:Y:S04]  /*2930*/  STG.E desc[UR8][R22.64], R39 ;  /* 0x0000002716007986 */ /* 0x0021e8000c101908 */
[----:B--2---:R0:W-:Y:S04]  /*2940*/  STG.E desc[UR8][R20.64], R37 ;  /* 0x0000002514007986 */ /* 0x0041e8000c101908 */
[----:B---3--:R0:W-:Y:S04]  /*2950*/  STG.E desc[UR8][R18.64], R29 ;  /* 0x0000001d12007986 */ /* 0x0081e8000c101908 */
[----:B-----5:R0:W-:Y:S01]  /*2960*/  STG.E desc[UR8][R16.64], R43 ;  /* 0x0000002b10007986 */ /* 0x0201e2000c101908 */
[----:B------:R-:W-:Y:S05]  /*2970*/  @!P1 BRA `(.L_x_1810) ;  /* 0xfffffffc009c9947 */ /* 0x000fea000383ffff */
.L_x_1809:
[----:B------:R-:W-:Y:S05]  /*2980*/  BSYNC B1 ;  /* 0x0000000000017941 */ /* 0x000fea0003800000 */
.L_x_1808:
[----:B0-----:R-:W-:Y:S01]  /*2990*/  IMAD.IADD R16, R25, 0x1, -R24 ;  /* 0x0000000119107824 */ /* 0x001fe200078e0a18 */
[----:B------:R-:W-:Y:S04]  /*29a0*/  BSSY B1, `(.L_x_1811) ;  /* 0x0000011000017945 */ /* 0x000fe80003800000 */
[----:B------:R-:W-:-:S13]  /*29b0*/  ISETP.GT.AND P1, PT, R16, 0x20, PT ;  /* 0x000000201000780c */ /* 0x000fda0003f24270 */
[----:B------:R-:W-:Y:S05]  /*29c0*/  @!P1 BRA `(.L_x_1812) ;  /* 0x0000000000389947 */ /* 0x000fea0003800000 */
[--C-:B------:R-:W-:Y:S01]  /*29d0*/  IMAD.IADD R16, R7, 0x1, R24.reuse ;  /* 0x0000000107107824 */ /* 0x100fe200078e0218 */
[----:B------:R-:W-:Y:S01]  /*29e0*/  PLOP3.LUT P0, PT, PT, PT, PT, 0x8, 0x0 ;  /* 0x000000000000781c */ /* 0x000fe20003f0e170 */
[----:B------:R-:W-:Y:S02]  /*29f0*/  VIADD R18, R24, 0x20 ;  /* 0x0000002018127836 */ /* 0x000fe40000000000 */
[----:B--2---:R-:W-:Y:S01]  /*2a00*/  IMAD R19, R32, R25, R24 ;  /* 0x0000001920137224 */ /* 0x004fe200078e0218 */
[----:B------:R-:W-:Y:S01]  /*2a10*/  LEA R20, R16, R3, 0x2 ;  /* 0x0000000310147211 */ /* 0x000fe200078e10ff */
[----:B------:R-:W-:Y:S01]  /*2a20*/  IMAD R27, R32, R25, R18 ;  /* 0x00000019201b7224 */ /* 0x000fe200078e0212 */
[----:B------:R-:W0:Y:S01]  /*2a30*/  LDC.64 R16, c[0x0][0x250] ;  /* 0x00009400ff107b82 */ /* 0x000e220000000a00 */
[----:B------:R-:W-:Y:S02]  /*2a40*/  VIADD R24, R24, 0x40 ;  /* 0x0000004018187836 */ /* 0x000fe40000000000 */
[----:B------:R-:W1:Y:S04]  /*2a50*/  LDS R21, [R20] ;  /* 0x0000000014157984 */ /* 0x000e680000000800 */
[----:B------:R-:W2:Y:S01]  /*2a60*/  LDS R23, [R20+0x80] ;  /* 0x0000800014177984 */ /* 0x000ea20000000800 */
[----:B0-----:R-:W-:-:S04]  /*2a70*/  IMAD.WIDE R18, R19, 0x4, R16 ;  /* 0x0000000413127825 */ /* 0x001fc800078e0210 */
[----:B------:R-:W-:Y:S01]  /*2a80*/  IMAD.WIDE R16, R27, 0x4, R16 ;  /* 0x000000041b107825 */ /* 0x000fe200078e0210 */
[----:B-1----:R0:W-:Y:S04]  /*2a90*/  STG.E desc[UR8][R18.64], R21 ;  /* 0x0000001512007986 */ /* 0x0021e8000c101908 */
[----:B--2---:R0:W-:Y:S02]  /*2aa0*/  STG.E desc[UR8][R16.64], R23 ;  /* 0x0000001710007986 */ /* 0x0041e4000c101908 */
.L_x_1812:
[----:B------:R-:W-:Y:S05]  /*2ab0*/  BSYNC B1 ;  /* 0x0000000000017941 */ /* 0x000fea0003800000 */
.L_x_1811:
[----:B------:R-:W-:-:S13]  /*2ac0*/  ISETP.LT.OR P0, PT, R24, R25, P0 ;  /* 0x000000191800720c */ /* 0x000fda0000701670 */
[----:B0-----:R-:W-:Y:S01]  /*2ad0*/  @P0 IADD3 R16, R7, R24, RZ ;  /* 0x0000001807100210 */ /* 0x001fe20007ffe0ff */
[----:B------:R-:W-:-:S04]  /*2ae0*/  @P0 IMAD R25, R32, R25, R24 ;  /* 0x0000001920190224 */ /* 0x000fc800078e0218 */
[----:B------:R-:W-:Y:S02]  /*2af0*/  @P0 IMAD R18, R16, 0x4, R3 ;  /* 0x0000000410120824 */ /* 0x000fe400078e0203 */
[----:B------:R-:W0:Y:S03]  /*2b00*/  @P0 LDC.64 R16, c[0x0][0x250] ;  /* 0x00009400ff100b82 */ /* 0x000e260000000a00 */
[----:B--2---:R-:W1:Y:S01]  /*2b10*/  @P0 LDS R19, [R18] ;  /* 0x0000000012130984 */ /* 0x004e620000000800 */
[----:B0-----:R-:W-:-:S05]  /*2b20*/  @P0 IMAD.WIDE R16, R25, 0x4, R16 ;  /* 0x0000000419100825 */ /* 0x001fca00078e0210 */
[----:B-1----:R0:W-:Y:S02]  /*2b30*/  @P0 STG.E desc[UR8][R16.64], R19 ;  /* 0x0000001310000986 */ /* 0x0021e4000c101908 */
.L_x_1807:
[----:B------:R-:W-:Y:S05]  /*2b40*/  BSYNC B0 ;  /* 0x0000000000007941 */ /* 0x000fea0003800000 */
.L_x_1784:
[----:B------:R-:W-:Y:S02]  /*2b50*/  ULDC UR4, c[0x0][0x234] ;  /* 0x00008d0000047ab9 */ /* 0x000fe40000000800 */
[----:B------:R-:W-:-:S13]  /*2b60*/  ISETP.NE.AND P0, PT, RZ, UR4, PT ;  /* 0x00000004ff007c0c */ /* 0x000fda000bf05270 */
[----:B------:R-:W-:Y:S05]  /*2b70*/  @P0 BRA `(.L_x_1813) ;  /* 0x0000000400980947 */ /* 0x000fea0003800000 */
[----:B------:R-:W-:Y:S01]  /*2b80*/  ULDC UR4, c[0x0][0x21c] ;  /* 0x0000870000047ab9 */ /* 0x000fe20000000800 */
[----:B------:R-:W-:Y:S04]  /*2b90*/  BSSY B0, `(.L_x_1814) ;  /* 0x0000022000007945 */ /* 0x000fe80003800000 */
[----:B------:R-:W-:Y:S05]  /*2ba0*/  @P4 BRA `(.L_x_1815) ;  /* 0x0000000000804947 */ /* 0x000fea0003800000 */
[----:B0-2---:R-:W-:-:S07]  /*2bb0*/  IMAD.MOV.U32 R18, RZ, RZ, R6 ;  /* 0x000000ffff127224 */ /* 0x005fce00078e0006 */
.L_x_1819:
[----:B-1-3--:R-:W-:Y:S01]  /*2bc0*/  IADD3 R16, R7, R18, RZ ;  /* 0x0000001207107210 */ /* 0x00afe20007ffe0ff */
[----:B------:R-:W-:Y:S01]  /*2bd0*/  HFMA2.MMA R20, -RZ, RZ, 3.7421875, 0 ;  /* 0x437c0000ff147435 */ /* 0x000fe200000001ff */
[----:B------:R-:W-:Y:S01]  /*2be0*/  IMAD.MOV.U32 R17, RZ, RZ, 0x3bbb989d ;  /* 0x3bbb989dff117424 */ /* 0x000fe200078e00ff */
[----:B------:R-:W-:Y:S01]  /*2bf0*/  IADD3 R18, R18, 0x20, RZ ;  /* 0x0000002012127810 */ /* 0x000fe20007ffe0ff */
[----:B------:R-:W-:Y:S01]  /*2c00*/  BSSY B1, `(.L_x_1816) ;  /* 0x0000018000017945 */ /* 0x000fe20003800000 */
[----:B------:R-:W-:Y:S02]  /*2c10*/  IMAD R19, R16, 0x4, R3 ;  /* 0x0000000410137824 */ /* 0x000fe400078e0203 */
[----:B------:R-:W-:-:S03]  /*2c20*/  ISETP.GE.AND P0, PT, R18, UR4, PT ;  /* 0x0000000412007c0c */ /* 0x000fc6000bf06270 */
[----:B------:R-:W0:Y:S02]  /*2c30*/  LDS R16, [R19] ;  /* 0x0000000013107984 */ /* 0x000e240000000800 */
[----:B0-----:R-:W-:-:S04]  /*2c40*/  FFMA.SAT R17, -R16, R17, 0.5 ;  /* 0x3f00000010117423 */ /* 0x001fc80000002111 */
        /* <DEDUP_REMOVED lines=12> */
[----:B------:R-:W-:Y:S05]  /*2d10*/  CALL.REL.NOINC `($__internal_22_$__cuda_sm20_rcp_rn_f32_slowpath) ;  /* 0x0000007400cc7944 */ /* 0x000fea0003c00000 */
[----:B------:R-:W-:Y:S01]  /*2d20*/  IMAD.MOV.U32 R16, RZ, RZ, R21 ;  /* 0x000000ffff107224 */ /* 0x000fe200078e0015 */
[----:B------:R-:W-:Y:S06]  /*2d30*/  BRA `(.L_x_1818) ;  /* 0x0000000000107947 */ /* 0x000fec0003800000 */
.L_x_1817:
[----:B------:R-:W0:Y:S02]  /*2d40*/  MUFU.RCP R16, R23 ;  /* 0x0000001700107308 */ /* 0x000e240000001000 */
[----:B0-----:R-:W-:-:S04]  /*2d50*/  FFMA R17, R23, R16, -1 ;  /* 0xbf80000017117423 */ /* 0x001fc80000000010 */
[----:B------:R-:W-:-:S04]  /*2d60*/  FADD.FTZ R17, -R17, -RZ ;  /* 0x800000ff11117221 */ /* 0x000fc80000010100 */
[----:B------:R-:W-:-:S07]  /*2d70*/  FFMA R16, R16, R17, R16 ;  /* 0x0000001110107223 */ /* 0x000fce0000000010 */
.L_x_1818:
[----:B------:R-:W-:Y:S05]  /*2d80*/  BSYNC B1 ;  /* 0x0000000000017941 */ /* 0x000fea0003800000 */
.L_x_1816:
[----:B------:R3:W-:Y:S01]  /*2d90*/  STS [R19], R16 ;  /* 0x0000001013007388 */ /* 0x0007e20000000800 */
[----:B------:R-:W-:Y:S05]  /*2da0*/  @!P0 BRA `(.L_x_1819) ;  /* 0xfffffffc00848947 */ /* 0x000fea000383ffff */
.L_x_1815:
[----:B------:R-:W-:Y:S05]  /*2db0*/  BSYNC B0 ;  /* 0x0000000000007941 */ /* 0x000fea0003800000 */
.L_x_1814:
        /* <DEDUP_REMOVED lines=12> */
.L_x_1823:
        /* <DEDUP_REMOVED lines=8> */
[----:B------:R-:W1:Y:S01]  /*2f00*/  LDS R39, [R18] ;  /* 0x0000000012277984 */ /* 0x000e620000000800 */
[----:B------:R-:W-:-:S02]  /*2f10*/  IMAD R41, R32, R25, R20 ;  /* 0x0000001920297224 */ /* 0x000fc400078e0214 */
[----:B------:R-:W-:Y:S01]  /*2f20*/  IMAD R45, R32, R25, R21 ;  /* 0x00000019202d7224 */ /* 0x000fe200078e0215 */
[----:B------:R-:W2:Y:S01]  /*2f30*/  LDS R37, [R18+0x80] ;  /* 0x0000800012257984 */ /* 0x000ea20000000800 */
[----:B------:R-:W-:-:S03]  /*2f40*/  VIADD R24, R24, 0x80 ;  /* 0x0000008018187836 */ /* 0x000fc60000000000 */
[----:B------:R-:W3:Y:S02]  /*2f50*/  LDS R29, [R18+0x100] ;  /* 0x00010000121d7984 */ /* 0x000ee40000000800 */
[----:B------:R-:W-:Y:S02]  /*2f60*/  ISETP.GE.AND P1, PT, R24, R27, PT ;  /* 0x0000001b1800720c */ /* 0x000fe40003f26270 */
        /* <DEDUP_REMOVED lines=10> */
.L_x_1822:
[----:B------:R-:W-:Y:S05]  /*3010*/  BSYNC B1 ;  /* 0x0000000000017941 */ /* 0x000fea0003800000 */
.L_x_1821:
        /* <DEDUP_REMOVED lines=12> */
[----:B------:R-:W1:Y:S04]  /*30e0*/  LDS R21, [R20] ;  /* 0x0000000014157984 */ /* 0x000e680000000800 */
[----:B------:R-:W2:Y:S01]  /*30f0*/  LDS R23, [R20+0x80] ;  /* 0x0000800014177984 */ /* 0x000ea20000000800 */
[----:B0-----:R-:W-:-:S04]  /*3100*/  IMAD.WIDE R18, R19, 0x4, R16 ;  /* 0x0000000413127825 */ /* 0x001fc800078e0210 */
[----:B------:R-:W-:Y:S01]  /*3110*/  IMAD.WIDE R16, R27, 0x4, R16 ;  /* 0x000000041b107825 */ /* 0x000fe200078e0210 */
[----:B-1----:R0:W-:Y:S04]  /*3120*/  STG.E desc[UR8][R18.64], R21 ;  /* 0x0000001512007986 */ /* 0x0021e8000c101908 */
[----:B--2---:R0:W-:Y:S02]  /*3130*/  STG.E desc[UR8][R16.64], R23 ;  /* 0x0000001710007986 */ /* 0x0041e4000c101908 */
.L_x_1825:
[----:B------:R-:W-:Y:S05]  /*3140*/  BSYNC B1 ;  /* 0x0000000000017941 */ /* 0x000fea0003800000 */
.L_x_1824:
[----:B------:R-:W-:-:S13]  /*3150*/  ISETP.LT.OR P0, PT, R24, R25, P0 ;  /* 0x000000191800720c */ /* 0x000fda0000701670 */
[--C-:B0-----:R-:W-:Y:S02]  /*3160*/  @P0 IMAD.IADD R16, R7, 0x1, R24.reuse ;  /* 0x0000000107100824 */ /* 0x101fe400078e0218 */
[----:B------:R-:W-:Y:S02]  /*3170*/  @P0 IMAD R25, R32, R25, R24 ;  /* 0x0000001920190224 */ /* 0x000fe400078e0218 */
[----:B------:R-:W-:Y:S02]  /*3180*/  @P0 IMAD R18, R16, 0x4, R3 ;  /* 0x0000000410120824 */ /* 0x000fe400078e0203 */
[----:B------:R-:W0:Y:S03]  /*3190*/  @P0 LDC.64 R16, c[0x0][0x250] ;  /* 0x00009400ff100b82 */ /* 0x000e260000000a00 */
[----:B------:R-:W1:Y:S01]  /*31a0*/  @P0 LDS R19, [R18] ;  /* 0x0000000012130984 */ /* 0x000e620000000800 */
[----:B0-----:R-:W-:-:S05]  /*31b0*/  @P0 IMAD.WIDE R16, R25, 0x4, R16 ;  /* 0x0000000419100825 */ /* 0x001fca00078e0210 */
[----:B-1----:R4:W-:Y:S02]  /*31c0*/  @P0 STG.E desc[UR8][R16.64], R19 ;  /* 0x0000001310000986 */ /* 0x0029e4000c101908 */
.L_x_1820:
[----:B------:R-:W-:Y:S05]  /*31d0*/  BSYNC B0 ;  /* 0x0000000000007941 */ /* 0x000fea0003800000 */
.L_x_1813:
        /* <DEDUP_REMOVED lines=13> */
.L_x_1830:
[----:B0-----:R-:W0:Y:S01]  /*32b0*/  LDC.64 R16, c[0x0][0x238] ;  /* 0x00008e00ff107b82 */ /* 0x001e220000000a00 */
[C---:B------:R-:W-:Y:S01]  /*32c0*/  IADD3 R21, R24.reuse, 0x20, RZ ;  /* 0x0000002018157810 */ /* 0x040fe20007ffe0ff */
[C---:B------:R-:W-:Y:S02]  /*32d0*/  VIADD R19, R24.reuse, 0x40 ;  /* 0x0000004018137836 */ /* 0x040fe40000000000 */
[C---:B------:R-:W-:Y:S02]  /*32e0*/  VIADD R29, R24.reuse, 0x60 ;  /* 0x00000060181d7836 */ /* 0x040fe40000000000 */
        /* <DEDUP_REMOVED lines=8> */
[----:B------:R-:W-:-:S05]  /*3370*/  IADD3 R26, R7, R24, RZ ;  /* 0x00000018071a7210 */ /* 0x000fca0007ffe0ff */
[----:B------:R-:W-:-:S05]  /*3380*/  IMAD R26, R26, 0x4, R3 ;  /* 0x000000041a1a7824 */ /* 0x000fca00078e0203 */
[----:B------:R-:W0:Y:S04]  /*3390*/  LDS R28, [R26] ;  /* 0x000000001a1c7984 */ /* 0x000e280000000800 */
[----:B------:R-:W1:Y:S04]  /*33a0*/  LDS R36, [R26+0x80] ;  /* 0x000080001a247984 */ /* 0x000e680000000800 */
[----:B------:R-:W1:Y:S04]  /*33b0*/  LDS R37, [R26+0x100] ;  /* 0x000100001a257984 */ /* 0x000e680000000800 */
[----:B------:R-:W1:Y:S01]  /*33c0*/  LDS R38, [R26+0x180] ;  /* 0x000180001a267984 */ /* 0x000e620000000800 */
[----:B------:R-:W-:-:S04]  /*33d0*/  IADD3 R24, R24, 0x80, RZ ;  /* 0x0000008018187810 */ /* 0x000fc80007ffe0ff */
[----:B------:R-:W-:Y:S01]  /*33e0*/  ISETP.GE.AND P1, PT, R24, R27, PT ;  /* 0x0000001b1800720c */ /* 0x000fe20003f26270 */
[----:B--2---:R-:W-:Y:S01]  /*33f0*/  IMAD.U32 R29, R22, 0x10000, RZ ;  /* 0x00010000161d7824 */ /* 0x004fe200078e00ff */
[----:B---3--:R-:W-:Y:S01]  /*3400*/  SHF.L.U32 R23, R20, 0x10, RZ ;  /* 0x0000001014177819 */ /* 0x008fe200000006ff */
[----:B----4-:R-:W-:Y:S02]  /*3410*/  IMAD.U32 R20, R18, 0x10000, RZ ;  /* 0x0001000012147824 */ /* 0x010fe400078e00ff */
[----:B-----5:R-:W-:Y:S02]  /*3420*/  IMAD.U32 R19, R16, 0x10000, RZ ;  /* 0x0001000010137824 */ /* 0x020fe400078e00ff */
[----:B0-----:R-:W-:Y:S01]  /*3430*/  FADD R29, R28, R29 ;  /* 0x0000001d1c1d7221 */ /* 0x001fe20000000000 */
[----:B-1----:R-:W-:Y:S01]  /*3440*/  FADD R23, R36, R23 ;  /* 0x0000001724177221 */ /* 0x002fe20000000000 */
[----:B------:R-:W-:Y:S01]  /*3450*/  FADD R37, R37, R20 ;  /* 0x0000001425257221 */ /* 0x000fe20000000000 */
[----:B------:R-:W-:-:S02]  /*3460*/  FADD R19, R38, R19 ;  /* 0x0000001326137221 */ /* 0x000fc40000000000 */
[----:B------:R0:W-:Y:S04]  /*3470*/  STS [R26], R29 ;  /* 0x0000001d1a007388 */ /* 0x0001e80000000800 */
[----:B------:R0:W-:Y:S04]  /*3480*/  STS [R26+0x80], R23 ;  /* 0x000080171a007388 */ /* 0x0001e80000000800 */
[----:B------:R0:W-:Y:S04]  /*3490*/  STS [R26+0x100], R37 ;  /* 0x000100251a007388 */ /* 0x0001e80000000800 */
[----:B------:R0:W-:Y:S01]  /*34a0*/  STS [R26+0x180], R19 ;  /* 0x000180131a007388 */ /* 0x0001e20000000800 */
[----:B------:R-:W-:Y:S05]  /*34b0*/  @!P1 BRA `(.L_x_1830) ;  /* 0xfffffffc007c9947 */ /* 0x000fea000383ffff */
.L_x_1829:
[----:B------:R-:W-:Y:S05]  /*34c0*/  BSYNC B1 ;  /* 0x0000000000017941 */ /* 0x000fea0003800000 */
.L_x_1828:
[----:B------:R-:W-:Y:S01]  /*34d0*/  IMAD.IADD R16, R25, 0x1, -R24 ;  /* 0x0000000119107824 */ /* 0x000fe200078e0a18 */
[----:B------:R-:W-:Y:S04]  /*34e0*/  BSSY B1, `(.L_x_1831) ;  /* 0x0000015000017945 */ /* 0x000fe80003800000 */
[----:B------:R-:W-:-:S13]  /*34f0*/  ISETP.GT.AND P1, PT, R16, 0x20, PT ;  /* 0x000000201000780c */ /* 0x000fda0003f24270 */
[----:B------:R-:W-:Y:S05]  /*3500*/  @!P1 BRA `(.L_x_1832) ;  /* 0x0000000000489947 */ /* 0x000fea0003800000 */
[----:B------:R-:W0:Y:S01]  /*3510*/  LDC.64 R16, c[0x0][0x238] ;  /* 0x00008e00ff107b82 */ /* 0x000e220000000a00 */
        /* <DEDUP_REMOVED lines=9> */
[----:B------:R-:W0:Y:S04]  /*35b0*/  LDS R21, [R20] ;  /* 0x0000000014157984 */ /* 0x000e280000000800 */
[----:B------:R-:W1:Y:S01]  /*35c0*/  LDS R23, [R20+0x80] ;  /* 0x0000800014177984 */ /* 0x000e620000000800 */
[----:B--2---:R-:W-:Y:S01]  /*35d0*/  IMAD.U32 R22, R18, 0x10000, RZ ;  /* 0x0001000012167824 */ /* 0x004fe200078e00ff */
[----:B---3--:R-:W-:-:S03]  /*35e0*/  SHF.L.U32 R26, R16, 0x10, RZ ;  /* 0x00000010101a7819 */ /* 0x008fc600000006ff */
[----:B0-----:R-:W-:Y:S02]  /*35f0*/  FADD R21, R21, R22 ;  /* 0x0000001615157221 */ /* 0x001fe40000000000 */
[----:B-1----:R-:W-:-:S03]  /*3600*/  FADD R23, R23, R26 ;  /* 0x0000001a17177221 */ /* 0x002fc60000000000 */
[----:B------:R1:W-:Y:S04]  /*3610*/  STS [R20], R21 ;  /* 0x0000001514007388 */ /* 0x0003e80000000800 */
[----:B------:R1:W-:Y:S02]  /*3620*/  STS [R20+0x80], R23 ;  /* 0x0000801714007388 */ /* 0x0003e40000000800 */
.L_x_1832:
[----:B------:R-:W-:Y:S05]  /*3630*/  BSYNC B1 ;  /* 0x0000000000017941 */ /* 0x000fea0003800000 */
.L_x_1831:
[----:B------:R-:W-:-:S13]  /*3640*/  ISETP.LT.OR P0, PT, R24, R25, P0 ;  /* 0x000000191800720c */ /* 0x000fda0000701670 */
[----:B------:R-:W-:Y:S05]  /*3650*/  @!P0 BRA `(.L_x_1827) ;  /* 0x0000000000248947 */ /* 0x000fea0003800000 */
[----:B------:R-:W2:Y:S02]  /*3660*/  LDC.64 R16, c[0x0][0x238] ;  /* 0x00008e00ff107b82 */ /* 0x000ea40000000a00 */
[----:B--2---:R-:W-:-:S06]  /*3670*/  IMAD.WIDE R16, R24, 0x2, R16 ;  /* 0x0000000218107825 */ /* 0x004fcc00078e0210 */
[----:B------:R-:W1:Y:S01]  /*3680*/  LDG.E.U16 R16, desc[UR8][R16.64] ;  /* 0x0000000810107981 */ /* 0x000e62000c1e1500 */
[----:B------:R-:W-:-:S05]  /*3690*/  IMAD.IADD R18, R7, 0x1, R24 ;  /* 0x0000000107127824 */ /* 0x000fca00078e0218 */
[----:B------:R-:W-:-:S05]  /*36a0*/  LEA R18, R18, R3, 0x2 ;  /* 0x0000000312127211 */ /* 0x000fca00078e10ff */
[----:B0-----:R-:W0:Y:S01]  /*36b0*/  LDS R19, [R18] ;  /* 0x0000000012137984 */ /* 0x001e220000000800 */
[----:B-1----:R-:W-:-:S04]  /*36c0*/  IMAD.U32 R20, R16, 0x10000, RZ ;  /* 0x0001000010147824 */ /* 0x002fc800078e00ff */
[----:B0-----:R-:W-:-:S05]  /*36d0*/  FADD R19, R19, R20 ;  /* 0x0000001413137221 */ /* 0x001fca0000000000 */
[----:B------:R0:W-:Y:S02]  /*36e0*/  STS [R18], R19 ;  /* 0x0000001312007388 */ /* 0x0001e40000000800 */
.L_x_1827:
[----:B------:R-:W-:Y:S05]  /*36f0*/  BSYNC B0 ;  /* 0x0000000000007941 */ /* 0x000fea0003800000 */
.L_x_1826:
[----:B------:R-:W-:Y:S01]  /*3700*/  NOP ;  /* 0x0000000000007918 */ /* 0x000fe20000000000 */
[----:B------:R-:W-:Y:S05]  /*3710*/  @P6 BRA `(.L_x_1833) ;  /* 0x0000000c00046947 */ /* 0x000fea0003800000 */
[----:B------:R-:W-:Y:S02]  /*3720*/  ULDC UR4, c[0x0][0x220] ;  /* 0x0000880000047ab9 */ /* 0x000fe40000000800 */
[----:B------:R-:W-:-:S05]  /*3730*/  IMAD.U32 R25, RZ, RZ, UR4 ;  /* 0x00000004ff197e24 */ /* 0x000fca000f8e00ff */
[----:B------:R-:W-:-:S13]  /*3740*/  ISETP.GE.AND P0, PT, R25, 0x1, PT ;  /* 0x000000011900780c */ /* 0x000fda0003f06270 */
[----:B------:R-:W-:Y:S05]  /*3750*/  @!P0 BRA `(.L_x_1834) ;  /* 0x0000003c00108947 */ /* 0x000fea0003800000 */
[----:B------:R-:W-:-:S05]  /*3760*/  UMOV UR4, URZ ;  /* 0x0000003f00047c82 */ /* 0x000fca0008000000 */
.L_x_1852:
[----:B------:R-:W-:Y:S01]  /*3770*/  BSSY B0, `(.L_x_1835) ;  /* 0x0000011000007945 */ /* 0x000fe20003800000 */
[----:B-12---:R-:W-:Y:S01]  /*3780*/  HFMA2.MMA R20, -RZ, RZ, 0, 0 ;  /* 0x00000000ff147435 */ /* 0x006fe200000001ff */
[----:B0-----:R-:W-:Y:S02]  /*3790*/  IMAD.MOV.U32 R21, RZ, RZ, -0x100000 ;  /* 0xfff00000ff157424 */ /* 0x001fe400078e00ff */
[----:B------:R-:W-:Y:S08]  /*37a0*/  @P4 BRA `(.L_x_1836) ;  /* 0x0000000000344947 */ /* 0x000ff00003800000 */
[----:B------:R-:W-:-:S13]  /*37b0*/  ISETP.NE.AND P0, PT, RZ, UR4, PT ;  /* 0x00000004ff007c0c */ /* 0x000fda000bf05270 */
[----:B------:R-:W-:Y:S05]  /*37c0*/  @!P0 BRA `(.L_x_1837) ;  /* 0x0000000000248947 */ /* 0x000fea0003800000 */
[----:B------:R-:W-:Y:S01]  /*37d0*/  IMAD R0, R9, 0x4, R4 ;  /* 0x0000000409007824 */ /* 0x000fe200078e0204 */
[----:B---34-:R-:W-:-:S07]  /*37e0*/  MOV R16, RZ ;  /* 0x000000ff00107202 */ /* 0x018fce0000000f00 */
.L_x_1838:
[----:B------:R-:W0:Y:S02]  /*37f0*/  LDS R17, [R0] ;  /* 0x0000000000117984 */ /* 0x000e240000000800 */
[----:B0-----:R-:W-:-:S13]  /*3800*/  ISETP.NE.AND P0, PT, R17, R6, PT ;  /* 0x000000061100720c */ /* 0x001fda0003f05270 */
[----:B------:R-:W-:Y:S05]  /*3810*/  @!P0 BRA `(.L_x_1836) ;  /* 0x0000000000188947 */ /* 0x000fea0003800000 */
[----:B------:R-:W-:Y:S02]  /*3820*/  VIADD R16, R16, 0x1 ;  /* 0x0000000110107836 */ /* 0x000fe40000000000 */
[----:B------:R-:W-:-:S03]  /*3830*/  VIADD R0, R0, 0x4 ;  /* 0x0000000400007836 */ /* 0x000fc60000000000 */
[----:B------:R-:W-:-:S13]  /*3840*/  ISETP.GE.U32.AND P0, PT, R16, UR4, PT ;  /* 0x0000000410007c0c */ /* 0x000fda000bf06070 */
[----:B------:R-:W-:Y:S05]  /*3850*/  @!P0 BRA `(.L_x_1838) ;  /* 0xfffffffc00e48947 */ /* 0x000fea000383ffff */
.L_x_1837:
[----:B------:R-:W0:Y:S02]  /*3860*/  LDS R20, [R15] ;  /* 0x000000000f147984 */ /* 0x000e240000000800 */
[----:B0-----:R-:W0:Y:S02]  /*3870*/  F2F.F64.F32 R20, R20 ;  /* 0x0000001400147310 */ /* 0x001e240000201800 */
.L_x_1836:
[----:B------:R-:W-:Y:S05]  /*3880*/  BSYNC B0 ;  /* 0x0000000000007941 */ /* 0x000fea0003800000 */
.L_x_1835:
[----:B------:R-:W1:Y:S01]  /*3890*/  LDC R25, c[0x0][0x21c] ;  /* 0x00008700ff197b82 */ /* 0x000e620000000800 */
[----:B------:R-:W-:Y:S01]  /*38a0*/  BSSY B0, `(.L_x_1839) ;  /* 0x0000076000007945 */ /* 0x000fe20003800000 */
[----:B------:R-:W-:Y:S02]  /*38b0*/  MOV R0, R12 ;  /* 0x0000000c00007202 */ /* 0x000fe40000000f00 */
[----:B-1----:R-:W-:-:S13]  /*38c0*/  ISETP.GE.AND P0, PT, R10, R25, PT ;  /* 0x000000190a00720c */ /* 0x002fda0003f06270 */
[----:B------:R-:W-:Y:S05]  /*38d0*/  @P0 BRA `(.L_x_1840) ;  /* 0x0000000400c80947 */ /* 0x000fea0003800000 */
[----:B------:R-:W-:-:S13]  /*38e0*/  ISETP.NE.AND P0, PT, RZ, UR4, PT ;  /* 0x00000004ff007c0c */ /* 0x000fda000bf05270 */
[----:B------:R-:W-:Y:S05]  /*38f0*/  @!P0 BRA `(.L_x_1841) ;  /* 0x0000000000788947 */ /* 0x000fea0003800000 */
[----:B------:R-:W-:-:S07]  /*3900*/  IMAD.MOV.U32 R18, RZ, RZ, R10 ;  /* 0x000000ffff127224 */ /* 0x000fce00078e000a */
.L_x_1846:
[----:B------:R-:W-:Y:S04]  /*3910*/  BSSY B1, `(.L_x_1842) ;  /* 0x0000013000017945 */ /* 0x000fe80003800000 */
[----:B------:R-:W-:Y:S01]  /*3920*/  BSSY B2, `(.L_x_1843) ;  /* 0x000000d000027945 */ /* 0x000fe20003800000 */
[----:B-1----:R-:W-:-:S07]  /*3930*/  IMAD.MOV.U32 R22, RZ, RZ, RZ ;  /* 0x000000ffff167224 */ /* 0x002fce00078e00ff */
.L_x_1845:
[----:B----4-:R-:W-:Y:S01]  /*3940*/  IADD3 R17, R9, R22, RZ ;  /* 0x0000001609117210 */ /* 0x010fe20007ffe0ff */
[----:B---3--:R-:W-:-:S04]  /*3950*/  IMAD.MOV.U32 R16, RZ, RZ, 0x0 ;  /* 0x00000000ff107424 */ /* 0x008fc800078e00ff */
[----:B------:R-:W-:Y:S01]  /*3960*/  IMAD R19, R17, 0x4, R4 ;  /* 0x0000000411137824 */ /* 0x000fe200078e0204 */
[----:B------:R-:W-:-:S05]  /*3970*/  MOV R17, 0xfff00000 ;  /* 0xfff0000000117802 */ /* 0x000fca0000000f00 */
        /* <DEDUP_REMOVED lines=8> */
.L_x_1843:
[----:B------:R-:W-:-:S05]  /*3a00*/  IMAD.IADD R16, R7, 0x1, R18 ;  /* 0x0000000107107824 */ /* 0x000fca00078e0212 */
[----:B------:R-:W-:-:S06]  /*3a10*/  LEA R19, R16, R3, 0x2 ;  /* 0x0000000310137211 */ /* 0x000fcc00078e10ff */
[----:B------:R-:W1:Y:S02]  /*3a20*/  LDS R19, [R19] ;  /* 0x0000000013137984 */ /* 0x000e640000000800 */
[----:B-1----:R1:W2:Y:S02]  /*3a30*/  F2F.F64.F32 R16, R19 ;  /* 0x0000001300107310 */ /* 0x0022a40000201800 */
.L_x_1844:
[----:B------:R-:W-:Y:S05]  /*3a40*/  BSYNC B1 ;  /* 0x0000000000017941 */ /* 0x000fea0003800000 */
.L_x_1842:
        /* <DEDUP_REMOVED lines=9> */
.L_x_1841:
[----:B------:R-:W1:Y:S01]  /*3ae0*/  LDC R23, c[0x0][0x21c] ;  /* 0x00008700ff177b82 */ /* 0x000e620000000800 */
[----:B---34-:R-:W-:Y:S01]  /*3af0*/  IMAD.IADD R16, R25, 0x1, -R10 ;  /* 0x0000000119107824 */ /* 0x018fe200078e0a0a */
[----:B------:R-:W-:Y:S01]  /*3b00*/  BSSY B1, `(.L_x_1847) ;  /* 0x000002d000017945 */ /* 0x000fe20003800000 */
[----:B------:R-:W-:Y:S02]  /*3b10*/  PLOP3.LUT P0, PT, PT, PT, PT, 0x80, 0x0 ;  /* 0x000000000000781c */ /* 0x000fe40003f0f070 */
[----:B------:R-:W-:Y:S02]  /*3b20*/  MOV R22, R10 ;  /* 0x0000000a00167202 */ /* 0x000fe40000000f00 */
[----:B------:R-:W-:-:S13]  /*3b30*/  ISETP.GT.AND P1, PT, R16, 0x60, PT ;  /* 0x000000601000780c */ /* 0x000fda0003f24270 */
[----:B------:R-:W-:Y:S05]  /*3b40*/  @!P1 BRA `(.L_x_1848) ;  /* 0x0000000000a09947 */ /* 0x000fea0003800000 */
[----:B------:R-:W-:Y:S01]  /*3b50*/  PLOP3.LUT P0, PT, PT, PT, PT, 0x8, 0x0 ;  /* 0x000000000000781c */ /* 0x000fe20003f0e170 */
[----:B------:R-:W-:-:S12]  /*3b60*/  VIADD R25, R25, 0xffffffa0 ;  /* 0xffffffa019197836 */ /* 0x000fd80000000000 */
.L_x_1849:
[C---:B------:R-:W-:Y:S02]  /*3b70*/  IMAD.IADD R16, R7.reuse, 0x1, R22 ;  /* 0x0000000107107824 */ /* 0x040fe400078e0216 */
[C---:B------:R-:W-:Y:S02]  /*3b80*/  VIADD R36, R22.reuse, 0x20 ;  /* 0x0000002016247836 */ /* 0x040fe40000000000 */
[----:B------:R-:W-:Y:S01]  /*3b90*/  VIADD R38, R22, 0x40 ;  /* 0x0000004016267836 */ /* 0x000fe20000000000 */
[-C--:B------:R-:W-:Y:S01]  /*3ba0*/  LEA R16, R16, R3.reuse, 0x2 ;  /* 0x0000000310107211 */ /* 0x080fe200078e10ff */
[C---:B------:R-:W-:Y:S02]  /*3bb0*/  IMAD.IADD R18, R7.reuse, 0x1, R36 ;  /* 0x0000000107127824 */ /* 0x040fe400078e0224 */
[----:B------:R-:W-:Y:S02]  /*3bc0*/  VIADD R40, R22, 0x60 ;  /* 0x0000006016287836 */ /* 0x000fe40000000000 */
[----:B------:R2:W3:Y:S01]  /*3bd0*/  LDS R24, [R16] ;  /* 0x0000000010187984 */ /* 0x0004e20000000800 */
[----:B------:R-:W-:Y:S01]  /*3be0*/  LEA R17, R18, R3, 0x2 ;  /* 0x0000000312117211 */ /* 0x000fe200078e10ff */
[----:B------:R-:W-:-:S04]  /*3bf0*/  IMAD.IADD R18, R7, 0x1, R38 ;  /* 0x0000000107127824 */ /* 0x000fc800078e0226 */
[----:B------:R-:W4:Y:S01]  /*3c00*/  LDS R26, [R17] ;  /* 0x00000000111a7984 */ /* 0x000f220000000800 */
[----:B------:R-:W-:Y:S01]  /*3c10*/  LEA R27, R18, R3, 0x2 ;  /* 0x00000003121b7211 */ /* 0x000fe200078e10ff */
[----:B--2---:R-:W-:-:S05]  /*3c20*/  IMAD.IADD R16, R7, 0x1, R40 ;  /* 0x0000000107107824 */ /* 0x004fca00078e0228 */
[----:B------:R-:W2:Y:S01]  /*3c30*/  LDS R27, [R27] ;  /* 0x000000001b1b7984 */ /* 0x000ea20000000800 */
[----:B------:R-:W-:-:S06]  /*3c40*/  LEA R28, R16, R3, 0x2 ;  /* 0x00000003101c7211 */ /* 0x000fcc00078e10ff */
[----:B------:R-:W5:Y:S01]  /*3c50*/  LDS R28, [R28] ;  /* 0x000000001c1c7984 */ /* 0x000f620000000800 */
[----:B---3--:R-:W0:Y:S08]  /*3c60*/  F2F.F64.F32 R18, R24 ;  /* 0x0000001800127310 */ /* 0x008e300000201800 */
[----:B----4-:R-:W3:Y:S01]  /*3c70*/  F2F.F64.F32 R16, R26 ;  /* 0x0000001a00107310 */ /* 0x010ee20000201800 */
[----:B0-----:R-:W-:-:S14]  /*3c80*/  DSETP.GT.AND P1, PT, R18, R20, PT ;  /* 0x000000141200722a */ /* 0x001fdc0003f24000 */
[----:B------:R-:W-:Y:S01]  /*3c90*/  @P1 IMAD.MOV.U32 R20, RZ, RZ, R18 ;  /* 0x000000ffff141224 */ /* 0x000fe200078e0012 */
[----:B------:R-:W-:Y:S01]  /*3ca0*/  @P1 MOV R0, R22 ;  /* 0x0000001600001202 */ /* 0x000fe20000000f00 */
[----:B------:R-:W-:Y:S02]  /*3cb0*/  @P1 IMAD.MOV.U32 R21, RZ, RZ, R19 ;  /* 0x000000ffff151224 */ /* 0x000fe400078e0013 */
[----:B--2---:R-:W0:Y:S01]  /*3cc0*/  F2F.F64.F32 R18, R27 ;  /* 0x0000001b00127310 */ /* 0x004e220000201800 */
[----:B------:R-:W-:-:S03]  /*3cd0*/  VIADD R22, R22, 0x80 ;  /* 0x0000008016167836 */ /* 0x000fc60000000000 */
[----:B---3--:R-:W-:-:S14]  /*3ce0*/  DSETP.GT.AND P1, PT, R16, R20, PT ;  /* 0x000000141000722a */ /* 0x008fdc0003f24000 */
[----:B------:R-:W-:Y:S01]  /*3cf0*/  @P1 IMAD.MOV.U32 R20, RZ, RZ, R16 ;  /* 0x000000ffff141224 */ /* 0x000fe200078e0010 */
[----:B------:R-:W-:Y:S01]  /*3d00*/  @P1 MOV R0, R36 ;  /* 0x0000002400001202 */ /* 0x000fe20000000f00 */
[----:B------:R-:W-:Y:S02]  /*3d10*/  @P1 IMAD.MOV.U32 R21, RZ, RZ, R17 ;  /* 0x000000ffff151224 */ /* 0x000fe400078e0011 */
[----:B-----5:R-:W2:Y:S04]  /*3d20*/  F2F.F64.F32 R16, R28 ;  /* 0x0000001c00107310 */ /* 0x020ea80000201800 */
[----:B0-----:R-:W-:-:S14]  /*3d30*/  DSETP.GT.AND P1, PT, R18, R20, PT ;  /* 0x000000141200722a */ /* 0x001fdc0003f24000 */
[----:B------:R-:W-:Y:S01]  /*3d40*/  @P1 IMAD.MOV.U32 R20, RZ, RZ, R18 ;  /* 0x000000ffff141224 */ /* 0x000fe200078e0012 */
[----:B------:R-:W-:Y:S01]  /*3d50*/  @P1 MOV R0, R38 ;  /* 0x0000002600001202 */ /* 0x000fe20000000f00 */
[----:B------:R-:W-:-:S06]  /*3d60*/  @P1 IMAD.MOV.U32 R21, RZ, RZ, R19 ;  /* 0x000000ffff151224 */ /* 0x000fcc00078e0013 */
[----:B--2---:R-:W-:-:S14]  /*3d70*/  DSETP.GT.AND P1, PT, R16, R20, PT ;  /* 0x000000141000722a */ /* 0x004fdc0003f24000 */
[----:B------:R-:W-:Y:S01]  /*3d80*/  @P1 IMAD.MOV.U32 R20, RZ, RZ, R16 ;  /* 0x000000ffff141224 */ /* 0x000fe200078e0010 */
[----:B------:R-:W-:Y:S01]  /*3d90*/  @P1 MOV R21, R17 ;  /* 0x0000001100151202 */ /* 0x000fe20000000f00 */
[----:B------:R-:W-:Y:S01]  /*3da0*/  @P1 IMAD.MOV.U32 R0, RZ, RZ, R40 ;  /* 0x000000ffff001224 */ /* 0x000fe200078e0028 */
[----:B------:R-:W-:-:S13]  /*3db0*/  ISETP.GE.AND P1, PT, R22, R25, PT ;  /* 0x000000191600720c */ /* 0x000fda0003f26270 */
[----:B------:R-:W-:Y:S05]  /*3dc0*/  @!P1 BRA `(.L_x_1849) ;  /* 0xfffffffc00689947 */ /* 0x000fea000383ffff */
.L_x_1848:
[----:B------:R-:W-:Y:S05]  /*3dd0*/  BSYNC B1 ;  /* 0x0000000000017941 */ /* 0x000fea0003800000 */
.L_x_1847:
[----:B-1----:R-:W-:Y:S01]  /*3de0*/  IMAD.IADD R16, R23, 0x1, -R22 ;  /* 0x0000000117107824 */ /* 0x002fe200078e0a16 */
[----:B------:R-:W-:Y:S04]  /*3df0*/  BSSY B1, `(.L_x_1850) ;  /* 0x0000016000017945 */ /* 0x000fe80003800000 */
[----:B------:R-:W-:-:S13]  /*3e00*/  ISETP.GT.AND P1, PT, R16, 0x20, PT ;  /* 0x000000201000780c */ /* 0x000fda0003f24270 */
[----:B------:R-:W-:Y:S05]  /*3e10*/  @!P1 BRA `(.L_x_1851) ;  /* 0x00000000004c9947 */ /* 0x000fea0003800000 */
[----:B------:R-:W-:Y:S01]  /*3e20*/  IADD3 R16, R7, R22, RZ ;  /* 0x0000001607107210 */ /* 0x000fe20007ffe0ff */
[----:B------:R-:W-:-:S04]  /*3e30*/  VIADD R26, R22, 0x20 ;  /* 0x00000020161a7836 */ /* 0x000fc80000000000 */
[----:B------:R-:W-:Y:S01]  /*3e40*/  IMAD R24, R16, 0x4, R3 ;  /* 0x0000000410187824 */ /* 0x000fe200078e0203 */
[----:B------:R-:W-:-:S04]  /*3e50*/  IADD3 R18, R7, R26, RZ ;  /* 0x0000001a07127210 */ /* 0x000fc80007ffe0ff */
[----:B------:R-:W1:Y:S01]  /*3e60*/  LDS R16, [R24] ;  /* 0x0000000018107984 */ /* 0x000e620000000800 */
[----:B------:R-:W-:-:S05]  /*3e70*/  IMAD R25, R18, 0x4, R3 ;  /* 0x0000000412197824 */ /* 0x000fca00078e0203 */
[----:B------:R-:W2:Y:S01]  /*3e80*/  LDS R18, [R25] ;  /* 0x0000000019127984 */ /* 0x000ea20000000800 */
[----:B-1----:R-:W0:Y:S08]  /*3e90*/  F2F.F64.F32 R16, R16 ;  /* 0x0000001000107310 */ /* 0x002e300000201800 */
[----:B--2---:R-:W1:Y:S01]  /*3ea0*/  F2F.F64.F32 R18, R18 ;  /* 0x0000001200127310 */ /* 0x004e620000201800 */
        /* <DEDUP_REMOVED lines=10> */
.L_x_1851:
[----:B------:R-:W-:Y:S05]  /*3f50*/  BSYNC B1 ;  /* 0x0000000000017941 */ /* 0x000fea0003800000 */
.L_x_1850:
[----:B------:R-:W-:-:S13]  /*3f60*/  ISETP.LT.OR P0, PT, R22, R23, P0 ;  /* 0x000000171600720c */ /* 0x000fda0000701670 */
[----:B------:R-:W-:Y:S05]  /*3f70*/  @!P0 BRA `(.L_x_1840) ;  /* 0x0000000000208947 */ /* 0x000fea0003800000 */
[----:B------:R-:W-:-:S05]  /*3f80*/  IADD3 R16, R7, R22, RZ ;  /* 0x0000001607107210 */ /* 0x000fca0007ffe0ff */
[----:B------:R-:W-:-:S05]  /*3f90*/  IMAD R18, R16, 0x4, R3 ;  /* 0x0000000410127824 */ /* 0x000fca00078e0203 */
[----:B------:R-:W1:Y:S02]  /*3fa0*/  LDS R16, [R18] ;  /* 0x0000000012107984 */ /* 0x000e640000000800 */
[----:B-1----:R-:W0:Y:S02]  /*3fb0*/  F2F.F64.F32 R16, R16 ;  /* 0x0000001000107310 */ /* 0x002e240000201800 */
[----:B0-----:R-:W-:-:S14]  /*3fc0*/  DSETP.GT.AND P0, PT, R16, R20, PT ;  /* 0x000000141000722a */ /* 0x001fdc0003f04000 */
[----:B------:R-:W-:Y:S01]  /*3fd0*/  @P0 IMAD.MOV.U32 R20, RZ, RZ, R16 ;  /* 0x000000ffff140224 */ /* 0x000fe200078e0010 */
[----:B------:R-:W-:Y:S01]  /*3fe0*/  @P0 MOV R21, R17 ;  /* 0x0000001100150202 */ /* 0x000fe20000000f00 */
[----:B------:R-:W-:-:S07]  /*3ff0*/  @P0 IMAD.MOV.U32 R0, RZ, RZ, R22 ;  /* 0x000000ffff000224 */ /* 0x000fce00078e0016 */
.L_x_1840:
[----:B------:R-:W-:Y:S05]  /*4000*/  BSYNC B0 ;  /* 0x0000000000007941 */ /* 0x000fea0003800000 */
.L_x_1839:
[----:B------:R-:W-:Y:S05]  /*4010*/  WARPSYNC.ALL ;  /* 0x0000000000007948 */ /* 0x000fea0003800000 */
[----:B0---4-:R-:W-:Y:S01]  /*4020*/  SHFL.BFLY PT, R17, R21, 0x10, 0x1f ;  /* 0x0e001f0015117f89 */ /* 0x011fe200000e0000 */
[----:B------:R-:W0:Y:S03]  /*4030*/  LDC R25, c[0x0][0x220] ;  /* 0x00008800ff197b82 */ /* 0x000e260000000800 */
[----:B---3--:R-:W2:Y:S04]  /*4040*/  SHFL.BFLY PT, R16, R20, 0x10, 0x1f ;  /* 0x0e001f0014107f89 */ /* 0x008ea800000e0000 */
[----:B------:R-:W3:Y:S01]  /*4050*/  SHFL.BFLY PT, R18, R0, 0x10, 0x1f ;  /* 0x0e001f0000127f89 */ /* 0x000ee200000e0000 */
[----:B--2---:R-:W-:-:S14]  /*4060*/  DSETP.GT.AND P1, PT, R16, R20, PT ;  /* 0x000000141000722a */ /* 0x004fdc0003f24000 */
[----:B------:R-:W-:Y:S01]  /*4070*/  @P1 IMAD.MOV.U32 R20, RZ, RZ, R16 ;  /* 0x000000ffff141224 */ /* 0x000fe200078e0010 */
[----:B------:R-:W-:Y:S02]  /*4080*/  @P1 MOV R21, R17 ;  /* 0x0000001100151202 */ /* 0x000fe40000000f00 */
[----:B---3--:R-:W-:Y:S02]  /*4090*/  @P1 MOV R0, R18 ;  /* 0x0000001200001202 */ /* 0x008fe40000000f00 */
[----:B------:R-:W-:Y:S04]  /*40a0*/  SHFL.BFLY PT, R16, R20, 0x8, 0x1f ;  /* 0x0d001f0014107f89 */ /* 0x000fe800000e0000 */
[----:B------:R-:W2:Y:S04]  /*40b0*/  SHFL.BFLY PT, R17, R21, 0x8, 0x1f ;  /* 0x0d001f0015117f89 */ /* 0x000ea800000e0000 */
[----:B------:R-:W3:Y:S01]  /*40c0*/  SHFL.BFLY PT, R18, R0, 0x8, 0x1f ;  /* 0x0d001f0000127f89 */ /* 0x000ee200000e0000 */
[----:B--2---:R-:W-:-:S14]  /*40d0*/  DSETP.GT.AND P0, PT, R16, R20, PT ;  /* 0x000000141000722a */ /* 0x004fdc0003f04000 */
[----:B------:R-:W-:Y:S01]  /*40e0*/  @P0 IMAD.MOV.U32 R20, RZ, RZ, R16 ;  /* 0x000000ffff140224 */ /* 0x000fe200078e0010 */
[----:B---3--:R-:W-:Y:S01]  /*40f0*/  @P0 MOV R0, R18 ;  /* 0x0000001200000202 */ /* 0x008fe20000000f00 */
[----:B------:R-:W-:-:S03]  /*4100*/  @P0 IMAD.MOV.U32 R21, RZ, RZ, R17 ;  /* 0x000000ffff150224 */ /* 0x000fc600078e0011 */
[----:B------:R-:W-:Y:S04]  /*4110*/  SHFL.BFLY PT, R16, R20, 0x4, 0x1f ;  /* 0x0c801f0014107f89 */ /* 0x000fe800000e0000 */
[----:B------:R-:W2:Y:S04]  /*4120*/  SHFL.BFLY PT, R17, R21, 0x4, 0x1f ;  /* 0x0c801f0015117f89 */ /* 0x000ea800000e0000 */
[----:B------:R-:W3:Y:S01]  /*4130*/  SHFL.BFLY PT, R18, R0, 0x4, 0x1f ;  /* 0x0c801f0000127f89 */ /* 0x000ee200000e0000 */
[----:B--2---:R-:W-:-:S14]  /*4140*/  DSETP.GT.AND P1, PT, R16, R20, PT ;  /* 0x000000141000722a */ /* 0x004fdc0003f24000 */
[----:B------:R-:W-:Y:S02]  /*4150*/  @P1 IMAD.MOV.U32 R20, RZ, RZ, R16 ;  /* 0x000000ffff141224 */ /* 0x000fe400078e0010 */
[----:B------:R-:W-:Y:S02]  /*4160*/  @P1 IMAD.MOV.U32 R21, RZ, RZ, R17 ;  /* 0x000000ffff151224 */ /* 0x000fe400078e0011 */
[----:B---3--:R-:W-:Y:S01]  /*4170*/  @P1 IMAD.MOV.U32 R0, RZ, RZ, R18 ;  /* 0x000000ffff001224 */ /* 0x008fe200078e0012 */
[----:B------:R-:W-:Y:S01]  /*4180*/  SHFL.BFLY PT, R16, R20, 0x2, 0x1f ;  /* 0x0c401f0014107f89 */ /* 0x000fe200000e0000 */
[----:B------:R-:W-:-:S03]  /*4190*/  ISETP.NE.AND P1, PT, R6, RZ, PT ;  /* 0x000000ff0600720c */ /* 0x000fc60003f25270 */
[----:B------:R-:W2:Y:S04]  /*41a0*/  SHFL.BFLY PT, R17, R21, 0x2, 0x1f ;  /* 0x0c401f0015117f89 */ /* 0x000ea800000e0000 */
[----:B------:R-:W3:Y:S01]  /*41b0*/  SHFL.BFLY PT, R18, R0, 0x2, 0x1f ;  /* 0x0c401f0000127f89 */ /* 0x000ee200000e0000 */
[----:B--2---:R-:W-:-:S14]  /*41c0*/  DSETP.GT.AND P0, PT, R16, R20, PT ;  /* 0x000000141000722a */ /* 0x004fdc0003f04000 */
[----:B------:R-:W-:Y:S01]  /*41d0*/  @P0 IMAD.MOV.U32 R20, RZ, RZ, R16 ;  /* 0x000000ffff140224 */ /* 0x000fe200078e0010 */
[----:B------:R-:W-:Y:S01]  /*41e0*/  @P0 MOV R21, R17 ;  /* 0x0000001100150202 */ /* 0x000fe20000000f00 */
[----:B---3--:R-:W-:Y:S02]  /*41f0*/  @P0 IMAD.MOV.U32 R0, RZ, RZ, R18 ;  /* 0x000000ffff000224 */ /* 0x008fe400078e0012 */
[----:B------:R-:W-:Y:S01]  /*4200*/  @!P1 VIADD R18, R11, UR4 ;  /* 0x000000040b129c36 */ /* 0x000fe20008000000 */
[----:B------:R-:W-:Y:S04]  /*4210*/  SHFL.BFLY PT, R16, R20, 0x1, 0x1f ;  /* 0x0c201f0014107f89 */ /* 0x000fe800000e0000 */
[----:B------:R-:W2:Y:S04]  /*4220*/  SHFL.BFLY PT, R17, R21, 0x1, 0x1f ;  /* 0x0c201f0015117f89 */ /* 0x000ea800000e0000 */
[----:B-1----:R-:W1:Y:S01]  /*4230*/  SHFL.BFLY PT, R19, R0, 0x1, 0x1f ;  /* 0x0c201f0000137f89 */ /* 0x002e6200000e0000 */
[----:B--2---:R-:W-:-:S14]  /*4240*/  DSETP.GT.AND P0, PT, R16, R20, PT ;  /* 0x000000141000722a */ /* 0x004fdc0003f04000 */
[----:B------:R-:W-:Y:S01]  /*4250*/  @P0 IMAD.MOV.U32 R20, RZ, RZ, R16 ;  /* 0x000000ffff140224 */ /* 0x000fe200078e0010 */
[----:B------:R-:W-:Y:S01]  /*4260*/  @P0 MOV R21, R17 ;  /* 0x0000001100150202 */ /* 0x000fe20000000f00 */
[----:B------:R-:W-:Y:S01]  /*4270*/  @!P1 VIADD R17, R9, UR4 ;  /* 0x0000000409119c36 */ /* 0x000fe20008000000 */
[----:B------:R-:W-:Y:S01]  /*4280*/  UIADD3 UR4, UR4, 0x1, URZ ;  /* 0x0000000104047890 */ /* 0x000fe2000fffe03f */
[----:B-1----:R-:W-:Y:S01]  /*4290*/  @P0 MOV R0, R19 ;  /* 0x0000001300000202 */ /* 0x002fe20000000f00 */
[----:B------:R-:W1:Y:S01]  /*42a0*/  @!P1 F2F.F32.F64 R16, R20 ;  /* 0x0000001400109310 */ /* 0x000e620000301000 */
[----:B------:R-:W-:Y:S02]  /*42b0*/  @!P1 IMAD R17, R17, 0x4, R4 ;  /* 0x0000000411119824 */ /* 0x000fe400078e0204 */
[----:B------:R-:W-:Y:S01]  /*42c0*/  @!P1 IMAD R19, R18, 0x4, R3 ;  /* 0x0000000412139824 */ /* 0x000fe200078e0203 */
[----:B0-----:R-:W-:Y:S02]  /*42d0*/  ISETP.LE.AND P0, PT, R25, UR4, PT ;  /* 0x0000000419007c0c */ /* 0x001fe4000bf03270 */
[----:B------:R0:W-:Y:S04]  /*42e0*/  @!P1 STS [R17], R0 ;  /* 0x0000000011009388 */ /* 0x0001e80000000800 */
[----:B-1----:R0:W-:Y:S01]  /*42f0*/  @!P1 STS [R19], R16 ;  /* 0x0000001013009388 */ /* 0x0021e20000000800 */
[----:B------:R-:W-:-:S06]  /*4300*/  NOP ;  /* 0x0000000000007918 */ /* 0x000fcc0000000000 */
[----:B------:R-:W-:Y:S05]  /*4310*/  @!P0 BRA `(.L_x_1852) ;  /* 0xfffffff400148947 */ /* 0x000fea000383ffff */
[----:B------:R-:W-:Y:S05]  /*4320*/  BRA `(.L_x_1834) ;  /* 0x00000030001c7947 */ /* 0x000fea0003800000 */
.L_x_1833:
[----:B------:R-:W0:Y:S08]  /*4330*/  LDC R22, c[0x0][0x228] ;  /* 0x00008a00ff167b82 */ /* 0x000e300000000800 */
[----:B------:R-:W5:Y:S01]  /*4340*/  LDC R25, c[0x0][0x21c] ;  /* 0x00008700ff197b82 */ /* 0x000f620000000800 */
[----:B01234-:R-:W-:-:S04]  /*4350*/  IABS R19, R22 ;  /* 0x0000001600137213 */ /* 0x01ffc80000000000 */
[----:B------:R-:W0:Y:S08]  /*4360*/  I2F.RP R18, R19 ;  /* 0x0000001300127306 */ /* 0x000e300000209400 */
[----:B0-----:R-:W0:Y:S02]  /*4370*/  MUFU.RCP R18, R18 ;  /* 0x0000001200127308 */ /* 0x001e240000001000 */
[----:B0-----:R-:W-:-:S06]  /*4380*/  IADD3 R16, R18, 0xffffffe, RZ ;  /* 0x0ffffffe12107810 */ /* 0x001fcc0007ffe0ff */
[----:B------:R0:W1:Y:S02]  /*4390*/  F2I.FTZ.U32.TRUNC.NTZ R17, R16 ;  /* 0x0000001000117305 */ /* 0x000064000021f000 */
[----:B0-----:R-:W-:Y:S02]  /*43a0*/  IMAD.MOV.U32 R16, RZ, RZ, RZ ;  /* 0x000000ffff107224 */ /* 0x001fe400078e00ff */
[----:B-1----:R-:W-:-:S04]  /*43b0*/  IMAD.MOV R20, RZ, RZ, -R17 ;  /* 0x000000ffff147224 */ /* 0x002fc800078e0a11 */
[----:B------:R-:W-:Y:S01]  /*43c0*/  IMAD R21, R20, R19, RZ ;  /* 0x0000001314157224 */ /* 0x000fe200078e02ff */
[----:B-----5:R-:W-:-:S03]  /*43d0*/  IABS R20, R25 ;  /* 0x0000001900147213 */ /* 0x020fc60000000000 */
        /* <DEDUP_REMOVED lines=42> */
.L_x_1881:
[----:B------:R-:W-:-:S13]  /*4680*/  ISETP.GE.AND P0, PT, R22, 0x1, PT ;  /* 0x000000011600780c */ /* 0x000fda0003f06270 */
[----:B------:R-:W-:Y:S05]  /*4690*/  @!P0 BRA `(.L_x_1854) ;  /* 0x0000000800f88947 */ /* 0x000fea0003800000 */
[----:B------:R-:W-:Y:S01]  /*46a0*/  IMAD R24, R23, UR4, R7 ;  /* 0x0000000417187c24 */ /* 0x000fe2000f8e0207 */
[----:B------:R-:W-:-:S06]  /*46b0*/  UMOV UR5, URZ ;  /* 0x0000003f00057c82 */ /* 0x000fcc0008000000 */
.L_x_1872:
        /* <DEDUP_REMOVED lines=8> */
.L_x_1858:
        /* <DEDUP_REMOVED lines=8> */
.L_x_1857:
[----:B------:R-:W-:-:S04]  /*47c0*/  IMAD R17, R23, UR4, R7 ;  /* 0x0000000417117c24 */ /* 0x000fc8000f8e0207 */
[----:B------:R-:W-:-:S04]  /*47d0*/  IMAD.IADD R16, R6, 0x1, R17 ;  /* 0x0000000106107824 */ /* 0x000fc800078e0211 */
[----:B------:R-:W-:-:S06]  /*47e0*/  IMAD R16, R16, 0x4, R3 ;  /* 0x0000000410107824 */ /* 0x000fcc00078e0203 */
[----:B------:R-:W0:Y:S02]  /*47f0*/  LDS R16, [R16] ;  /* 0x0000000010107984 */ /* 0x000e240000000800 */
[----:B0-----:R0:W1:Y:S02]  /*4800*/  F2F.F64.F32 R20, R16 ;  /* 0x0000001000147310 */ /* 0x0010640000201800 */
.L_x_1856:
[----:B------:R-:W-:Y:S05]  /*4810*/  BSYNC B0 ;  /* 0x0000000000007941 */ /* 0x000fea0003800000 */
.L_x_1855:
        /* <DEDUP_REMOVED lines=8> */
.L_x_1866:
[----:B------:R-:W-:Y:S04]  /*48a0*/  BSSY B1, `(.L_x_1862) ;  /* 0x0000013000017945 */ /* 0x000fe80003800000 */
[----:B------:R-:W-:Y:S01]  /*48b0*/  BSSY B2, `(.L_x_1863) ;  /* 0x000000d000027945 */ /* 0x000fe20003800000 */
[----:B0-----:R-:W-:-:S07]  /*48c0*/  IMAD.MOV.U32 R26, RZ, RZ, RZ ;  /* 0x000000ffff1a7224 */ /* 0x001fce00078e00ff */
.L_x_1865:
[----:B------:R-:W-:Y:S02]  /*48d0*/  IMAD.IADD R17, R9, 0x1, R26 ;  /* 0x0000000109117824 */ /* 0x000fe400078e021a */
[----:B0-----:R-:W-:-:S03]  /*48e0*/  IMAD.MOV.U32 R16, RZ, RZ, 0x0 ;  /* 0x00000000ff107424 */ /* 0x001fc600078e00ff */
        /* <DEDUP_REMOVED lines=10> */
.L_x_1863:
[----:B------:R-:W-:-:S04]  /*4990*/  IMAD.IADD R16, R24, 0x1, R18 ;  /* 0x0000000118107824 */ /* 0x000fc800078e0212 */
[----:B------:R-:W-:-:S06]  /*49a0*/  IMAD R19, R16, 0x4, R3 ;  /* 0x0000000410137824 */ /* 0x000fcc00078e0203 */
[----:B------:R-:W0:Y:S02]  /*49b0*/  LDS R19, [R19] ;  /* 0x0000000013137984 */ /* 0x000e240000000800 */
[----:B0-----:R0:W2:Y:S02]  /*49c0*/  F2F.F64.F32 R16, R19 ;  /* 0x0000001300107310 */ /* 0x0010a40000201800 */
.L_x_1864:
[----:B------:R-:W-:Y:S05]  /*49d0*/  BSYNC B1 ;  /* 0x0000000000017941 */ /* 0x000fea0003800000 */
.L_x_1862:
[----:B-12---:R-:W-:-:S14]  /*49e0*/  DSETP.GT.AND P0, PT, R16, R20, PT ;  /* 0x000000141000722a */ /* 0x006fdc0003f04000 */
[----:B------:R-:W-:Y:S01]  /*49f0*/  @P0 MOV R25, R18 ;  /* 0x0000001200190202 */ /* 0x000fe20000000f00 */
[----:B------:R-:W-:Y:S01]  /*4a00*/  VIADD R18, R18, 0x20 ;  /* 0x0000002012127836 */ /* 0x000fe20000000000 */
[----:B------:R-:W-:Y:S01]  /*4a10*/  @P0 MOV R21, R17 ;  /* 0x0000001100150202 */ /* 0x000fe20000000f00 */
[----:B------:R-:W-:-:S03]  /*4a20*/  @P0 IMAD.MOV.U32 R20, RZ, RZ, R16 ;  /* 0x000000ffff140224 */ /* 0x000fc600078e0010 */
[----:B------:R-:W-:-:S13]  /*4a30*/  ISETP.GE.AND P1, PT, R18, R23, PT ;  /* 0x000000171200720c */ /* 0x000fda0003f26270 */
[----:B------:R-:W-:Y:S05]  /*4a40*/  @!P1 BRA `(.L_x_1866) ;  /* 0xfffffffc00949947 */ /* 0x000fea000383ffff */
[----:B------:R-:W-:Y:S05]  /*4a50*/  BRA `(.L_x_1860) ;  /* 0x0000000400447947 */ /* 0x000fea0003800000 */
.L_x_1861:
        /* <DEDUP_REMOVED lines=8> */
.L_x_1869:
[----:B------:R-:W-:Y:S01]  /*4ae0*/  IMAD.IADD R16, R24, 0x1, R27 ;  /* 0x0000000118107824 */ /* 0x000fe200078e021b */
[C---:B------:R-:W-:Y:S02]  /*4af0*/  IADD3 R37, R27.reuse, 0x20, RZ ;  /* 0x000000201b257810 */ /* 0x040fe40007ffe0ff */
[C---:B------:R-:W-:Y:S01]  /*4b00*/  IADD3 R29, R27.reuse, 0x40, RZ ;  /* 0x000000401b1d7810 */ /* 0x040fe20007ffe0ff */
[----:B------:R-:W-:Y:S01]  /*4b10*/  IMAD R16, R16, 0x4, R3 ;  /* 0x0000000410107824 */ /* 0x000fe200078e0203 */
[----:B------:R-:W-:Y:S01]  /*4b20*/  IADD3 R41, R27, 0x60, RZ ;  /* 0x000000601b297810 */ /* 0x000fe20007ffe0ff */
[----:B------:R-:W-:-:S03]  /*4b30*/  IMAD.IADD R18, R24, 0x1, R37 ;  /* 0x0000000118127824 */ /* 0x000fc600078e0225 */
[----:B------:R0:W2:Y:S01]  /*4b40*/  LDS R28, [R16] ;  /* 0x00000000101c7984 */ /* 0x0000a20000000800 */
[----:B------:R-:W-:Y:S02]  /*4b50*/  IMAD R17, R18, 0x4, R3 ;  /* 0x0000000412117824 */ /* 0x000fe400078e0203 */
[----:B------:R-:W-:-:S03]  /*4b60*/  IMAD.IADD R18, R24, 0x1, R29 ;  /* 0x0000000118127824 */ /* 0x000fc600078e021d */
[----:B------:R-:W3:Y:S01]  /*4b70*/  LDS R36, [R17] ;  /* 0x0000000011247984 */ /* 0x000ee20000000800 */
[----:B------:R-:W-:Y:S02]  /*4b80*/  IMAD R38, R18, 0x4, R3 ;  /* 0x0000000412267824 */ /* 0x000fe400078e0203 */
[----:B0-----:R-:W-:-:S04]  /*4b90*/  IMAD.IADD R16, R24, 0x1, R41 ;  /* 0x0000000118107824 */ /* 0x001fc800078e0229 */
[----:B------:R-:W0:Y:S01]  /*4ba0*/  LDS R38, [R38] ;  /* 0x0000000026267984 */ /* 0x000e220000000800 */
[----:B------:R-:W-:-:S06]  /*4bb0*/  IMAD R39, R16, 0x4, R3 ;  /* 0x0000000410277824 */ /* 0x000fcc00078e0203 */
[----:B------:R-:W4:Y:S01]  /*4bc0*/  LDS R39, [R39] ;  /* 0x0000000027277984 */ /* 0x000f220000000800 */
[----:B--2---:R-:W1:Y:S08]  /*4bd0*/  F2F.F64.F32 R18, R28 ;  /* 0x0000001c00127310 */ /* 0x004e700000201800 */
[----:B---3--:R-:W2:Y:S01]  /*4be0*/  F2F.F64.F32 R16, R36 ;  /* 0x0000002400107310 */ /* 0x008ea20000201800 */
[----:B-1----:R-:W-:-:S14]  /*4bf0*/  DSETP.GT.AND P1, PT, R18, R20, PT ;  /* 0x000000141200722a */ /* 0x002fdc0003f24000 */
[----:B------:R-:W-:Y:S01]  /*4c00*/  @P1 MOV R20, R18 ;  /* 0x0000001200141202 */ /* 0x000fe20000000f00 */
[----:B------:R-:W-:Y:S02]  /*4c10*/  @P1 IMAD.MOV.U32 R21, RZ, RZ, R19 ;  /* 0x000000ffff151224 */ /* 0x000fe400078e0013 */
[----:B------:R-:W-:Y:S01]  /*4c20*/  @P1 IMAD.MOV.U32 R25, RZ, RZ, R27 ;  /* 0x000000ffff191224 */ /* 0x000fe200078e001b */
[----:B0-----:R-:W0:Y:S01]  /*4c30*/  F2F.F64.F32 R18, R38 ;  /* 0x0000002600127310 */ /* 0x001e220000201800 */
[----:B------:R-:W-:Y:S02]  /*4c40*/  IADD3 R27, R27, 0x80, RZ ;  /* 0x000000801b1b7810 */ /* 0x000fe40007ffe0ff */
[----:B--2---:R-:W-:-:S14]  /*4c50*/  DSETP.GT.AND P1, PT, R16, R20, PT ;  /* 0x000000141000722a */ /* 0x004fdc0003f24000 */
[----:B------:R-:W-:Y:S01]  /*4c60*/  @P1 MOV R20, R16 ;  /* 0x0000001000141202 */ /* 0x000fe20000000f00 */
[----:B------:R-:W-:Y:S02]  /*4c70*/  @P1 IMAD.MOV.U32 R21, RZ, RZ, R17 ;  /* 0x000000ffff151224 */ /* 0x000fe400078e0011 */
[----:B------:R-:W-:Y:S01]  /*4c80*/  @P1 IMAD.MOV.U32 R25, RZ, RZ, R37 ;  /* 0x000000ffff191224 */ /* 0x000fe200078e0025 */
[----:B----4-:R-:W1:Y:S03]  /*4c90*/  F2F.F64.F32 R16, R39 ;  /* 0x0000002700107310 */ /* 0x010e660000201800 */
[----:B0-----:R-:W-:-:S14]  /*4ca0*/  DSETP.GT.AND P1, PT, R18, R20, PT ;  /* 0x000000141200722a */ /* 0x001fdc0003f24000 */
[----:B------:R-:W-:Y:S01]  /*4cb0*/  @P1 MOV R20, R18 ;  /* 0x0000001200141202 */ /* 0x000fe20000000f00 */
[----:B------:R-:W-:Y:S02]  /*4cc0*/  @P1 IMAD.MOV.U32 R21, RZ, RZ, R19 ;  /* 0x000000ffff151224 */ /* 0x000fe400078e0013 */
[----:B------:R-:W-:-:S04]  /*4cd0*/  @P1 IMAD.MOV.U32 R25, RZ, RZ, R29 ;  /* 0x000000ffff191224 */ /* 0x000fc800078e001d */
[----:B-1----:R-:W-:-:S14]  /*4ce0*/  DSETP.GT.AND P1, PT, R16, R20, PT ;  /* 0x000000141000722a */ /* 0x002fdc0003f24000 */
[----:B------:R-:W-:Y:S01]  /*4cf0*/  @P1 IMAD.MOV.U32 R20, RZ, RZ, R16 ;  /* 0x000000ffff141224 */ /* 0x000fe200078e0010 */
[----:B------:R-:W-:Y:S01]  /*4d00*/  @P1 MOV R25, R41 ;  /* 0x0000002900191202 */ /* 0x000fe20000000f00 */
[----:B------:R-:W-:Y:S01]  /*4d10*/  @P1 IMAD.MOV.U32 R21, RZ, RZ, R17 ;  /* 0x000000ffff151224 */ /* 0x000fe200078e0011 */
[----:B------:R-:W-:-:S13]  /*4d20*/  ISETP.GE.AND P1, PT, R27, R26, PT ;  /* 0x0000001a1b00720c */ /* 0x000fda0003f26270 */
[----:B------:R-:W-:Y:S05]  /*4d30*/  @!P1 BRA `(.L_x_1869) ;  /* 0xfffffffc00689947 */ /* 0x000fea000383ffff */
.L_x_1868:
[----:B------:R-:W-:Y:S05]  /*4d40*/  BSYNC B1 ;  /* 0x0000000000017941 */ /* 0x000fea0003800000 */
.L_x_1867:
[----:B------:R-:W-:Y:S01]  /*4d50*/  IMAD.IADD R16, R23, 0x1, -R27 ;  /* 0x0000000117107824 */ /* 0x000fe200078e0a1b */
[----:B------:R-:W-:Y:S04]  /*4d60*/  BSSY B1, `(.L_x_1870) ;  /* 0x0000016000017945 */ /* 0x000fe80003800000 */
[----:B------:R-:W-:-:S13]  /*4d70*/  ISETP.GT.AND P1, PT, R16, 0x20, PT ;  /* 0x000000201000780c */ /* 0x000fda0003f24270 */
[----:B------:R-:W-:Y:S05]  /*4d80*/  @!P1 BRA `(.L_x_1871) ;  /* 0x00000000004c9947 */ /* 0x000fea0003800000 */
[----:B------:R-:W-:Y:S02]  /*4d90*/  IMAD.IADD R16, R24, 0x1, R27 ;  /* 0x0000000118107824 */ /* 0x000fe400078e021b */
[----:B------:R-:W-:-:S03]  /*4da0*/  VIADD R29, R27, 0x20 ;  /* 0x000000201b1d7836 */ /* 0x000fc60000000000 */
[----:B------:R-:W-:Y:S01]  /*4db0*/  LEA R26, R16, R3, 0x2 ;  /* 0x00000003101a7211 */ /* 0x000fe200078e10ff */
[----:B------:R-:W-:-:S04]  /*4dc0*/  IMAD.IADD R16, R24, 0x1, R29 ;  /* 0x0000000118107824 */ /* 0x000fc800078e021d */
[----:B------:R-:W0:Y:S01]  /*4dd0*/  LDS R18, [R26] ;  /* 0x000000001a127984 */ /* 0x000e220000000800 */
[----:B------:R-:W-:-:S05]  /*4de0*/  LEA R28, R16, R3, 0x2 ;  /* 0x00000003101c7211 */ /* 0x000fca00078e10ff */
[----:B------:R-:W2:Y:S01]  /*4df0*/  LDS R16, [R28] ;  /* 0x000000001c107984 */ /* 0x000ea20000000800 */
[----:B0-----:R-:W1:Y:S08]  /*4e00*/  F2F.F64.F32 R18, R18 ;  /* 0x0000001200127310 */ /* 0x001e700000201800 */
[----:B--2---:R-:W0:Y:S01]  /*4e10*/  F2F.F64.F32 R16, R16 ;  /* 0x0000001000107310 */ /* 0x004e220000201800 */
        /* <DEDUP_REMOVED lines=10> */
.L_x_1871:
[----:B------:R-:W-:Y:S05]  /*4ec0*/  BSYNC B1 ;  /* 0x0000000000017941 */ /* 0x000fea0003800000 */
.L_x_1870:
[----:B------:R-:W-:-:S13]  /*4ed0*/  ISETP.LT.OR P0, PT, R27, R23, P0 ;  /* 0x000000171b00720c */ /* 0x000fda0000701670 */
[----:B------:R-:W-:Y:S05]  /*4ee0*/  @!P0 BRA `(.L_x_1860) ;  /* 0x0000000000208947 */ /* 0x000fea0003800000 */
[----:B------:R-:W-:-:S05]  /*4ef0*/  IMAD.IADD R16, R24, 0x1, R27 ;  /* 0x0000000118107824 */ /* 0x000fca00078e021b */
[----:B------:R-:W-:-:S05]  /*4f00*/  LEA R18, R16, R3, 0x2 ;  /* 0x0000000310127211 */ /* 0x000fca00078e10ff */
[----:B------:R-:W0:Y:S02]  /*4f10*/  LDS R16, [R18] ;  /* 0x0000000012107984 */ /* 0x000e240000000800 */
[----:B0-----:R-:W1:Y:S02]  /*4f20*/  F2F.F64.F32 R16, R16 ;  /* 0x0000001000107310 */ /* 0x001e640000201800 */
[----:B-1----:R-:W-:-:S14]  /*4f30*/  DSETP.GT.AND P0, PT, R16, R20, PT ;  /* 0x000000141000722a */ /* 0x002fdc0003f04000 */
[----:B------:R-:W-:Y:S01]  /*4f40*/  @P0 IMAD.MOV.U32 R20, RZ, RZ, R16 ;  /* 0x000000ffff140224 */ /* 0x000fe200078e0010 */
[----:B------:R-:W-:Y:S01]  /*4f50*/  @P0 MOV R25, R27 ;  /* 0x0000001b00190202 */ /* 0x000fe20000000f00 */
[----:B------:R-:W-:-:S07]  /*4f60*/  @P0 IMAD.MOV.U32 R21, RZ, RZ, R17 ;  /* 0x000000ffff150224 */ /* 0x000fce00078e0011 */
.L_x_1860:
[----:B------:R-:W-:Y:S05]  /*4f70*/  BSYNC B0 ;  /* 0x0000000000007941 */ /* 0x000fea0003800000 */
.L_x_1859:
[----:B------:R-:W-:Y:S05]  /*4f80*/  WARPSYNC.ALL ;  /* 0x0000000000007948 */ /* 0x000fea0003800000 */
[----:B-1----:R-:W-:Y:S04]  /*4f90*/  SHFL.BFLY PT, R17, R21, 0x10, 0x1f ;  /* 0x0e001f0015117f89 */ /* 0x002fe800000e0000 */
[----:B0-----:R-:W0:Y:S04]  /*4fa0*/  SHFL.BFLY PT, R16, R20, 0x10, 0x1f ;  /* 0x0e001f0014107f89 */ /* 0x001e2800000e0000 */
[----:B------:R-:W1:Y:S01]  /*4fb0*/  SHFL.BFLY PT, R18, R25, 0x10, 0x1f ;  /* 0x0e001f0019127f89 */ /* 0x000e6200000e0000 */
[----:B0-----:R-:W-:-:S14]  /*4fc0*/  DSETP.GT.AND P1, PT, R16, R20, PT ;  /* 0x000000141000722a */ /* 0x001fdc0003f24000 */
[----:B------:R-:W-:Y:S02]  /*4fd0*/  @P1 IMAD.MOV.U32 R20, RZ, RZ, R16 ;  /* 0x000000ffff141224 */ /* 0x000fe400078e0010 */
[----:B------:R-:W-:Y:S02]  /*4fe0*/  @P1 IMAD.MOV.U32 R21, RZ, RZ, R17 ;  /* 0x000000ffff151224 */ /* 0x000fe400078e0011 */
[----:B-1----:R-:W-:Y:S01]  /*4ff0*/  @P1 IMAD.MOV.U32 R25, RZ, RZ, R18 ;  /* 0x000000ffff191224 */ /* 0x002fe200078e0012 */
        /* <DEDUP_REMOVED lines=12> */
[----:B------:R-:W-:Y:S01]  /*50c0*/  @P1 IMAD.MOV.U32 R21, RZ, RZ, R17 ;  /* 0x000000ffff151224 */ /* 0x000fe200078e0011 */
[----:B-1----:R-:W-:Y:S02]  /*50d0*/  @P1 MOV R25, R18 ;  /* 0x0000001200191202 */ /* 0x002fe40000000f00 */
[----:B------:R-:W-:Y:S01]  /*50e0*/  ISETP.NE.AND P1, PT, R6, RZ, PT ;  /* 0x000000ff0600720c */ /* 0x000fe20003f25270 */
[----:B------:R-:W-:Y:S04]  /*50f0*/  SHFL.BFLY PT, R16, R20, 0x2, 0x1f ;  /* 0x0c401f0014107f89 */ /* 0x000fe800000e0000 */
[----:B------:R-:W0:Y:S04]  /*5100*/  SHFL.BFLY PT, R17, R21, 0x2, 0x1f ;  /* 0x0c401f0015117f89 */ /* 0x000e2800000e0000 */
[----:B------:R-:W1:Y:S04]  /*5110*/  SHFL.BFLY PT, R18, R25, 0x2, 0x1f ;  /* 0x0c401f0019127f89 */ /* 0x000e6800000e0000 */
[----:B------:R-:W-:Y:S01]  /*5120*/  @!P1 VIADD R26, R11, UR5 ;  /* 0x000000050b1a9c36 */ /* 0x000fe20008000000 */
        /* <DEDUP_REMOVED lines=9> */
[----:B------:R-:W-:Y:S01]  /*51c0*/  @P0 IMAD.MOV.U32 R21, RZ, RZ, R17 ;  /* 0x000000ffff150224 */ /* 0x000fe200078e0011 */
[----:B------:R-:W-:Y:S01]  /*51d0*/  @!P1 IADD3 R17, R9, UR5, RZ ;  /* 0x0000000509119c10 */ /* 0x000fe2000fffe0ff */
[----:B------:R-:W-:Y:S01]  /*51e0*/  UIADD3 UR5, UR5, 0x1, URZ ;  /* 0x0000000105057890 */ /* 0x000fe2000fffe03f */
[----:B-1----:R-:W-:Y:S01]  /*51f0*/  @P0 IMAD.MOV.U32 R25, RZ, RZ, R19 ;  /* 0x000000ffff190224 */ /* 0x002fe200078e0013 */
[----:B------:R-:W0:Y:S01]  /*5200*/  @!P1 F2F.F32.F64 R18, R20 ;  /* 0x0000001400129310 */ /* 0x000e220000301000 */
[----:B------:R-:W-:Y:S01]  /*5210*/  @!P1 LEA R16, R17, R4, 0x2 ;  /* 0x0000000411109211 */ /* 0x000fe200078e10ff */
[----:B------:R-:W-:Y:S02]  /*5220*/  @!P1 IMAD R17, R26, 0x4, R3 ;  /* 0x000000041a119824 */ /* 0x000fe400078e0203 */
[----:B------:R-:W-:-:S02]  /*5230*/  ISETP.LE.AND P0, PT, R22, UR5, PT ;  /* 0x0000000516007c0c */ /* 0x000fc4000bf03270 */
[----:B------:R1:W-:Y:S04]  /*5240*/  @!P1 STS [R16], R25 ;  /* 0x0000001910009388 */ /* 0x0003e80000000800 */
[----:B0-----:R1:W-:Y:S01]  /*5250*/  @!P1 STS [R17], R18 ;  /* 0x0000001211009388 */ /* 0x0013e20000000800 */
[----:B------:R-:W-:-:S06]  /*5260*/  NOP ;  /* 0x0000000000007918 */ /* 0x000fcc0000000000 */
[----:B------:R-:W-:Y:S05]  /*5270*/  @!P0 BRA `(.L_x_1872) ;  /* 0xfffffff400108947 */ /* 0x000fea000383ffff */
.L_x_1854:
[----:B------:R-:W-:Y:S01]  /*5280*/  ISETP.NE.AND P0, PT, R6, RZ, PT ;  /* 0x000000ff0600720c */ /* 0x000fe20003f05270 */
[----:B------:R-:W-:Y:S01]  /*5290*/  NOP ;  /* 0x0000000000007918 */ /* 0x000fe20000000000 */
[----:B------:R-:W-:Y:S11]  /*52a0*/  BSSY B0, `(.L_x_1873) ;  /* 0x0000073000007945 */ /* 0x000ff60003800000 */
[----:B------:R-:W-:Y:S05]  /*52b0*/  @P0 BRA `(.L_x_1874) ;  /* 0x0000000400c40947 */ /* 0x000fea0003800000 */
[----:B------:R-:W-:Y:S01]  /*52c0*/  ISETP.GE.AND P0, PT, R22, 0x1, PT ;  /* 0x000000011600780c */ /* 0x000fe20003f06270 */
[----:B-1----:R-:W-:-:S12]  /*52d0*/  IMAD.MOV.U32 R17, RZ, RZ, RZ ;  /* 0x000000ffff117224 */ /* 0x002fd800078e00ff */
[----:B------:R-:W-:Y:S05]  /*52e0*/  @!P0 BRA `(.L_x_1875) ;  /* 0x0000000400a88947 */ /* 0x000fea0003800000 */
[----:B------:R-:W-:Y:S01]  /*52f0*/  IADD3 R16, R22, -0x1, RZ ;  /* 0xffffffff16107810 */ /* 0x000fe20007ffe0ff */
[----:B------:R-:W-:Y:S01]  /*5300*/  UMOV UR5, URZ ;  /* 0x0000003f00057c82 */ /* 0x000fe20008000000 */
[----:B------:R-:W-:Y:S02]  /*5310*/  IMAD.MOV.U32 R17, RZ, RZ, RZ ;  /* 0x000000ffff117224 */ /* 0x000fe400078e00ff */
[----:B------:R-:W-:-:S13]  /*5320*/  ISETP.GE.U32.AND P0, PT, R16, 0x3, PT ;  /* 0x000000031000780c */ /* 0x000fda0003f06070 */
[----:B------:R-:W-:Y:S05]  /*5330*/  @!P0 BRA `(.L_x_1876) ;  /* 0x00000004005c8947 */ /* 0x000fea0003800000 */
[----:B------:R-:W-:Y:S01]  /*5340*/  LOP3.LUT R17, R22, 0x3, RZ, 0xc0, !PT ;  /* 0x0000000316117812 */ /* 0x000fe200078ec0ff */
[----:B------:R-:W-:-:S04]  /*5350*/  UMOV UR5, URZ ;  /* 0x0000003f00057c82 */ /* 0x000fc80008000000 */
[----:B------:R-:W-:Y:S01]  /*5360*/  IMAD.IADD R16, R22, 0x1, -R17 ;  /* 0x0000000116107824 */ /* 0x000fe200078e0a11 */
[----:B------:R-:W-:-:S04]  /*5370*/  HFMA2.MMA R17, -RZ, RZ, 0, 0 ;  /* 0x00000000ff117435 */ /* 0x000fc800000001ff */
[----:B------:R-:W-:-:S13]  /*5380*/  ISETP.GT.AND P0, PT, R16, RZ, PT ;  /* 0x000000ff1000720c */ /* 0x000fda0003f04270 */
[----:B------:R-:W-:Y:S05]  /*5390*/  @!P0 BRA `(.L_x_1877) ;  /* 0x00000004000c8947 */ /* 0x000fea0003800000 */
[----:B------:R-:W-:Y:S02]  /*53a0*/  ISETP.GT.AND P1, PT, R16, 0xc, PT ;  /* 0x0000000c1000780c */ /* 0x000fe40003f24270 */
[----:B------:R-:W-:-:S11]  /*53b0*/  PLOP3.LUT P0, PT, PT, PT, PT, 0x80, 0x0 ;  /* 0x000000000000781c */ /* 0x000fd60003f0f070 */
[----:B------:R-:W-:Y:S05]  /*53c0*/  @!P1 BRA `(.L_x_1878) ;  /* 0x00000000009c9947 */ /* 0x000fea0003800000 */
[----:B------:R-:W-:-:S13]  /*53d0*/  PLOP3.LUT P0, PT, PT, PT, PT, 0x8, 0x0 ;  /* 0x000000000000781c */ /* 0x000fda0003f0e170 */
.L_x_1879:
[----:B------:R-:W-:Y:S01]  /*53e0*/  VIADD R18, R11, UR5 ;  /* 0x000000050b127c36 */ /* 0x000fe20008000000 */
[----:B------:R-:W-:Y:S01]  /*53f0*/  IADD3 R16, R16, -0x10, RZ ;  /* 0xfffffff010107810 */ /* 0x000fe20007ffe0ff */
[----:B------:R-:W-:Y:S02]  /*5400*/  UIADD3 UR5, UR5, 0x10, URZ ;  /* 0x0000001005057890 */ /* 0x000fe4000fffe03f */
[----:B------:R-:W-:Y:S01]  /*5410*/  IMAD R25, R18, 0x4, R3 ;  /* 0x0000000412197824 */ /* 0x000fe200078e0203 */
[----:B------:R-:W-:-:S04]  /*5420*/  ISETP.GT.AND P1, PT, R16, 0xc, PT ;  /* 0x0000000c1000780c */ /* 0x000fc80003f24270 */
[----:B------:R-:W0:Y:S04]  /*5430*/  LDS R26, [R25] ;  /* 0x00000000191a7984 */ /* 0x000e280000000800 */
[----:B------:R-:W1:Y:S04]  /*5440*/  LDS R27, [R25+0x4] ;  /* 0x00000400191b7984 */ /* 0x000e680000000800 */
[----:B------:R-:W2:Y:S04]  /*5450*/  LDS R28, [R25+0x8] ;  /* 0x00000800191c7984 */ /* 0x000ea80000000800 */
[----:B------:R-:W3:Y:S04]  /*5460*/  LDS R29, [R25+0xc] ;  /* 0x00000c00191d7984 */ /* 0x000ee80000000800 */
[----:B------:R-:W4:Y:S04]  /*5470*/  LDS R36, [R25+0x10] ;  /* 0x0000100019247984 */ /* 0x000f280000000800 */
[----:B------:R-:W5:Y:S04]  /*5480*/  LDS R19, [R25+0x14] ;  /* 0x0000140019137984 */ /* 0x000f680000000800 */
[----:B------:R-:W5:Y:S04]  /*5490*/  LDS R18, [R25+0x18] ;  /* 0x0000180019127984 */ /* 0x000f680000000800 */
[----:B------:R-:W5:Y:S04]  /*54a0*/  LDS R24, [R25+0x1c] ;  /* 0x00001c0019187984 */ /* 0x000f680000000800 */
[----:B------:R-:W5:Y:S04]  /*54b0*/  LDS R21, [R25+0x20] ;  /* 0x0000200019157984 */ /* 0x000f680000000800 */
[----:B------:R-:W5:Y:S01]  /*54c0*/  LDS R20, [R25+0x24] ;  /* 0x0000240019147984 */ /* 0x000f620000000800 */
[----:B0-----:R-:W-:-:S03]  /*54d0*/  FADD R26, R26, R17 ;  /* 0x000000111a1a7221 */ /* 0x001fc60000000000 */
[----:B------:R-:W-:Y:S01]  /*54e0*/  LDS R37, [R25+0x3c] ;  /* 0x00003c0019257984 */ /* 0x000fe20000000800 */
[----:B-1----:R-:W-:-:S03]  /*54f0*/  FADD R27, R26, R27 ;  /* 0x0000001b1a1b7221 */ /* 0x002fc60000000000 */
[----:B------:R-:W0:Y:S01]  /*5500*/  LDS R17, [R25+0x28] ;  /* 0x0000280019117984 */ /* 0x000e220000000800 */
[----:B--2---:R-:W-:-:S03]  /*5510*/  FADD R28, R27, R28 ;  /* 0x0000001c1b1c7221 */ /* 0x004fc60000000000 */
[----:B------:R-:W1:Y:S01]  /*5520*/  LDS R26, [R25+0x2c] ;  /* 0x00002c00191a7984 */ /* 0x000e620000000800 */
[----:B---3--:R-:W-:-:S03]  /*5530*/  FADD R29, R28, R29 ;  /* 0x0000001d1c1d7221 */ /* 0x008fc60000000000 */
[----:B------:R-:W2:Y:S01]  /*5540*/  LDS R27, [R25+0x30] ;  /* 0x00003000191b7984 */ /* 0x000ea20000000800 */
[----:B----4-:R-:W-:-:S03]  /*5550*/  FADD R36, R29, R36 ;  /* 0x000000241d247221 */ /* 0x010fc60000000000 */
[----:B------:R-:W3:Y:S01]  /*5560*/  LDS R28, [R25+0x34] ;  /* 0x00003400191c7984 */ /* 0x000ee20000000800 */
[----:B-----5:R-:W-:-:S03]  /*5570*/  FADD R19, R36, R19 ;  /* 0x0000001324137221 */ /* 0x020fc60000000000 */
[----:B------:R-:W4:Y:S01]  /*5580*/  LDS R29, [R25+0x38] ;  /* 0x00003800191d7984 */ /* 0x000f220000000800 */
[----:B------:R-:W-:-:S04]  /*5590*/  FADD R19, R19, R18 ;  /* 0x0000001213137221 */ /* 0x000fc80000000000 */
[----:B------:R-:W-:-:S04]  /*55a0*/  FADD R24, R19, R24 ;  /* 0x0000001813187221 */ /* 0x000fc80000000000 */
[----:B------:R-:W-:-:S04]  /*55b0*/  FADD R21, R24, R21 ;  /* 0x0000001518157221 */ /* 0x000fc80000000000 */
[----:B------:R-:W-:-:S04]  /*55c0*/  FADD R20, R21, R20 ;  /* 0x0000001415147221 */ /* 0x000fc80000000000 */
[----:B0-----:R-:W-:-:S04]  /*55d0*/  FADD R17, R20, R17 ;  /* 0x0000001114117221 */ /* 0x001fc80000000000 */
[----:B-1----:R-:W-:-:S04]  /*55e0*/  FADD R26, R17, R26 ;  /* 0x0000001a111a7221 */ /* 0x002fc80000000000 */
[----:B--2---:R-:W-:-:S04]  /*55f0*/  FADD R27, R26, R27 ;  /* 0x0000001b1a1b7221 */ /* 0x004fc80000000000 */
[----:B---3--:R-:W-:-:S04]  /*5600*/  FADD R28, R27, R28 ;  /* 0x0000001c1b1c7221 */ /* 0x008fc80000000000 */
[----:B----4-:R-:W-:-:S04]  /*5610*/  FADD R28, R28, R29 ;  /* 0x0000001d1c1c7221 */ /* 0x010fc80000000000 */
[----:B------:R-:W-:Y:S01]  /*5620*/  FADD R17, R28, R37 ;  /* 0x000000251c117221 */ /* 0x000fe20000000000 */
[----:B------:R-:W-:Y:S06]  /*5630*/  @P1 BRA `(.L_x_1879) ;  /* 0xfffffffc00681947 */ /* 0x000fec000383ffff */
.L_x_1878:
[----:B------:R-:W-:-:S13]  /*5640*/  ISETP.GT.AND P1, PT, R16, 0x4, PT ;  /* 0x000000041000780c */ /* 0x000fda0003f24270 */
[----:B------:R-:W-:Y:S05]  /*5650*/  @!P1 BRA `(.L_x_1880) ;  /* 0x0000000000549947 */ /* 0x000fea0003800000 */
[----:B------:R-:W-:Y:S01]  /*5660*/  VIADD R18, R11, UR5 ;  /* 0x000000050b127c36 */ /* 0x000fe20008000000 */
[----:B------:R-:W-:Y:S01]  /*5670*/  PLOP3.LUT P0, PT, PT, PT, PT, 0x8, 0x0 ;  /* 0x000000000000781c */ /* 0x000fe20003f0e170 */
[----:B------:R-:W-:Y:S01]  /*5680*/  UIADD3 UR5, UR5, 0x8, URZ ;  /* 0x0000000805057890 */ /* 0x000fe2000fffe03f */
[----:B------:R-:W-:Y:S01]  /*5690*/  IADD3 R16, R16, -0x8, RZ ;  /* 0xfffffff810107810 */ /* 0x000fe20007ffe0ff */
[----:B------:R-:W-:-:S05]  /*56a0*/  IMAD R18, R18, 0x4, R3 ;  /* 0x0000000412127824 */ /* 0x000fca00078e0203 */
[----:B------:R-:W0:Y:S04]  /*56b0*/  LDS R20, [R18] ;  /* 0x0000000012147984 */ /* 0x000e280000000800 */
[----:B------:R-:W1:Y:S04]  /*56c0*/  LDS R19, [R18+0x4] ;  /* 0x0000040012137984 */ /* 0x000e680000000800 */
[----:B------:R-:W2:Y:S04]  /*56d0*/  LDS R24, [R18+0x8] ;  /* 0x0000080012187984 */ /* 0x000ea80000000800 */
[----:B------:R-:W3:Y:S04]  /*56e0*/  LDS R26, [R18+0xc] ;  /* 0x00000c00121a7984 */ /* 0x000ee80000000800 */
[----:B------:R-:W4:Y:S04]  /*56f0*/  LDS R28, [R18+0x10] ;  /* 0x00001000121c7984 */ /* 0x000f280000000800 */
[----:B------:R-:W5:Y:S04]  /*5700*/  LDS R36, [R18+0x14] ;  /* 0x0000140012247984 */ /* 0x000f680000000800 */
[----:B------:R-:W5:Y:S04]  /*5710*/  LDS R38, [R18+0x18] ;  /* 0x0000180012267984 */ /* 0x000f680000000800 */
[----:B------:R-:W5:Y:S01]  /*5720*/  LDS R40, [R18+0x1c] ;  /* 0x00001c0012287984 */ /* 0x000f620000000800 */
[----:B0-----:R-:W-:-:S04]  /*5730*/  FADD R20, R17, R20 ;  /* 0x0000001411147221 */ /* 0x001fc80000000000 */
[----:B-1----:R-:W-:-:S04]  /*5740*/  FADD R19, R20, R19 ;  /* 0x0000001314137221 */ /* 0x002fc80000000000 */
[----:B--2---:R-:W-:-:S04]  /*5750*/  FADD R19, R19, R24 ;  /* 0x0000001813137221 */ /* 0x004fc80000000000 */
[----:B---3--:R-:W-:-:S04]  /*5760*/  FADD R19, R19, R26 ;  /* 0x0000001a13137221 */ /* 0x008fc80000000000 */
[----:B----4-:R-:W-:-:S04]  /*5770*/  FADD R19, R19, R28 ;  /* 0x0000001c13137221 */ /* 0x010fc80000000000 */
[----:B-----5:R-:W-:-:S04]  /*5780*/  FADD R19, R19, R36 ;  /* 0x0000002413137221 */ /* 0x020fc80000000000 */
[----:B------:R-:W-:-:S04]  /*5790*/  FADD R19, R19, R38 ;  /* 0x0000002613137221 */ /* 0x000fc80000000000 */
[----:B------:R-:W-:-:S07]  /*57a0*/  FADD R17, R19, R40 ;  /* 0x0000002813117221 */ /* 0x000fce0000000000 */
.L_x_1880:
[----:B------:R-:W-:-:S13]  /*57b0*/  ISETP.NE.OR P0, PT, R16, RZ, P0 ;  /* 0x000000ff1000720c */ /* 0x000fda0000705670 */
[----:B------:R-:W-:Y:S05]  /*57c0*/  @!P0 BRA `(.L_x_1876) ;  /* 0x0000000000388947 */ /* 0x000fea0003800000 */
.L_x_1877:
[----:B------:R-:W-:Y:S01]  /*57d0*/  VIADD R18, R11, UR5 ;  /* 0x000000050b127c36 */ /* 0x000fe20008000000 */
[----:B------:R-:W-:Y:S01]  /*57e0*/  IADD3 R16, R16, -0x4, RZ ;  /* 0xfffffffc10107810 */ /* 0x000fe20007ffe0ff */
[----:B------:R-:W-:Y:S02]  /*57f0*/  UIADD3 UR5, UR5, 0x4, URZ ;  /* 0x0000000405057890 */ /* 0x000fe4000fffe03f */
[----:B------:R-:W-:Y:S01]  /*5800*/  IMAD R20, R18, 0x4, R3 ;  /* 0x0000000412147824 */ /* 0x000fe200078e0203 */
[----:B------:R-:W-:-:S04]  /*5810*/  ISETP.NE.AND P0, PT, R16, RZ, PT ;  /* 0x000000ff1000720c */ /* 0x000fc80003f05270 */
[----:B------:R-:W0:Y:S04]  /*5820*/  LDS R18, [R20] ;  /* 0x0000000014127984 */ /* 0x000e280000000800 */
[----:B------:R-:W1:Y:S04]  /*5830*/  LDS R19, [R20+0x4] ;  /* 0x0000040014137984 */ /* 0x000e680000000800 */
[----:B------:R-:W2:Y:S04]  /*5840*/  LDS R21, [R20+0x8] ;  /* 0x0000080014157984 */ /* 0x000ea80000000800 */
[----:B------:R-:W3:Y:S01]  /*5850*/  LDS R25, [R20+0xc] ;  /* 0x00000c0014197984 */ /* 0x000ee20000000800 */
[----:B0-----:R-:W-:-:S04]  /*5860*/  FADD R18, R18, R17 ;  /* 0x0000001112127221 */ /* 0x001fc80000000000 */
[----:B-1----:R-:W-:-:S04]  /*5870*/  FADD R18, R18, R19 ;  /* 0x0000001312127221 */ /* 0x002fc80000000000 */
[----:B--2---:R-:W-:-:S04]  /*5880*/  FADD R18, R18, R21 ;  /* 0x0000001512127221 */ /* 0x004fc80000000000 */
[----:B---3--:R-:W-:Y:S01]  /*5890*/  FADD R17, R18, R25 ;  /* 0x0000001912117221 */ /* 0x008fe20000000000 */
[----:B------:R-:W-:Y:S06]  /*58a0*/  @P0 BRA `(.L_x_1877) ;  /* 0xfffffffc00c80947 */ /* 0x000fec000383ffff */
.L_x_1876:
[----:B------:R-:W-:-:S13]  /*58b0*/  LOP3.LUT P0, RZ, R22, 0x3, RZ, 0xc0, !PT ;  /* 0x0000000316ff7812 */ /* 0x000fda000780c0ff */
[----:B------:R-:W-:Y:S05]  /*58c0*/  @!P0 BRA `(.L_x_1875) ;  /* 0x0000000000308947 */ /* 0x000fea0003800000 */
[----:B------:R-:W-:Y:S01]  /*58d0*/  VIADD R16, R11, UR5 ;  /* 0x000000050b107c36 */ /* 0x000fe20008000000 */
[----:B------:R-:W-:-:S03]  /*58e0*/  LOP3.LUT R18, R22, 0x3, RZ, 0xc0, !PT ;  /* 0x0000000316127812 */ /* 0x000fc600078ec0ff */
[----:B------:R-:W-:Y:S01]  /*58f0*/  IMAD R19, R16, 0x4, R3 ;  /* 0x0000000410137824 */ /* 0x000fe200078e0203 */
[----:B------:R-:W-:-:S04]  /*5900*/  ISETP.NE.AND P0, PT, R18, 0x1, PT ;  /* 0x000000011200780c */ /* 0x000fc80003f05270 */
[----:B------:R-:W0:Y:S02]  /*5910*/  LDS R16, [R19] ;  /* 0x0000000013107984 */ /* 0x000e240000000800 */
[----:B0-----:R-:W-:-:S07]  /*5920*/  FADD R17, R17, R16 ;  /* 0x0000001011117221 */ /* 0x001fce0000000000 */
[----:B------:R-:W-:Y:S05]  /*5930*/  @!P0 BRA `(.L_x_1875) ;  /* 0x0000000000148947 */ /* 0x000fea0003800000 */
[----:B------:R-:W-:Y:S01]  /*5940*/  ISETP.NE.AND P0, PT, R18, 0x2, PT ;  /* 0x000000021200780c */ /* 0x000fe20003f05270 */
[----:B------:R-:W0:-:S12]  /*5950*/  LDS R16, [R19+0x4] ;  /* 0x0000040013107984 */ /* 0x000e180000000800 */
[----:B------:R-:W1:Y:S01]  /*5960*/  @P0 LDS R18, [R19+0x8] ;  /* 0x0000080013120984 */ /* 0x000e620000000800 */
[----:B0-----:R-:W-:-:S04]  /*5970*/  FADD R17, R17, R16 ;  /* 0x0000001011117221 */ /* 0x001fc80000000000 */
[----:B-1----:R-:W-:-:S07]  /*5980*/  @P0 FADD R17, R17, R18 ;  /* 0x0000001211110221 */ /* 0x002fce0000000000 */
.L_x_1875:
[----:B------:R-:W0:Y:S02]  /*5990*/  LDC R19, c[0x0][0x228] ;  /* 0x00008a00ff137b82 */ /* 0x000e240000000800 */
[----:B0-----:R-:W-:-:S05]  /*59a0*/  IMAD R19, R0, R19, UR4 ;  /* 0x0000000400137e24 */ /* 0x001fca000f8e0213 */
[----:B------:R-:W-:-:S05]  /*59b0*/  LEA R16, R19, R8, 0x2 ;  /* 0x0000000813107211 */ /* 0x000fca00078e10ff */
[----:B------:R0:W-:Y:S02]  /*59c0*/  STS [R16], R17 ;  /* 0x0000001110007388 */ /* 0x0001e40000000800 */
.L_x_1874:
[----:B------:R-:W-:Y:S05]  /*59d0*/  BSYNC B0 ;  /* 0x0000000000007941 */ /* 0x000fea0003800000 */
.L_x_1873:
[----:B01----:R-:W0:Y:S01]  /*59e0*/  LDC R16, c[0x0][0x228] ;  /* 0x00008a00ff107b82 */ /* 0x003e220000000800 */
[----:B------:R-:W-:-:S06]  /*59f0*/  UIADD3 UR4, UR4, 0x1, URZ ;  /* 0x0000000104047890 */ /* 0x000fcc000fffe03f */
[----:B0-----:R-:W-:Y:S01]  /*5a00*/  ISETP.LE.AND P0, PT, R16, UR4, PT ;  /* 0x0000000410007c0c */ /* 0x001fe2000bf03270 */
[----:B------:R-:W-:-:S12]  /*5a10*/  NOP ;  /* 0x0000000000007918 */ /* 0x000fd80000000000 */
[----:B------:R-:W-:Y:S05]  /*5a20*/  @!P0 BRA `(.L_x_1881) ;  /* 0xffffffec00148947 */ /* 0x000fea000383ffff */
.L_x_1853:
[----:B------:R-:W-:-:S05]  /*5a30*/  UMOV UR4, URZ ;  /* 0x0000003f00047c82 */ /* 0x000fca0008000000 */
.L_x_1899:
[----:B------:R-:W-:Y:S01]  /*5a40*/  ULDC UR5, c[0x0][0x228] ;  /* 0x00008a0000057ab9 */ /* 0x000fe20000000800 */
[----:B------:R-:W-:Y:S01]  /*5a50*/  BSSY B0, `(.L_x_1882) ;  /* 0x0000012000007945 */ /* 0x000fe20003800000 */
[----:B------:R-:W-:Y:S01]  /*5a60*/  ISETP.GE.AND P0, PT, R6, UR5, PT ;  /* 0x0000000506007c0c */ /* 0x000fe2000bf06270 */
[----:B------:R-:W-:Y:S02]  /*5a70*/  IMAD.MOV.U32 R20, RZ, RZ, 0x0 ;  /* 0x00000000ff147424 */ /* 0x000fe400078e00ff */
[----:B------:R-:W-:-:S10]  /*5a80*/  IMAD.MOV.U32 R21, RZ, RZ, -0x100000 ;  /* 0xfff00000ff157424 */ /* 0x000fd400078e00ff */
[----:B0-----:R-:W-:Y:S05]  /*5a90*/  @P0 BRA `(.L_x_1883) ;  /* 0x0000000000340947 */ /* 0x001fea0003800000 */
[----:B------:R-:W-:-:S13]  /*5aa0*/  ISETP.NE.AND P0, PT, RZ, UR4, PT ;  /* 0x00000004ff007c0c */ /* 0x000fda000bf05270 */
[----:B------:R-:W-:Y:S05]  /*5ab0*/  @!P0 BRA `(.L_x_1884) ;  /* 0x0000000000248947 */ /* 0x000fea0003800000 */
[----:B------:R-:W-:-:S11]  /*5ac0*/  HFMA2.MMA R16, -RZ, RZ, 0, 0 ;  /* 0x00000000ff107435 */ /* 0x000fd600000001ff */
.L_x_1885:
        /* <DEDUP_REMOVED lines=8> */
.L_x_1884:
[----:B------:R-:W0:Y:S02]  /*5b50*/  LDS R20, [R13] ;  /* 0x000000000d147984 */ /* 0x000e240000000800 */
[----:B0-----:R-:W0:Y:S02]  /*5b60*/  F2F.F64.F32 R20, R20 ;  /* 0x0000001400147310 */ /* 0x001e240000201800 */
.L_x_1883:
[----:B------:R-:W-:Y:S05]  /*5b70*/  BSYNC B0 ;  /* 0x0000000000007941 */ /* 0x000fea0003800000 */
.L_x_1882:
        /* <DEDUP_REMOVED lines=8> */
[----:B------:R-:W-:-:S07]  /*5c00*/  MOV R19, R10 ;  /* 0x0000000a00137202 */ /* 0x000fce0000000f00 */
.L_x_1893:
[----:B------:R-:W-:Y:S04]  /*5c10*/  BSSY B1, `(.L_x_1889) ;  /* 0x0000014000017945 */ /* 0x000fe80003800000 */
[----:B------:R-:W-:Y:S01]  /*5c20*/  BSSY B2, `(.L_x_1890) ;  /* 0x000000d000027945 */ /* 0x000fe20003800000 */
[----:B-1----:R-:W-:-:S07]  /*5c30*/  IMAD.MOV.U32 R18, RZ, RZ, RZ ;  /* 0x000000ffff127224 */ /* 0x002fce00078e00ff */
.L_x_1892:
        /* <DEDUP_REMOVED lines=12> */
.L_x_1890:
[----:B------:R-:W-:Y:S02]  /*5d00*/  ULDC UR5, c[0x0][0x228] ;  /* 0x00008a0000057ab9 */ /* 0x000fe40000000800 */
[----:B------:R-:W-:-:S04]  /*5d10*/  IMAD R17, R0, UR5, R19 ;  /* 0x0000000500117c24 */ /* 0x000fc8000f8e0213 */
[----:B------:R-:W-:-:S06]  /*5d20*/  IMAD R18, R17, 0x4, R8 ;  /* 0x0000000411127824 */ /* 0x000fcc00078e0208 */
[----:B------:R-:W1:Y:S02]  /*5d30*/  LDS R18, [R18] ;  /* 0x0000000012127984 */ /* 0x000e640000000800 */
[----:B-1----:R1:W2:Y:S02]  /*5d40*/  F2F.F64.F32 R16, R18 ;  /* 0x0000001200107310 */ /* 0x0022a40000201800 */
.L_x_1891:
[----:B------:R-:W-:Y:S05]  /*5d50*/  BSYNC B1 ;  /* 0x0000000000017941 */ /* 0x000fea0003800000 */
.L_x_1889:
        /* <DEDUP_REMOVED lines=9> */
.L_x_1888:
[----:B------:R-:W-:Y:S01]  /*5df0*/  IADD3 R16, -R10, R27, RZ ;  /* 0x0000001b0a107210 */ /* 0x000fe20007ffe1ff */
        /* <DEDUP_REMOVED lines=8> */
.L_x_1896:
[----:B-1----:R-:W-:Y:S01]  /*5e80*/  MOV R27, R24 ;  /* 0x00000018001b7202 */ /* 0x002fe20000000f00 */
[C---:B------:R-:W-:Y:S01]  /*5e90*/  VIADD R29, R25.reuse, 0x20 ;  /* 0x00000020191d7836 */ /* 0x040fe20000000000 */
[C---:B------:R-:W-:Y:S01]  /*5ea0*/  IADD3 R40, R25.reuse, 0x60, RZ ;  /* 0x0000006019287810 */ /* 0x040fe20007ffe0ff */
[----:B------:R-:W-:Y:S02]  /*5eb0*/  VIADD R28, R25, 0x40 ;  /* 0x00000040191c7836 */ /* 0x000fe40000000000 */
[CC--:B------:R-:W-:Y:S02]  /*5ec0*/  IMAD R17, R0.reuse, R27.reuse, R25 ;  /* 0x0000001b00117224 */ /* 0x0c0fe400078e0219 */
[----:B------:R-:W-:Y:S02]  /*5ed0*/  IMAD R19, R0, R27, R29 ;  /* 0x0000001b00137224 */ /* 0x000fe400078e021d */
[----:B------:R-:W-:-:S03]  /*5ee0*/  IMAD R17, R17, 0x4, R8 ;  /* 0x0000000411117824 */ /* 0x000fc600078e0208 */
[----:B------:R-:W-:Y:S01]  /*5ef0*/  LEA R16, R19, R8, 0x2 ;  /* 0x0000000813107211 */ /* 0x000fe200078e10ff */
[CC--:B------:R-:W-:Y:S01]  /*5f00*/  IMAD R19, R0.reuse, R27.reuse, R28 ;  /* 0x0000001b00137224 */ /* 0x0c0fe200078e021c */
[----:B------:R1:W2:Y:S03]  /*5f10*/  LDS R36, [R17] ;  /* 0x0000000011247984 */ /* 0x0002a60000000800 */
[----:B------:R-:W-:Y:S01]  /*5f20*/  IMAD R38, R19, 0x4, R8 ;  /* 0x0000000413267824 */ /* 0x000fe200078e0208 */
[----:B------:R-:W3:Y:S01]  /*5f30*/  LDS R37, [R16] ;  /* 0x0000000010257984 */ /* 0x000ee20000000800 */
[----:B-1----:R-:W-:-:S04]  /*5f40*/  IMAD R17, R0, R27, R40 ;  /* 0x0000001b00117224 */ /* 0x002fc800078e0228 */
[----:B------:R-:W1:Y:S01]  /*5f50*/  LDS R38, [R38] ;  /* 0x0000000026267984 */ /* 0x000e620000000800 */
[----:B------:R-:W-:-:S06]  /*5f60*/  IMAD R39, R17, 0x4, R8 ;  /* 0x0000000411277824 */ /* 0x000fcc00078e0208 */
[----:B------:R-:W4:Y:S01]  /*5f70*/  LDS R39, [R39] ;  /* 0x0000000027277984 */ /* 0x000f220000000800 */
[----:B--2---:R-:W0:Y:S08]  /*5f80*/  F2F.F64.F32 R18, R36 ;  /* 0x0000002400127310 */ /* 0x004e300000201800 */
[----:B---3--:R-:W2:Y:S01]  /*5f90*/  F2F.F64.F32 R16, R37 ;  /* 0x0000002500107310 */ /* 0x008ea20000201800 */
[----:B0-----:R-:W-:-:S14]  /*5fa0*/  DSETP.GT.AND P1, PT, R18, R20, PT ;  /* 0x000000141200722a */ /* 0x001fdc0003f24000 */
[----:B------:R-:W-:Y:S01]  /*5fb0*/  @P1 IMAD.MOV.U32 R20, RZ, RZ, R18 ;  /* 0x000000ffff141224 */ /* 0x000fe200078e0012 */
[----:B------:R-:W-:Y:S01]  /*5fc0*/  @P1 MOV R21, R19 ;  /* 0x0000001300151202 */ /* 0x000fe20000000f00 */
[----:B------:R-:W-:Y:S01]  /*5fd0*/  @P1 IMAD.MOV.U32 R22, RZ, RZ, R25 ;  /* 0x000000ffff161224 */ /* 0x000fe200078e0019 */
[----:B-1----:R-:W0:Y:S01]  /*5fe0*/  F2F.F64.F32 R18, R38 ;  /* 0x0000002600127310 */ /* 0x002e220000201800 */
[----:B------:R-:W-:-:S03]  /*5ff0*/  VIADD R25, R25, 0x80 ;  /* 0x0000008019197836 */ /* 0x000fc60000000000 */
[----:B--2---:R-:W-:-:S14]  /*6000*/  DSETP.GT.AND P1, PT, R16, R20, PT ;  /* 0x000000141000722a */ /* 0x004fdc0003f24000 */
[----:B------:R-:W-:Y:S01]  /*6010*/  @P1 IMAD.MOV.U32 R20, RZ, RZ, R16 ;  /* 0x000000ffff141224 */ /* 0x000fe200078e0010 */
[----:B------:R-:W-:Y:S01]  /*6020*/  @P1 MOV R21, R17 ;  /* 0x0000001100151202 */ /* 0x000fe20000000f00 */
[----:B------:R-:W-:Y:S01]  /*6030*/  @P1 IMAD.MOV.U32 R22, RZ, RZ, R29 ;  /* 0x000000ffff161224 */ /* 0x000fe200078e001d */
[----:B----4-:R-:W1:Y:S04]  /*6040*/  F2F.F64.F32 R16, R39 ;  /* 0x0000002700107310 */ /* 0x010e680000201800 */
[----:B0-----:R-:W-:-:S14]  /*6050*/  DSETP.GT.AND P1, PT, R18, R20, PT ;  /* 0x000000141200722a */ /* 0x001fdc0003f24000 */
        /* <DEDUP_REMOVED lines=9> */
.L_x_1895:
[----:B------:R-:W-:Y:S05]  /*60f0*/  BSYNC B1 ;  /* 0x0000000000017941 */ /* 0x000fea0003800000 */
.L_x_1894:
[----:B------:R-:W-:Y:S01]  /*6100*/  IADD3 R16, -R25, R27, RZ ;  /* 0x0000001b19107210 */ /* 0x000fe20007ffe1ff */
[----:B------:R-:W-:Y:S03]  /*6110*/  BSSY B1, `(.L_x_1897) ;  /* 0x0000016000017945 */ /* 0x000fe60003800000 */
[----:B------:R-:W-:-:S13]  /*6120*/  ISETP.GT.AND P1, PT, R16, 0x20, PT ;  /* 0x000000201000780c */ /* 0x000fda0003f24270 */
[----:B------:R-:W-:Y:S05]  /*6130*/  @!P1 BRA `(.L_x_1898) ;  /* 0x00000000004c9947 */ /* 0x000fea0003800000 */
[CC--:B------:R-:W-:Y:S02]  /*6140*/  IMAD R17, R0.reuse, R27.reuse, R25 ;  /* 0x0000001b00117224 */ /* 0x0c0fe400078e0219 */
[----:B------:R-:W-:Y:S02]  /*6150*/  VIADD R28, R25, 0x20 ;  /* 0x00000020191c7836 */ /* 0x000fe40000000000 */
[----:B------:R-:W-:Y:S02]  /*6160*/  IMAD R24, R17, 0x4, R8 ;  /* 0x0000000411187824 */ /* 0x000fe400078e0208 */
[----:B------:R-:W-:-:S03]  /*6170*/  IMAD R17, R0, R27, R28 ;  /* 0x0000001b00117224 */ /* 0x000fc600078e021c */
[----:B------:R-:W1:Y:S02]  /*6180*/  LDS R18, [R24] ;  /* 0x0000000018127984 */ /* 0x000e640000000800 */
[----:B------:R-:W-:-:S05]  /*6190*/  LEA R26, R17, R8, 0x2 ;  /* 0x00000008111a7211 */ /* 0x000fca00078e10ff */
        /* <DEDUP_REMOVED lines=13> */
.L_x_1898:
[----:B------:R-:W-:Y:S05]  /*6270*/  BSYNC B1 ;  /* 0x0000000000017941 */ /* 0x000fea0003800000 */
.L_x_1897:
[----:B------:R-:W-:-:S13]  /*6280*/  ISETP.LT.OR P0, PT, R25, R27, P0 ;  /* 0x0000001b1900720c */ /* 0x000fda0000701670 */
[----:B------:R-:W-:Y:S05]  /*6290*/  @!P0 BRA `(.L_x_1887) ;  /* 0x0000000000208947 */ /* 0x000fea0003800000 */
[----:B------:R-:W-:-:S04]  /*62a0*/  IMAD R27, R0, R27, R25 ;  /* 0x0000001b001b7224 */ /* 0x000fc800078e0219 */
[----:B------:R-:W-:-:S05]  /*62b0*/  IMAD R27, R27, 0x4, R8 ;  /* 0x000000041b1b7824 */ /* 0x000fca00078e0208 */
[----:B------:R-:W1:Y:S02]  /*62c0*/  LDS R16, [R27] ;  /* 0x000000001b107984 */ /* 0x000e640000000800 */
[----:B-1----:R-:W0:Y:S02]  /*62d0*/  F2F.F64.F32 R16, R16 ;  /* 0x0000001000107310 */ /* 0x002e240000201800 */
[----:B0-----:R-:W-:-:S14]  /*62e0*/  DSETP.GT.AND P0, PT, R16, R20, PT ;  /* 0x000000141000722a */ /* 0x001fdc0003f04000 */
[----:B------:R-:W-:Y:S01]  /*62f0*/  @P0 MOV R20, R16 ;  /* 0x0000001000140202 */ /* 0x000fe20000000f00 */
[----:B------:R-:W-:Y:S02]  /*6300*/  @P0 IMAD.MOV.U32 R21, RZ, RZ, R17 ;  /* 0x000000ffff150224 */ /* 0x000fe400078e0011 */
[----:B------:R-:W-:-:S07]  /*6310*/  @P0 IMAD.MOV.U32 R22, RZ, RZ, R25 ;  /* 0x000000ffff160224 */ /* 0x000fce00078e0019 */
.L_x_1887:
[----:B------:R-:W-:Y:S05]  /*6320*/  BSYNC B0 ;  /* 0x0000000000007941 */ /* 0x000fea0003800000 */
.L_x_1886:
[----:B------:R-:W-:Y:S05]  /*6330*/  WARPSYNC.ALL ;  /* 0x0000000000007948 */ /* 0x000fea0003800000 */
[----:B0-----:R-:W-:Y:S01]  /*6340*/  SHFL.BFLY PT, R17, R21, 0x10, 0x1f ;  /* 0x0e001f0015117f89 */ /* 0x001fe200000e0000 */
[----:B------:R-:W0:Y:S03]  /*6350*/  LDC R24, c[0x0][0x22c] ;  /* 0x00008b00ff187b82 */ /* 0x000e260000000800 */
[----:B------:R-:W2:Y:S04]  /*6360*/  SHFL.BFLY PT, R16, R20, 0x10, 0x1f ;  /* 0x0e001f0014107f89 */ /* 0x000ea800000e0000 */
[----:B-1----:R-:W1:Y:S01]  /*6370*/  SHFL.BFLY PT, R18, R22, 0x10, 0x1f ;  /* 0x0e001f0016127f89 */ /* 0x002e6200000e0000 */
[----:B--2---:R-:W-:-:S14]  /*6380*/  DSETP.GT.AND P1, PT, R16, R20, PT ;  /* 0x000000141000722a */ /* 0x004fdc0003f24000 */
[----:B------:R-:W-:Y:S01]  /*6390*/  @P1 MOV R20, R16 ;  /* 0x0000001000141202 */ /* 0x000fe20000000f00 */
[----:B------:R-:W-:Y:S02]  /*63a0*/  @P1 IMAD.MOV.U32 R21, RZ, RZ, R17 ;  /* 0x000000ffff151224 */ /* 0x000fe400078e0011 */
[----:B-1----:R-:W-:Y:S02]  /*63b0*/  @P1 IMAD.MOV.U32 R22, RZ, RZ, R18 ;  /* 0x000000ffff161224 */ /* 0x002fe400078e0012 */
        /* <DEDUP_REMOVED lines=31> */
[----:B------:R-:W1:Y:S01]  /*65b0*/  @!P1 F2F.F32.F64 R16, R20 ;  /* 0x0000001400109310 */ /* 0x000e620000301000 */
[----:B--2---:R-:W-:Y:S01]  /*65c0*/  @P0 IMAD.MOV.U32 R22, RZ, RZ, R19 ;  /* 0x000000ffff160224 */ /* 0x004fe200078e0013 */
[----:B------:R-:W-:Y:S01]  /*65d0*/  @!P1 LEA R19, R18, R3, 0x2 ;  /* 0x0000000312139211 */ /* 0x000fe200078e10ff */
[----:B------:R-:W-:Y:S02]  /*65e0*/  @!P1 IMAD R17, R17, 0x4, R4 ;  /* 0x0000000411119824 */ /* 0x000fe400078e0204 */
[----:B0-----:R-:W-:-:S03]  /*65f0*/  ISETP.LE.AND P0, PT, R24, UR4, PT ;  /* 0x0000000418007c0c */ /* 0x001fc6000bf03270 */
[----:B------:R0:W-:Y:S04]  /*6600*/  @!P1 STS [R17], R22 ;  /* 0x0000001611009388 */ /* 0x0001e80000000800 */
[----:B-1----:R0:W-:Y:S01]  /*6610*/  @!P1 STS [R19], R16 ;  /* 0x0000001013009388 */ /* 0x0021e20000000800 */
[----:B------:R-:W-:-:S05]  /*6620*/  NOP ;  /* 0x0000000000007918 */ /* 0x000fca0000000000 */
[----:B------:R-:W-:Y:S05]  /*6630*/  @!P0 BRA `(.L_x_1899) ;  /* 0xfffffff400008947 */ /* 0x000fea000383ffff */
[----:B------:R-:W-:Y:S01]  /*6640*/  NOP ;  /* 0x0000000000007918 */ /* 0x000fe20000000000 */
[----:B------:R-:W-:-:S05]  /*6650*/  UMOV UR4, URZ ;  /* 0x0000003f00047c82 */ /* 0x000fca0008000000 */
.L_x_1903:
[----:B0-----:R-:W-:Y:S01]  /*6660*/  VIADD R17, R9, UR4 ;  /* 0x0000000409117c36 */ /* 0x001fe20008000000 */
[----:B------:R-:W0:Y:S01]  /*6670*/  LDC R16, c[0x0][0x22c] ;  /* 0x00008b00ff107b82 */ /* 0x000e220000000800 */
[----:B------:R-:W-:Y:S01]  /*6680*/  UIADD3 UR4, UR4, 0x1, URZ ;  /* 0x0000000104047890 */ /* 0x000fe2000fffe03f */
[----:B------:R-:W-:Y:S01]  /*6690*/  BSSY B0, `(.L_x_1900) ;  /* 0x0000010000007945 */ /* 0x000fe20003800000 */
[----:B------:R-:W-:-:S05]  /*66a0*/  IMAD R17, R17, 0x4, R4 ;  /* 0x0000000411117824 */ /* 0x000fca00078e0204 */
[----:B------:R-:W1:Y:S01]  /*66b0*/  LDS R0, [R17] ;  /* 0x0000000011007984 */ /* 0x000e620000000800 */
[----:B0-----:R-:W-:Y:S01]  /*66c0*/  ISETP.LE.AND P0, PT, R16, UR4, PT ;  /* 0x0000000410007c0c */ /* 0x001fe2000bf03270 */
[CC--:B-1----:R-:W-:Y:S02]  /*66d0*/  IMAD R19, R23.reuse, R0.reuse, R23 ;  /* 0x0000000017137224 */ /* 0x0c2fe400078e0217 */
[----:B------:R-:W-:-:S05]  /*66e0*/  IMAD R0, R23, R0, R6 ;  /* 0x0000000017007224 */ /* 0x000fca00078e0206 */
[----:B------:R-:W-:-:S13]  /*66f0*/  ISETP.GE.AND P2, PT, R0, R19, PT ;  /* 0x000000130000720c */ /* 0x000fda0003f46270 */
[----:B------:R-:W-:Y:S05]  /*6700*/  @P2 BRA `(.L_x_1901) ;  /* 0x0000000000202947 */ /* 0x000fea0003800000 */
.L_x_1902:
[----:B0-----:R-:W-:Y:S02]  /*6710*/  IADD3 R16, R7, R0, RZ ;  /* 0x0000000007107210 */ /* 0x001fe40007ffe0ff */
[----:B------:R-:W-:-:S03]  /*6720*/  IADD3 R0, R0, 0x20, RZ ;  /* 0x0000002000007810 */ /* 0x000fc60007ffe0ff */
[----:B------:R-:W-:Y:S01]  /*6730*/  IMAD R17, R16, 0x4, R3 ;  /* 0x0000000410117824 */ /* 0x000fe200078e0203 */
[----:B------:R-:W-:Y:S01]  /*6740*/  ISETP.GE.AND P2, PT, R0, R19, PT ;  /* 0x000000130000720c */ /* 0x000fe20003f46270 */
[----:B------:R-:W-:-:S04]  /*6750*/  IMAD R16, R16, 0x4, R5 ;  /* 0x0000000410107824 */ /* 0x000fc800078e0205 */
[----:B------:R-:W0:Y:S04]  /*6760*/  LDS R17, [R17] ;  /* 0x0000000011117984 */ /* 0x000e280000000800 */
[----:B0-----:R0:W-:Y:S04]  /*6770*/  STS [R16], R17 ;  /* 0x0000001110007388 */ /* 0x0011e80000000800 */
[----:B------:R-:W-:Y:S05]  /*6780*/  @!P2 BRA `(.L_x_1902) ;  /* 0xfffffffc00e0a947 */ /* 0x000fea000383ffff */
.L_x_1901:
[----:B------:R-:W-:Y:S05]  /*6790*/  BSYNC B0 ;  /* 0x0000000000007941 */ /* 0x000fea0003800000 */
.L_x_1900:
[----:B------:R-:W-:Y:S05]  /*67a0*/  @!P0 BRA `(.L_x_1903) ;  /* 0xfffffffc00ac8947 */ /* 0x000fea000383ffff */
[----:B------:R-:W1:Y:S02]  /*67b0*/  LDC R25, c[0x0][0x220] ;  /* 0x00008800ff197b82 */ /* 0x000e640000000800 */
[----:B-1----:R-:W-:Y:S01]  /*67c0*/  ISETP.GE.AND P0, PT, R25, 0x1, PT ;  /* 0x000000011900780c */ /* 0x002fe20003f06270 */
[----:B------:R-:W-:-:S12]  /*67d0*/  NOP ;  /* 0x0000000000007918 */ /* 0x000fd80000000000 */
[----:B------:R-:W-:Y:S05]  /*67e0*/  @!P0 BRA `(.L_x_1834) ;  /* 0x0000000800ec8947 */ /* 0x000fea0003800000 */
[----:B------:R-:W-:-:S05]  /*67f0*/  UMOV UR4, URZ ;  /* 0x0000003f00047c82 */ /* 0x000fca0008000000 */
.L_x_1921:
[----:B------:R-:W-:Y:S01]  /*6800*/  BSSY B0, `(.L_x_1904) ;  /* 0x0000011000007945 */ /* 0x000fe20003800000 */
[----:B------:R-:W-:Y:S02]  /*6810*/  IMAD.MOV.U32 R20, RZ, RZ, 0x0 ;  /* 0x00000000ff147424 */ /* 0x000fe400078e00ff */
[----:B------:R-:W-:Y:S01]  /*6820*/  IMAD.MOV.U32 R21, RZ, RZ, -0x100000 ;  /* 0xfff00000ff157424 */ /* 0x000fe200078e00ff */
[----:B--2---:R-:W-:Y:S06]  /*6830*/  @P4 BRA `(.L_x_1905) ;  /* 0x0000000000344947 */ /* 0x004fec0003800000 */
[----:B------:R-:W-:-:S13]  /*6840*/  ISETP.NE.AND P0, PT, RZ, UR4, PT ;  /* 0x00000004ff007c0c */ /* 0x000fda000bf05270 */
[----:B------:R-:W-:Y:S05]  /*6850*/  @!P0 BRA `(.L_x_1906) ;  /* 0x0000000000248947 */ /* 0x000fea0003800000 */
[----:B------:R-:W-:-:S11]  /*6860*/  HFMA2.MMA R0, -RZ, RZ, 0, 0 ;  /* 0x00000000ff007435 */ /* 0x000fd600000001ff */
.L_x_1907:
[----:B0-----:R-:W-:-:S04]  /*6870*/  IMAD.IADD R17, R9, 0x1, R0 ;  /* 0x0000000109117824 */ /* 0x001fc800078e0200 */
[----:B------:R-:W-:-:S06]  /*6880*/  IMAD R17, R17, 0x4, R4 ;  /* 0x0000000411117824 */ /* 0x000fcc00078e0204 */
[----:B------:R-:W0:Y:S02]  /*6890*/  LDS R17, [R17] ;  /* 0x0000000011117984 */ /* 0x000e240000000800 */
[----:B0-----:R-:W-:-:S13]  /*68a0*/  ISETP.NE.AND P0, PT, R17, R6, PT ;  /* 0x000000061100720c */ /* 0x001fda0003f05270 */
[----:B------:R-:W-:Y:S05]  /*68b0*/  @!P0 BRA `(.L_x_1905) ;  /* 0x0000000000148947 */ /* 0x000fea0003800000 */
[----:B------:R-:W-:-:S04]  /*68c0*/  IADD3 R0, R0, 0x1, RZ ;  /* 0x0000000100007810 */ /* 0x000fc80007ffe0ff */
[----:B------:R-:W-:-:S13]  /*68d0*/  ISETP.GE.U32.AND P0, PT, R0, UR4, PT ;  /* 0x0000000400007c0c */ /* 0x000fda000bf06070 */
[----:B------:R-:W-:Y:S05]  /*68e0*/  @!P0 BRA `(.L_x_1907) ;  /* 0xfffffffc00e08947 */ /* 0x000fea000383ffff */
.L_x_1906:
[----:B------:R-:W1:Y:S02]  /*68f0*/  LDS R20, [R30] ;  /* 0x000000001e147984 */ /* 0x000e640000000800 */
[----:B-1----:R-:W1:Y:S02]  /*6900*/  F2F.F64.F32 R20, R20 ;  /* 0x0000001400147310 */ /* 0x002e640000201800 */
.L_x_1905:
[----:B------:R-:W-:Y:S05]  /*6910*/  BSYNC B0 ;  /* 0x0000000000007941 */ /* 0x000fea0003800000 */
.L_x_1904:
[----:B------:R-:W2:Y:S01]  /*6920*/  LDC R19, c[0x0][0x21c] ;  /* 0x00008700ff137b82 */ /* 0x000ea20000000800 */
[----:B------:R-:W-:Y:S01]  /*6930*/  BSSY B0, `(.L_x_1908) ;  /* 0x0000076000007945 */ /* 0x000fe20003800000 */
[----:B------:R-:W-:Y:S01]  /*6940*/  IMAD.MOV.U32 R0, RZ, RZ, R12 ;  /* 0x000000ffff007224 */ /* 0x000fe200078e000c */
[----:B--2---:R-:W-:-:S13]  /*6950*/  ISETP.GE.AND P0, PT, R10, R19, PT ;  /* 0x000000130a00720c */ /* 0x004fda0003f06270 */
[----:B------:R-:W-:Y:S05]  /*6960*/  @P0 BRA `(.L_x_1909) ;  /* 0x0000000400c80947 */ /* 0x000fea0003800000 */
[----:B------:R-:W-:-:S13]  /*6970*/  ISETP.NE.AND P0, PT, RZ, UR4, PT ;  /* 0x00000004ff007c0c */ /* 0x000fda000bf05270 */
[----:B------:R-:W-:Y:S05]  /*6980*/  @!P0 BRA `(.L_x_1910) ;  /* 0x0000000000788947 */ /* 0x000fea0003800000 */
[----:B------:R-:W-:-:S07]  /*6990*/  IMAD.MOV.U32 R18, RZ, RZ, R10 ;  /* 0x000000ffff127224 */ /* 0x000fce00078e000a */
.L_x_1915:
[----:B------:R-:W-:Y:S04]  /*69a0*/  BSSY B1, `(.L_x_1911) ;  /* 0x0000013000017945 */ /* 0x000fe80003800000 */
[----:B------:R-:W-:Y:S01]  /*69b0*/  BSSY B2, `(.L_x_1912) ;  /* 0x000000d000027945 */ /* 0x000fe20003800000 */
[----:B0-----:R-:W-:-:S07]  /*69c0*/  MOV R22, RZ ;  /* 0x000000ff00167202 */ /* 0x001fce0000000f00 */
.L_x_1914:
        /* <DEDUP_REMOVED lines=12> */
.L_x_1912:
[----:B------:R-:W-:-:S05]  /*6a90*/  IADD3 R16, R7, R18, RZ ;  /* 0x0000001207107210 */ /* 0x000fca0007ffe0ff */
[----:B------:R-:W-:-:S06]  /*6aa0*/  IMAD R19, R16, 0x4, R5 ;  /* 0x0000000410137824 */ /* 0x000fcc00078e0205 */
[----:B------:R-:W0:Y:S02]  /*6ab0*/  LDS R19, [R19] ;  /* 0x0000000013137984 */ /* 0x000e240000000800 */
[----:B0-----:R0:W2:Y:S02]  /*6ac0*/  F2F.F64.F32 R16, R19 ;  /* 0x0000001300107310 */ /* 0x0010a40000201800 */
.L_x_1913:
[----:B------:R-:W-:Y:S05]  /*6ad0*/  BSYNC B1 ;  /* 0x0000000000017941 */ /* 0x000fea0003800000 */
.L_x_1911:
[----:B-12---:R-:W-:Y:S01]  /*6ae0*/  DSETP.GT.AND P0, PT, R16, R20, PT ;  /* 0x000000141000722a */ /* 0x006fe20003f04000 */
        /* <DEDUP_REMOVED lines=8> */
.L_x_1910:
[----:B------:R-:W2:Y:S01]  /*6b70*/  LDC R23, c[0x0][0x21c] ;  /* 0x00008700ff177b82 */ /* 0x000ea20000000800 */
[----:B0-----:R-:W-:Y:S01]  /*6b80*/  IADD3 R16, -R10, R19, RZ ;  /* 0x000000130a107210 */ /* 0x001fe20007ffe1ff */
[----:B------:R-:W-:Y:S01]  /*6b90*/  BSSY B1, `(.L_x_1916) ;  /* 0x000002d000017945 */ /* 0x000fe20003800000 */
[----:B------:R-:W-:Y:S01]  /*6ba0*/  IMAD.MOV.U32 R22, RZ, RZ, R10 ;  /* 0x000000ffff167224 */ /* 0x000fe200078e000a */
[----:B------:R-:W-:Y:S02]  /*6bb0*/  PLOP3.LUT P0, PT, PT, PT, PT, 0x80, 0x0 ;  /* 0x000000000000781c */ /* 0x000fe40003f0f070 */
[----:B------:R-:W-:-:S13]  /*6bc0*/  ISETP.GT.AND P2, PT, R16, 0x60, PT ;  /* 0x000000601000780c */ /* 0x000fda0003f44270 */
[----:B------:R-:W-:Y:S05]  /*6bd0*/  @!P2 BRA `(.L_x_1917) ;  /* 0x0000000000a0a947 */ /* 0x000fea0003800000 */
[----:B------:R-:W-:Y:S01]  /*6be0*/  PLOP3.LUT P0, PT, PT, PT, PT, 0x8, 0x0 ;  /* 0x000000000000781c */ /* 0x000fe20003f0e170 */
[----:B------:R-:W-:-:S12]  /*6bf0*/  VIADD R19, R19, 0xffffffa0 ;  /* 0xffffffa013137836 */ /* 0x000fd80000000000 */
.L_x_1918:
[----:B------:R-:W-:Y:S01]  /*6c00*/  IADD3 R16, R7, R22, RZ ;  /* 0x0000001607107210 */ /* 0x000fe20007ffe0ff */
[----:B------:R-:W-:-:S04]  /*6c10*/  VIADD R26, R22, 0x20 ;  /* 0x00000020161a7836 */ /* 0x000fc80000000000 */
[----:B------:R-:W-:-:S06]  /*6c20*/  IMAD R18, R16, 0x4, R5 ;  /* 0x0000000410127824 */ /* 0x000fcc00078e0205 */
[----:B------:R-:W0:Y:S02]  /*6c30*/  LDS R18, [R18] ;  /* 0x0000000012127984 */ /* 0x000e240000000800 */
[----:B0-----:R-:W1:Y:S02]  /*6c40*/  F2F.F64.F32 R16, R18 ;  /* 0x0000001200107310 */ /* 0x001e640000201800 */
[----:B-1----:R-:W-:-:S14]  /*6c50*/  DSETP.GT.AND P2, PT, R16, R20, PT ;  /* 0x000000141000722a */ /* 0x002fdc0003f44000 */
[----:B------:R-:W-:Y:S01]  /*6c60*/  @P2 IMAD.MOV.U32 R20, RZ, RZ, R16 ;  /* 0x000000ffff142224 */ /* 0x000fe200078e0010 */
[----:B------:R-:W-:Y:S01]  /*6c70*/  IADD3 R16, R7, R26, RZ ;  /* 0x0000001a07107210 */ /* 0x000fe20007ffe0ff */
[----:B------:R-:W-:Y:S01]  /*6c80*/  @P2 IMAD.MOV.U32 R0, RZ, RZ, R22 ;  /* 0x000000ffff002224 */ /* 0x000fe200078e0016 */
[----:B------:R-:W-:-:S03]  /*6c90*/  @P2 MOV R21, R17 ;  /* 0x0000001100152202 */ /* 0x000fc60000000f00 */
[----:B------:R-:W-:-:S06]  /*6ca0*/  IMAD R24, R16, 0x4, R5 ;  /* 0x0000000410187824 */ /* 0x000fcc00078e0205 */
[----:B------:R-:W0:Y:S02]  /*6cb0*/  LDS R24, [R24] ;  /* 0x0000000018187984 */ /* 0x000e240000000800 */
[----:B0-----:R-:W0:Y:S02]  /*6cc0*/  F2F.F64.F32 R16, R24 ;  /* 0x0000001800107310 */ /* 0x001e240000201800 */
[----:B0-----:R-:W-:-:S14]  /*6cd0*/  DSETP.GT.AND P2, PT, R16, R20, PT ;  /* 0x000000141000722a */ /* 0x001fdc0003f44000 */
[----:B------:R-:W-:Y:S01]  /*6ce0*/  @P2 IMAD.MOV.U32 R0, RZ, RZ, R26 ;  /* 0x000000ffff002224 */ /* 0x000fe200078e001a */
[----:B------:R-:W-:Y:S01]  /*6cf0*/  @P2 MOV R21, R17 ;  /* 0x0000001100152202 */ /* 0x000fe20000000f00 */
[----:B------:R-:W-:Y:S02]  /*6d00*/  VIADD R26, R22, 0x40 ;  /* 0x00000040161a7836 */ /* 0x000fe40000000000 */
[----:B------:R-:W-:-:S03]  /*6d10*/  @P2 IMAD.MOV.U32 R20, RZ, RZ, R16 ;  /* 0x000000ffff142224 */ /* 0x000fc600078e0010 */
[----:B------:R-:W-:-:S05]  /*6d20*/  IADD3 R16, R7, R26, RZ ;  /* 0x0000001a07107210 */ /* 0x000fca0007ffe0ff */
[----:B------:R-:W-:-:S06]  /*6d30*/  IMAD R18, R16, 0x4, R5 ;  /* 0x0000000410127824 */ /* 0x000fcc00078e0205 */
[----:B------:R-:W0:Y:S02]  /*6d40*/  LDS R18, [R18] ;  /* 0x0000000012127984 */ /* 0x000e240000000800 */
[----:B0-----:R-:W0:Y:S02]  /*6d50*/  F2F.F64.F32 R16, R18 ;  /* 0x0000001200107310 */ /* 0x001e240000201800 */
[----:B0-----:R-:W-:-:S14]  /*6d60*/  DSETP.GT.AND P2, PT, R16, R20, PT ;  /* 0x000000141000722a */ /* 0x001fdc0003f44000 */
[----:B------:R-:W-:Y:S01]  /*6d70*/  @P2 IMAD.MOV.U32 R0, RZ, RZ, R26 ;  /* 0x000000ffff002224 */ /* 0x000fe200078e001a */
[----:B------:R-:W-:Y:S01]  /*6d80*/  @P2 MOV R21, R17 ;  /* 0x0000001100152202 */ /* 0x000fe20000000f00 */
[C---:B------:R-:W-:Y:S02]  /*6d90*/  VIADD R26, R22.reuse, 0x60 ;  /* 0x00000060161a7836 */ /* 0x040fe40000000000 */
[----:B------:R-:W-:Y:S02]  /*6da0*/  @P2 IMAD.MOV.U32 R20, RZ, RZ, R16 ;  /* 0x000000ffff142224 */ /* 0x000fe400078e0010 */
[----:B------:R-:W-:Y:S01]  /*6db0*/  VIADD R22, R22, 0x80 ;  /* 0x0000008016167836 */ /* 0x000fe20000000000 */
[----:B------:R-:W-:-:S05]  /*6dc0*/  IADD3 R16, R7, R26, RZ ;  /* 0x0000001a07107210 */ /* 0x000fca0007ffe0ff */
[----:B------:R-:W-:-:S05]  /*6dd0*/  IMAD R24, R16, 0x4, R5 ;  /* 0x0000000410187824 */ /* 0x000fca00078e0205 */
[----:B------:R-:W0:Y:S02]  /*6de0*/  LDS R16, [R24] ;  /* 0x0000000018107984 */ /* 0x000e240000000800 */
[----:B0-----:R-:W0:Y:S02]  /*6df0*/  F2F.F64.F32 R16, R16 ;  /* 0x0000001000107310 */ /* 0x001e240000201800 */
[----:B0-----:R-:W-:-:S14]  /*6e00*/  DSETP.GT.AND P2, PT, R16, R20, PT ;  /* 0x000000141000722a */ /* 0x001fdc0003f44000 */
[----:B------:R-:W-:Y:S01]  /*6e10*/  @P2 IMAD.MOV.U32 R20, RZ, RZ, R16 ;  /* 0x000000ffff142224 */ /* 0x000fe200078e0010 */
[----:B------:R-:W-:Y:S01]  /*6e20*/  @P2 MOV R21, R17 ;  /* 0x0000001100152202 */ /* 0x000fe20000000f00 */
[----:B------:R-:W-:Y:S01]  /*6e30*/  @P2 IMAD.MOV.U32 R0, RZ, RZ, R26 ;  /* 0x000000ffff002224 */ /* 0x000fe200078e001a */
[----:B------:R-:W-:-:S13]  /*6e40*/  ISETP.GE.AND P2, PT, R22, R19, PT ;  /* 0x000000131600720c */ /* 0x000fda0003f46270 */
[----:B------:R-:W-:Y:S05]  /*6e50*/  @!P2 BRA `(.L_x_1918) ;  /* 0xfffffffc0068a947 */ /* 0x000fea000383ffff */
.L_x_1917:
[----:B------:R-:W-:Y:S05]  /*6e60*/  BSYNC B1 ;  /* 0x0000000000017941 */ /* 0x000fea0003800000 */
.L_x_1916:
[----:B--2---:R-:W-:Y:S01]  /*6e70*/  IADD3 R16, -R22, R23, RZ ;  /* 0x0000001716107210 */ /* 0x004fe20007ffe1ff */
[----:B------:R-:W-:Y:S03]  /*6e80*/  BSSY B1, `(.L_x_1919) ;  /* 0x0000016000017945 */ /* 0x000fe60003800000 */
[----:B------:R-:W-:-:S13]  /*6e90*/  ISETP.GT.AND P2, PT, R16, 0x20, PT ;  /* 0x000000201000780c */ /* 0x000fda0003f44270 */
[----:B------:R-:W-:Y:S05]  /*6ea0*/  @!P2 BRA `(.L_x_1920) ;  /* 0x00000000004ca947 */ /* 0x000fea0003800000 */
[----:B------:R-:W-:Y:S01]  /*6eb0*/  IMAD.IADD R16, R7, 0x1, R22 ;  /* 0x0000000107107824 */ /* 0x000fe200078e0216 */
[----:B------:R-:W-:-:S03]  /*6ec0*/  IADD3 R26, R22, 0x20, RZ ;  /* 0x00000020161a7810 */ /* 0x000fc60007ffe0ff */
[----:B------:R-:W-:Y:S02]  /*6ed0*/  IMAD R24, R16, 0x4, R5 ;  /* 0x0000000410187824 */ /* 0x000fe400078e0205 */
[----:B------:R-:W-:-:S03]  /*6ee0*/  IMAD.IADD R18, R7, 0x1, R26 ;  /* 0x0000000107127824 */ /* 0x000fc600078e021a */
[----:B------:R-:W0:Y:S01]  /*6ef0*/  LDS R16, [R24] ;  /* 0x0000000018107984 */ /* 0x000e220000000800 */
[----:B------:R-:W-:-:S05]  /*6f00*/  IMAD R25, R18, 0x4, R5 ;  /* 0x0000000412197824 */ /* 0x000fca00078e0205 */
[----:B------:R-:W2:Y:S01]  /*6f10*/  LDS R18, [R25] ;  /* 0x0000000019127984 */ /* 0x000ea20000000800 */
[----:B0-----:R-:W1:Y:S08]  /*6f20*/  F2F.F64.F32 R16, R16 ;  /* 0x0000001000107310 */ /* 0x001e700000201800 */
[----:B--2---:R-:W0:Y:S01]  /*6f30*/  F2F.F64.F32 R18, R18 ;  /* 0x0000001200127310 */ /* 0x004e220000201800 */
[----:B-1----:R-:W-:-:S14]  /*6f40*/  DSETP.GT.AND P0, PT, R16, R20, PT ;  /* 0x000000141000722a */ /* 0x002fdc0003f04000 */
[----:B------:R-:W-:Y:S01]  /*6f50*/  @P0 MOV R20, R16 ;  /* 0x0000001000140202 */ /* 0x000fe20000000f00 */
[----:B------:R-:W-:Y:S02]  /*6f60*/  @P0 IMAD.MOV.U32 R21, RZ, RZ, R17 ;  /* 0x000000ffff150224 */ /* 0x000fe400078e0011 */
[----:B------:R-:W-:Y:S01]  /*6f70*/  @P0 IMAD.MOV.U32 R0, RZ, RZ, R22 ;  /* 0x000000ffff000224 */ /* 0x000fe200078e0016 */
[----:B------:R-:W-:-:S03]  /*6f80*/  IADD3 R22, R26, 0x20, RZ ;  /* 0x000000201a167810 */ /* 0x000fc60007ffe0ff */
[----:B0-----:R-:W-:-:S14]  /*6f90*/  DSETP.GT.AND P0, PT, R18, R20, PT ;  /* 0x000000141200722a */ /* 0x001fdc0003f04000 */
[----:B------:R-:W-:Y:S01]  /*6fa0*/  @P0 MOV R20, R18 ;  /* 0x0000001200140202 */ /* 0x000fe20000000f00 */
[----:B------:R-:W-:Y:S02]  /*6fb0*/  @P0 IMAD.MOV.U32 R21, RZ, RZ, R19 ;  /* 0x000000ffff150224 */ /* 0x000fe400078e0013 */
[----:B------:R-:W-:Y:S01]  /*6fc0*/  @P0 IMAD.MOV.U32 R0, RZ, RZ, R26 ;  /* 0x000000ffff000224 */ /* 0x000fe200078e001a */
[----:B------:R-:W-:-:S13]  /*6fd0*/  PLOP3.LUT P0, PT, PT, PT, PT, 0x8, 0x0 ;  /* 0x000000000000781c */ /* 0x000fda0003f0e170 */
.L_x_1920:
[----:B------:R-:W-:Y:S05]  /*6fe0*/  BSYNC B1 ;  /* 0x0000000000017941 */ /* 0x000fea0003800000 */
.L_x_1919:
[----:B------:R-:W-:-:S13]  /*6ff0*/  ISETP.LT.OR P0, PT, R22, R23, P0 ;  /* 0x000000171600720c */ /* 0x000fda0000701670 */
[----:B------:R-:W-:Y:S05]  /*7000*/  @!P0 BRA `(.L_x_1909) ;  /* 0x0000000000208947 */ /* 0x000fea0003800000 */
[----:B------:R-:W-:-:S04]  /*7010*/  IMAD.IADD R16, R7, 0x1, R22 ;  /* 0x0000000107107824 */ /* 0x000fc800078e0216 */
[----:B------:R-:W-:-:S05]  /*7020*/  IMAD R18, R16, 0x4, R5 ;  /* 0x0000000410127824 */ /* 0x000fca00078e0205 */
[----:B------:R-:W0:Y:S02]  /*7030*/  LDS R16, [R18] ;  /* 0x0000000012107984 */ /* 0x000e240000000800 */
[----:B0-----:R-:W1:Y:S02]  /*7040*/  F2F.F64.F32 R16, R16 ;  /* 0x0000001000107310 */ /* 0x001e640000201800 */
[----:B-1----:R-:W-:-:S14]  /*7050*/  DSETP.GT.AND P0, PT, R16, R20, PT ;  /* 0x000000141000722a */ /* 0x002fdc0003f04000 */
[----:B------:R-:W-:Y:S01]  /*7060*/  @P0 MOV R20, R16 ;  /* 0x0000001000140202 */ /* 0x000fe20000000f00 */
[----:B------:R-:W-:Y:S02]  /*7070*/  @P0 IMAD.MOV.U32 R21, RZ, RZ, R17 ;  /* 0x000000ffff150224 */ /* 0x000fe400078e0011 */
[----:B------:R-:W-:-:S07]  /*7080*/  @P0 IMAD.MOV.U32 R0, RZ, RZ, R22 ;  /* 0x000000ffff000224 */ /* 0x000fce00078e0016 */
.L_x_1909:
[----:B------:R-:W-:Y:S05]  /*7090*/  BSYNC B0 ;  /* 0x0000000000007941 */ /* 0x000fea0003800000 */
.L_x_1908:
[----:B------:R-:W-:Y:S05]  /*70a0*/  WARPSYNC.ALL ;  /* 0x0000000000007948 */ /* 0x000fea0003800000 */
[----:B01----:R-:W-:Y:S01]  /*70b0*/  SHFL.BFLY PT, R17, R21, 0x10, 0x1f ;  /* 0x0e001f0015117f89 */ /* 0x003fe200000e0000 */
[----:B------:R-:W0:Y:S03]  /*70c0*/  LDC R25, c[0x0][0x220] ;  /* 0x00008800ff197b82 */ /* 0x000e260000000800 */
        /* <DEDUP_REMOVED lines=45> */
.L_x_1834:
[----:B------:R-:W-:Y:S01]  /*73a0*/  ISETP.NE.AND P0, PT, R35, RZ, PT ;  /* 0x000000ff2300720c */ /* 0x000fe20003f05270 */
[----:B------:R-:W-:Y:S01]  /*73b0*/  NOP ;  /* 0x0000000000007918 */ /* 0x000fe20000000000 */
[----:B------:R-:W-:Y:S11]  /*73c0*/  BSSY B0, `(.L_x_1922) ;  /* 0x0000057000007945 */ /* 0x000ff60003800000 */
[----:B------:R-:W-:Y:S05]  /*73d0*/  @!P0 BRA `(.L_x_1923) ;  /* 0x0000000400548947 */ /* 0x000fea0003800000 */
[----:B0-2---:R-:W-:Y:S01]  /*73e0*/  IMAD.IADD R0, R25, 0x1, -R6 ;  /* 0x0000000119007824 */ /* 0x005fe200078e0a06 */
[----:B------:R-:W-:Y:S01]  /*73f0*/  BSSY B1, `(.L_x_1924) ;  /* 0x000002b000017945 */ /* 0x000fe20003800000 */
[----:B------:R-:W-:-:S03]  /*7400*/  PLOP3.LUT P0, PT, PT, PT, PT, 0x80, 0x0 ;  /* 0x000000000000781c */ /* 0x000fc60003f0f070 */
[----:B------:R-:W-:Y:S01]  /*7410*/  ISETP.GT.AND P1, PT, R0, 0x60, PT ;  /* 0x000000600000780c */ /* 0x000fe20003f24270 */
[----:B------:R-:W-:-:S12]  /*7420*/  IMAD.MOV.U32 R0, RZ, RZ, R6 ;  /* 0x000000ffff007224 */ /* 0x000fd800078e0006 */
[----:B------:R-:W-:Y:S05]  /*7430*/  @!P1 BRA `(.L_x_1925) ;  /* 0x0000000000989947 */ /* 0x000fea0003800000 */
[----:B------:R-:W-:Y:S02]  /*7440*/  PLOP3.LUT P0, PT, PT, PT, PT, 0x8, 0x0 ;  /* 0x000000000000781c */ /* 0x000fe40003f0e170 */
[----:B-1----:R-:W-:-:S11]  /*7450*/  IADD3 R23, R25, -0x60, RZ ;  /* 0xffffffa019177810 */ /* 0x002fd60007ffe0ff */
.L_x_1926:
[----:B----4-:R-:W-:-:S04]  /*7460*/  IMAD.IADD R17, R9, 0x1, R0 ;  /* 0x0000000109117824 */ /* 0x010fc800078e0200 */
[----:B------:R-:W-:Y:S02]  /*7470*/  IMAD R22, R17, 0x4, R4 ;  /* 0x0000000411167824 */ /* 0x000fe400078e0204 */
[----:B0--3--:R-:W0:Y:S03]  /*7480*/  LDC.64 R16, c[0x0][0x238] ;  /* 0x00008e00ff107b82 */ /* 0x009e260000000a00 */
[----:B------:R-:W0:Y:S02]  /*7490*/  LDS R19, [R22] ;  /* 0x0000000016137984 */ /* 0x000e240000000800 */
[----:B0-----:R-:W-:-:S06]  /*74a0*/  IMAD.WIDE R18, R19, 0x2, R16 ;  /* 0x0000000213127825 */ /* 0x001fcc00078e0210 */
[----:B------:R-:W2:Y:S01]  /*74b0*/  LDG.E.U16 R18, desc[UR8][R18.64] ;  /* 0x0000000812127981 */ /* 0x000ea2000c1e1500 */
[----:B------:R-:W-:-:S05]  /*74c0*/  IADD3 R24, R11, R0, RZ ;  /* 0x000000000b187210 */ /* 0x000fca0007ffe0ff */
[----:B------:R-:W-:-:S05]  /*74d0*/  IMAD R24, R24, 0x4, R3 ;  /* 0x0000000418187824 */ /* 0x000fca00078e0203 */
[----:B------:R-:W0:Y:S04]  /*74e0*/  LDS R20, [R24] ;  /* 0x0000000018147984 */ /* 0x000e280000000800 */
[----:B------:R-:W-:Y:S01]  /*74f0*/  LDS R26, [R24+0x80] ;  /* 0x00008000181a7984 */ /* 0x000fe20000000800 */
[----:B--2---:R-:W-:-:S04]  /*7500*/  IMAD.U32 R21, R18, 0x10000, RZ ;  /* 0x0001000012157824 */ /* 0x004fc800078e00ff */
[----:B0-----:R-:W-:-:S05]  /*7510*/  FADD R27, R20, -R21 ;  /* 0x80000015141b7221 */ /* 0x001fca0000000000 */
[----:B------:R-:W-:Y:S04]  /*7520*/  STS [R24], R27 ;  /* 0x0000001b18007388 */ /* 0x000fe80000000800 */
[----:B------:R-:W0:Y:S02]  /*7530*/  LDS R21, [R22+0x80] ;  /* 0x0000800016157984 */ /* 0x000e240000000800 */
[----:B0-----:R-:W-:-:S06]  /*7540*/  IMAD.WIDE R20, R21, 0x2, R16 ;  /* 0x0000000215147825 */ /* 0x001fcc00078e0210 */
[----:B------:R-:W2:Y:S02]  /*7550*/  LDG.E.U16 R20, desc[UR8][R20.64] ;  /* 0x0000000814147981 */ /* 0x000ea4000c1e1500 */
[----:B--2---:R-:W-:Y:S02]  /*7560*/  SHF.L.U32 R19, R20, 0x10, RZ ;  /* 0x0000001014137819 */ /* 0x004fe400000006ff */
[----:B------:R-:W-:Y:S03]  /*7570*/  LDS R20, [R24+0x180] ;  /* 0x0001800018147984 */ /* 0x000fe60000000800 */
[----:B------:R-:W-:Y:S02]  /*7580*/  FADD R29, R26, -R19 ;  /* 0x800000131a1d7221 */ /* 0x000fe40000000000 */
[----:B------:R-:W-:Y:S04]  /*7590*/  LDS R26, [R24+0x100] ;  /* 0x00010000181a7984 */ /* 0x000fe80000000800 */
[----:B------:R-:W-:Y:S04]  /*75a0*/  STS [R24+0x80], R29 ;  /* 0x0000801d18007388 */ /* 0x000fe80000000800 */
[----:B------:R-:W0:Y:S02]  /*75b0*/  LDS R19, [R22+0x100] ;  /* 0x0001000016137984 */ /* 0x000e240000000800 */
[----:B0-----:R-:W-:-:S06]  /*75c0*/  IMAD.WIDE R18, R19, 0x2, R16 ;  /* 0x0000000213127825 */ /* 0x001fcc00078e0210 */
[----:B------:R-:W2:Y:S02]  /*75d0*/  LDG.E.U16 R18, desc[UR8][R18.64] ;  /* 0x0000000812127981 */ /* 0x000ea4000c1e1500 */
[----:B--2---:R-:W-:-:S04]  /*75e0*/  IMAD.U32 R27, R18, 0x10000, RZ ;  /* 0x00010000121b7824 */ /* 0x004fc800078e00ff */
[----:B------:R-:W-:-:S05]  /*75f0*/  FADD R27, R26, -R27 ;  /* 0x8000001b1a1b7221 */ /* 0x000fca0000000000 */
[----:B------:R-:W-:Y:S04]  /*7600*/  STS [R24+0x100], R27 ;  /* 0x0001001b18007388 */ /* 0x000fe80000000800 */
[----:B------:R-:W0:Y:S02]  /*7610*/  LDS R21, [R22+0x180] ;  /* 0x0001800016157984 */ /* 0x000e240000000800 */
[----:B0-----:R-:W-:-:S06]  /*7620*/  IMAD.WIDE R16, R21, 0x2, R16 ;  /* 0x0000000215107825 */ /* 0x001fcc00078e0210 */
[----:B------:R-:W2:Y:S01]  /*7630*/  LDG.E.U16 R16, desc[UR8][R16.64] ;  /* 0x0000000810107981 */ /* 0x000ea2000c1e1500 */
[----:B------:R-:W-:-:S04]  /*7640*/  IADD3 R0, R0, 0x80, RZ ;  /* 0x0000008000007810 */ /* 0x000fc80007ffe0ff */
[----:B------:R-:W-:Y:S01]  /*7650*/  ISETP.GE.AND P1, PT, R0, R23, PT ;  /* 0x000000170000720c */ /* 0x000fe20003f26270 */
[----:B--2---:R-:W-:-:S04]  /*7660*/  IMAD.U32 R21, R16, 0x10000, RZ ;  /* 0x0001000010157824 */ /* 0x004fc800078e00ff */
[----:B------:R-:W-:-:S05]  /*7670*/  FADD R21, R20, -R21 ;  /* 0x8000001514157221 */ /* 0x000fca0000000000 */
[----:B------:R0:W-:Y:S03]  /*7680*/  STS [R24+0x180], R21 ;  /* 0x0001801518007388 */ /* 0x0001e60000000800 */
[----:B------:R-:W-:Y:S05]  /*7690*/  @!P1 BRA `(.L_x_1926) ;  /* 0xfffffffc00709947 */ /* 0x000fea000383ffff */
.L_x_1925:
[----:B------:R-:W-:Y:S05]  /*76a0*/  BSYNC B1 ;  /* 0x0000000000017941 */ /* 0x000fea0003800000 */
.L_x_1924:
[----:B-1-34-:R-:W-:Y:S01]  /*76b0*/  IMAD.IADD R16, R25, 0x1, -R0 ;  /* 0x0000000119107824 */ /* 0x01afe200078e0a00 */
[----:B------:R-:W-:Y:S04]  /*76c0*/  BSSY B1, `(.L_x_1927) ;  /* 0x0000018000017945 */ /* 0x000fe80003800000 */
[----:B------:R-:W-:-:S13]  /*76d0*/  ISETP.GT.AND P1, PT, R16, 0x20, PT ;  /* 0x000000201000780c */ /* 0x000fda0003f24270 */
[----:B------:R-:W-:Y:S05]  /*76e0*/  @!P1 BRA `(.L_x_1928) ;  /* 0x0000000000549947 */ /* 0x000fea0003800000 */
[----:B------:R-:W-:-:S05]  /*76f0*/  IMAD.IADD R17, R9, 0x1, R0 ;  /* 0x0000000109117824 */ /* 0x000fca00078e0200 */
[----:B------:R-:W-:Y:S02]  /*7700*/  LEA R22, R17, R4, 0x2 ;  /* 0x0000000411167211 */ /* 0x000fe400078e10ff */
[----:B------:R-:W1:Y:S03]  /*7710*/  LDC.64 R16, c[0x0][0x238] ;  /* 0x00008e00ff107b82 */ /* 0x000e660000000a00 */
[----:B------:R-:W1:Y:S02]  /*7720*/  LDS R19, [R22] ;  /* 0x0000000016137984 */ /* 0x000e640000000800 */
[----:B-1----:R-:W-:-:S06]  /*7730*/  IMAD.WIDE R18, R19, 0x2, R16 ;  /* 0x0000000213127825 */ /* 0x002fcc00078e0210 */
[----:B------:R-:W2:Y:S01]  /*7740*/  LDG.E.U16 R18, desc[UR8][R18.64] ;  /* 0x0000000812127981 */ /* 0x000ea2000c1e1500 */
[----:B------:R-:W-:-:S04]  /*7750*/  IMAD.IADD R20, R11, 0x1, R0 ;  /* 0x000000010b147824 */ /* 0x000fc800078e0200 */
[----:B------:R-:W-:-:S05]  /*7760*/  IMAD R20, R20, 0x4, R3 ;  /* 0x0000000414147824 */ /* 0x000fca00078e0203 */
[----:B0-----:R-:W0:Y:S01]  /*7770*/  LDS R21, [R20] ;  /* 0x0000000014157984 */ /* 0x001e220000000800 */
[----:B--2---:R-:W-:-:S05]  /*7780*/  SHF.L.U32 R24, R18, 0x10, RZ ;  /* 0x0000001012187819 */ /* 0x004fca00000006ff */
[----:B0-----:R-:W-:-:S05]  /*7790*/  FADD R21, R21, -R24 ;  /* 0x8000001815157221 */ /* 0x001fca0000000000 */
[----:B------:R-:W-:Y:S04]  /*77a0*/  STS [R20], R21 ;  /* 0x0000001514007388 */ /* 0x000fe80000000800 */
[----:B------:R-:W0:Y:S02]  /*77b0*/  LDS R23, [R22+0x80] ;  /* 0x0000800016177984 */ /* 0x000e240000000800 */
[----:B0-----:R-:W-:Y:S02]  /*77c0*/  IMAD.WIDE R16, R23, 0x2, R16 ;  /* 0x0000000217107825 */ /* 0x001fe400078e0210 */
[----:B------:R-:W0:Y:S04]  /*77d0*/  LDS R23, [R20+0x80] ;  /* 0x0000800014177984 */ /* 0x000e280000000800 */
[----:B------:R-:W2:Y:S01]  /*77e0*/  LDG.E.U16 R16, desc[UR8][R16.64] ;  /* 0x0000000810107981 */ /* 0x000ea2000c1e1500 */
[----:B------:R-:W-:Y:S01]  /*77f0*/  PLOP3.LUT P0, PT, PT, PT, PT, 0x8, 0x0 ;  /* 0x000000000000781c */ /* 0x000fe20003f0e170 */
[----:B------:R-:W-:-:S02]  /*7800*/  VIADD R0, R0, 0x40 ;  /* 0x0000004000007836 */ /* 0x000fc40000000000 */
[----:B--2---:R-:W-:-:S04]  /*7810*/  IMAD.U32 R18, R16, 0x10000, RZ ;  /* 0x0001000010127824 */ /* 0x004fc800078e00ff */
[----:B0-----:R-:W-:-:S05]  /*7820*/  FADD R23, R23, -R18 ;  /* 0x8000001217177221 */ /* 0x001fca0000000000 */
[----:B------:R1:W-:Y:S02]  /*7830*/  STS [R20+0x80], R23 ;  /* 0x0000801714007388 */ /* 0x0003e40000000800 */
.L_x_1928:
[----:B------:R-:W-:Y:S05]  /*7840*/  BSYNC B1 ;  /* 0x0000000000017941 */ /* 0x000fea0003800000 */
.L_x_1927:
[----:B------:R-:W-:-:S13]  /*7850*/  ISETP.LT.OR P0, PT, R0, R25, P0 ;  /* 0x000000190000720c */ /* 0x000fda0000701670 */
[----:B------:R-:W-:Y:S05]  /*7860*/  @!P0 BRA `(.L_x_1923) ;  /* 0x0000000000308947 */ /* 0x000fea0003800000 */
[----:B------:R-:W-:-:S05]  /*7870*/  IADD3 R17, R9, R0, RZ ;  /* 0x0000000009117210 */ /* 0x000fca0007ffe0ff */
[----:B------:R-:W-:Y:S02]  /*7880*/  IMAD R19, R17, 0x4, R4 ;  /* 0x0000000411137824 */ /* 0x000fe400078e0204 */
[----:B------:R-:W2:Y:S04]  /*7890*/  LDC.64 R16, c[0x0][0x238] ;  /* 0x00008e00ff107b82 */ /* 0x000ea80000000a00 */
[----:B------:R-:W2:Y:S02]  /*78a0*/  LDS R19, [R19] ;  /* 0x0000000013137984 */ /* 0x000ea40000000800 */
[----:B--2---:R-:W-:-:S06]  /*78b0*/  IMAD.WIDE R16, R19, 0x2, R16 ;  /* 0x0000000213107825 */ /* 0x004fcc00078e0210 */
[----:B------:R-:W0:Y:S01]  /*78c0*/  LDG.E.U16 R16, desc[UR8][R16.64] ;  /* 0x0000000810107981 */ /* 0x000e22000c1e1500 */
[----:B------:R-:W-:-:S05]  /*78d0*/  IMAD.IADD R0, R11, 0x1, R0 ;  /* 0x000000010b007824 */ /* 0x000fca00078e0200 */
[----:B------:R-:W-:-:S05]  /*78e0*/  LEA R0, R0, R3, 0x2 ;  /* 0x0000000300007211 */ /* 0x000fca00078e10ff */
[----:B------:R-:W2:Y:S01]  /*78f0*/  LDS R18, [R0] ;  /* 0x0000000000127984 */ /* 0x000ea20000000800 */
[----:B0-----:R-:W-:-:S04]  /*7900*/  IMAD.U32 R21, R16, 0x10000, RZ ;  /* 0x0001000010157824 */ /* 0x001fc800078e00ff */
[----:B--2---:R-:W-:-:S05]  /*7910*/  FADD R21, R18, -R21 ;  /* 0x8000001512157221 */ /* 0x004fca0000000000 */
[----:B------:R0:W-:Y:S02]  /*7920*/  STS [R0], R21 ;  /* 0x0000001500007388 */ /* 0x0001e40000000800 */
.L_x_1923:
[----:B------:R-:W-:Y:S05]  /*7930*/  BSYNC B0 ;  /* 0x0000000000007941 */ /* 0x000fea0003800000 */
.L_x_1922:
[----:B------:R-:W-:Y:S01]  /*7940*/  PLOP3.LUT P0, PT, PT, PT, UP1, 0x40, 0x0 ;  /* 0x000000000000781c */ /* 0x000fe20003f0e818 */
[----:B------:R-:W-:-:S12]  /*7950*/  NOP ;  /* 0x0000000000007918 */ /* 0x000fd80000000000 */
[----:B------:R-:W-:Y:S05]  /*7960*/  @P0 BRA `(.L_x_1929) ;  /* 0x0000001400300947 */ /* 0x000fea0003800000 */
[-C--:B------:R-:W-:Y:S01]  /*7970*/  ISETP.GE.AND P4, PT, R6, R25.reuse, PT ;  /* 0x000000190600720c */ /* 0x080fe20003f86270 */
[----:B-12---:R-:W-:Y:S01]  /*7980*/  IMAD.MOV.U32 R20, RZ, RZ, 0x0 ;  /* 0x00000000ff147424 */ /* 0x006fe200078e00ff */
[----:B0-----:R-:W-:Y:S01]  /*7990*/  MOV R21, 0xfff00000 ;  /* 0xfff0000000157802 */ /* 0x001fe20000000f00 */
[----:B------:R-:W-:Y:S01]  /*79a0*/  BSSY B0, `(.L_x_1930) ;  /* 0x0000045000007945 */ /* 0x000fe20003800000 */
[----:B------:R-:W-:-:S09]  /*79b0*/  ISETP.GE.AND P1, PT, R10, R25, PT ;  /* 0x000000190a00720c */ /* 0x000fd20003f26270 */
[----:B------:R-:W0:Y:S02]  /*79c0*/  @!P4 LDS R0, [R31] ;  /* 0x000000001f00c984 */ /* 0x000e240000000800 */
[----:B0-----:R-:W0:Y:S08]  /*79d0*/  @!P4 F2F.F64.F32 R20, R0 ;  /* 0x000000000014c310 */ /* 0x001e300000201800 */
[----:B0-----:R0:W1:Y:S01]  /*79e0*/  F2F.F32.F64 R24, R20 ;  /* 0x0000001400187310 */ /* 0x0010620000301000 */
[----:B------:R-:W-:Y:S05]  /*79f0*/  @P1 BRA `(.L_x_1931) ;  /* 0x0000000000fc1947 */ /* 0x000fea0003800000 */
[--C-:B---34-:R-:W-:Y:S01]  /*7a00*/  IMAD.IADD R16, R25, 0x1, -R10.reuse ;  /* 0x0000000119107824 */ /* 0x118fe200078e0a0a */
[----:B------:R-:W-:Y:S01]  /*7a10*/  BSSY B1, `(.L_x_1932) ;  /* 0x0000022000017945 */ /* 0x000fe20003800000 */
[----:B------:R-:W-:Y:S01]  /*7a20*/  PLOP3.LUT P0, PT, PT, PT, PT, 0x80, 0x0 ;  /* 0x000000000000781c */ /* 0x000fe20003f0f070 */
[----:B------:R-:W-:Y:S02]  /*7a30*/  IMAD.MOV.U32 R0, RZ, RZ, R10 ;  /* 0x000000ffff007224 */ /* 0x000fe400078e000a */
[----:B------:R-:W-:-:S13]  /*7a40*/  ISETP.GT.AND P2, PT, R16, 0x60, PT ;  /* 0x000000601000780c */ /* 0x000fda0003f44270 */
[----:B------:R-:W-:Y:S05]  /*7a50*/  @!P2 BRA `(.L_x_1933) ;  /* 0x000000000074a947 */ /* 0x000fea0003800000 */
[----:B------:R-:W-:Y:S01]  /*7a60*/  BSSY B2, `(.L_x_1933) ;  /* 0x000001c000027945 */ /* 0x000fe20003800000 */
[----:B------:R-:W-:Y:S02]  /*7a70*/  PLOP3.LUT P0, PT, PT, PT, PT, 0x8, 0x0 ;  /* 0x000000000000781c */ /* 0x000fe40003f0e170 */
[----:B------:R-:W-:-:S11]  /*7a80*/  IADD3 R27, R25, -0x60, RZ ;  /* 0xffffffa0191b7810 */ /* 0x000fd60007ffe0ff */
.L_x_1934:
[----:B------:R-:W-:Y:S01]  /*7a90*/  IMAD.IADD R16, R11, 0x1, R0 ;  /* 0x000000010b107824 */ /* 0x000fe200078e0200 */
[----:B------:R-:W-:-:S03]  /*7aa0*/  IADD3 R0, R0, 0x80, RZ ;  /* 0x0000008000007810 */ /* 0x000fc60007ffe0ff */
[----:B------:R-:W-:-:S05]  /*7ab0*/  IMAD R26, R16, 0x4, R3 ;  /* 0x00000004101a7824 */ /* 0x000fca00078e0203 */
[----:B------:R-:W1:Y:S04]  /*7ac0*/  LDS R17, [R26] ;  /* 0x000000001a117984 */ /* 0x000e680000000800 */
[----:B--2---:R-:W2:Y:S04]  /*7ad0*/  LDS R19, [R26+0x80] ;  /* 0x000080001a137984 */ /* 0x004ea80000000800 */
[----:B0-----:R-:W0:Y:S04]  /*7ae0*/  LDS R21, [R26+0x100] ;  /* 0x000100001a157984 */ /* 0x001e280000000800 */
[----:B---3--:R-:W3:Y:S01]  /*7af0*/  LDS R20, [R26+0x180] ;  /* 0x000180001a147984 */ /* 0x008ee20000000800 */
[----:B-1----:R-:W-:-:S04]  /*7b00*/  FSETP.GEU.AND P2, PT, R17, R24, PT ;  /* 0x000000181100720b */ /* 0x002fc80003f4e000 */
[----:B------:R-:W-:-:S06]  /*7b10*/  FSEL R17, R24, R17, !P2 ;  /* 0x0000001118117208 */ /* 0x000fcc0005000000 */
[----:B------:R-:W1:Y:S08]  /*7b20*/  F2F.F64.F32 R16, R17 ;  /* 0x0000001100107310 */ /* 0x000e700000201800 */
[----:B-1----:R-:W2:Y:S02]  /*7b30*/  F2F.F32.F64 R16, R16 ;  /* 0x0000001000107310 */ /* 0x002ea40000301000 */
[----:B--2---:R-:W-:-:S04]  /*7b40*/  FSETP.GEU.AND P2, PT, R19, R16, PT ;  /* 0x000000101300720b */ /* 0x004fc80003f4e000 */
[----:B------:R-:W-:-:S06]  /*7b50*/  FSEL R19, R16, R19, !P2 ;  /* 0x0000001310137208 */ /* 0x000fcc0005000000 */
[----:B------:R-:W1:Y:S08]  /*7b60*/  F2F.F64.F32 R18, R19 ;  /* 0x0000001300127310 */ /* 0x000e700000201800 */
[----:B-1----:R-:W0:Y:S02]  /*7b70*/  F2F.F32.F64 R18, R18 ;  /* 0x0000001200127310 */ /* 0x002e240000301000 */
[----:B0-----:R-:W-:-:S04]  /*7b80*/  FSETP.GEU.AND P2, PT, R21, R18, PT ;  /* 0x000000121500720b */ /* 0x001fc80003f4e000 */
        /* <DEDUP_REMOVED lines=10> */
.L_x_1933:
[----:B------:R-:W-:Y:S05]  /*7c30*/  BSYNC B1 ;  /* 0x0000000000017941 */ /* 0x000fea0003800000 */
.L_x_1932:
[----:B------:R-:W-:Y:S01]  /*7c40*/  IMAD.IADD R16, R25, 0x1, -R0 ;  /* 0x0000000119107824 */ /* 0x000fe200078e0a00 */
[----:B------:R-:W-:Y:S04]  /*7c50*/  BSSY B1, `(.L_x_1935) ;  /* 0x0000011000017945 */ /* 0x000fe80003800000 */
[----:B------:R-:W-:-:S13]  /*7c60*/  ISETP.GT.AND P2, PT, R16, 0x20, PT ;  /* 0x000000201000780c */ /* 0x000fda0003f44270 */
[----:B------:R-:W-:Y:S05]  /*7c70*/  @!P2 BRA `(.L_x_1936) ;  /* 0x000000000038a947 */ /* 0x000fea0003800000 */
[----:B------:R-:W-:Y:S02]  /*7c80*/  IMAD.IADD R16, R11, 0x1, R0 ;  /* 0x000000010b107824 */ /* 0x000fe400078e0200 */
[----:B------:R-:W-:-:S03]  /*7c90*/  VIADD R0, R0, 0x40 ;  /* 0x0000004000007836 */ /* 0x000fc60000000000 */
[----:B------:R-:W-:-:S05]  /*7ca0*/  LEA R18, R16, R3, 0x2 ;  /* 0x0000000310127211 */ /* 0x000fca00078e10ff */
[----:B------:R-:W1:Y:S04]  /*7cb0*/  LDS R17, [R18] ;  /* 0x0000000012117984 */ /* 0x000e680000000800 */
[----:B------:R-:W4:Y:S01]  /*7cc0*/  LDS R19, [R18+0x80] ;  /* 0x0000800012137984 */ /* 0x000f220000000800 */
[----:B-1-3--:R-:W-:-:S04]  /*7cd0*/  FSETP.GEU.AND P0, PT, R17, R24, PT ;  /* 0x000000181100720b */ /* 0x00afc80003f0e000 */
[----:B------:R-:W-:-:S06]  /*7ce0*/  FSEL R17, R24, R17, !P0 ;  /* 0x0000001118117208 */ /* 0x000fcc0004000000 */
[----:B------:R-:W1:Y:S08]  /*7cf0*/  F2F.F64.F32 R16, R17 ;  /* 0x0000001100107310 */ /* 0x000e700000201800 */
[----:B-1----:R-:W4:Y:S02]  /*7d00*/  F2F.F32.F64 R16, R16 ;  /* 0x0000001000107310 */ /* 0x002f240000301000 */
[----:B----4-:R-:W-:-:S04]  /*7d10*/  FSETP.GEU.AND P0, PT, R19, R16, PT ;  /* 0x000000101300720b */ /* 0x010fc80003f0e000 */
[----:B------:R-:W-:Y:S02]  /*7d20*/  FSEL R19, R16, R19, !P0 ;  /* 0x0000001310137208 */ /* 0x000fe40004000000 */
[----:B------:R-:W-:Y:S02]  /*7d30*/  PLOP3.LUT P0, PT, PT, PT, PT, 0x8, 0x0 ;  /* 0x000000000000781c */ /* 0x000fe40003f0e170 */
[----:B0-2---:R-:W0:Y:S08]  /*7d40*/  F2F.F64.F32 R20, R19 ;  /* 0x0000001300147310 */ /* 0x005e300000201800 */
[----:B0-----:R4:W0:Y:S03]  /*7d50*/  F2F.F32.F64 R24, R20 ;  /* 0x0000001400187310 */ /* 0x0018260000301000 */
.L_x_1936:
[----:B------:R-:W-:Y:S05]  /*7d60*/  BSYNC B1 ;  /* 0x0000000000017941 */ /* 0x000fea0003800000 */
.L_x_1935:
[----:B------:R-:W-:-:S13]  /*7d70*/  ISETP.LT.OR P0, PT, R0, R25, P0 ;  /* 0x000000190000720c */ /* 0x000fda0000701670 */
[----:B------:R-:W-:-:S05]  /*7d80*/  @P0 IMAD.IADD R0, R11, 0x1, R0 ;  /* 0x000000010b000824 */ /* 0x000fca00078e0200 */
[----:B------:R-:W-:-:S05]  /*7d90*/  @P0 LEA R0, R0, R3, 0x2 ;  /* 0x0000000300000211 */ /* 0x000fca00078e10ff */
[----:B------:R-:W0:Y:S02]  /*7da0*/  @P0 LDS R17, [R0] ;  /* 0x0000000000110984 */ /* 0x000e240000000800 */
[----:B01-3--:R-:W-:-:S04]  /*7db0*/  @P0 FSETP.GEU.AND P2, PT, R17, R24, PT ;  /* 0x000000181100020b */ /* 0x00bfc80003f4e000 */
[----:B------:R-:W-:-:S04]  /*7dc0*/  @P0 FSEL R17, R24, R17, !P2 ;  /* 0x0000001118110208 */ /* 0x000fc80005000000 */
[----:B--2-4-:R-:W0:Y:S08]  /*7dd0*/  @P0 F2F.F64.F32 R20, R17 ;  /* 0x0000001100140310 */ /* 0x014e300000201800 */
[----:B0-----:R2:W0:Y:S02]  /*7de0*/  @P0 F2F.F32.F64 R24, R20 ;  /* 0x0000001400180310 */ /* 0x0014240000301000 */
.L_x_1931:
[----:B------:R-:W-:Y:S05]  /*7df0*/  BSYNC B0 ;  /* 0x0000000000007941 */ /* 0x000fea0003800000 */
.L_x_1930:
[----:B------:R-:W-:Y:S01]  /*7e00*/  SHFL.BFLY PT, R23, R21, 0x10, 0x1f ;  /* 0x0e001f0015177f89 */ /* 0x000fe200000e0000 */
[----:B------:R-:W-:-:S03]  /*7e10*/  NOP ;  /* 0x0000000000007918 */ /* 0x000fc60000000000 */
[----:B------:R-:W5:Y:S01]  /*7e20*/  SHFL.BFLY PT, R22, R20, 0x10, 0x1f ;  /* 0x0e001f0014167f89 */ /* 0x000f6200000e0000 */
[----:B------:R-:W-:Y:S01]  /*7e30*/  BSSY B0, `(.L_x_1937) ;  /* 0x0000036000007945 */ /* 0x000fe20003800000 */
[----:B-----5:R-:W0:Y:S02]  /*7e40*/  F2F.F32.F64 R23, R22 ;  /* 0x0000001600177310 */ /* 0x020e240000301000 */
[----:B01----:R-:W-:-:S04]  /*7e50*/  FSETP.GT.AND P0, PT, R24, R23, PT ;  /* 0x000000171800720b */ /* 0x003fc80003f04000 */
[----:B---34-:R-:W-:-:S06]  /*7e60*/  FSEL R16, R24, R23, P0 ;  /* 0x0000001718107208 */ /* 0x018fcc0000000000 */
[----:B------:R-:W0:Y:S02]  /*7e70*/  F2F.F64.F32 R16, R16 ;  /* 0x0000001000107310 */ /* 0x000e240000201800 */
[----:B0-----:R-:W-:Y:S06]  /*7e80*/  SHFL.BFLY PT, R19, R17, 0x8, 0x1f ;  /* 0x0d001f0011137f89 */ /* 0x001fec00000e0000 */
[----:B------:R-:W-:Y:S01]  /*7e90*/  F2F.F32.F64 R0, R16 ;  /* 0x0000001000007310 */ /* 0x000fe20000301000 */
[----:B------:R-:W0:Y:S07]  /*7ea0*/  SHFL.BFLY PT, R18, R16, 0x8, 0x1f ;  /* 0x0d001f0010127f89 */ /* 0x000e2e00000e0000 */
[----:B0-----:R-:W0:Y:S02]  /*7eb0*/  F2F.F32.F64 R19, R18 ;  /* 0x0000001200137310 */ /* 0x001e240000301000 */
[----:B0-----:R-:W-:-:S04]  /*7ec0*/  FSETP.GT.AND P0, PT, R0, R19, PT ;  /* 0x000000130000720b */ /* 0x001fc80003f04000 */
[----:B--2---:R-:W-:-:S06]  /*7ed0*/  FSEL R21, R0, R19, P0 ;  /* 0x0000001300157208 */ /* 0x004fcc0000000000 */
        /* <DEDUP_REMOVED lines=27> */
.L_x_1939:
[----:B0-2---:R-:W-:Y:S02]  /*8090*/  IMAD.IADD R16, R11, 0x1, R0 ;  /* 0x000000010b107824 */ /* 0x005fe400078e0200 */
[----:B------:R-:W-:Y:S02]  /*80a0*/  VIADD R0, R0, 0x20 ;  /* 0x0000002000007836 */ /* 0x000fe40000000000 */
[----:B------:R-:W-:-:S03]  /*80b0*/  IMAD R16, R16, 0x4, R3 ;  /* 0x0000000410107824 */ /* 0x000fc600078e0203 */
[----:B------:R-:W-:Y:S02]  /*80c0*/  ISETP.GE.AND P0, PT, R0, R25, PT ;  /* 0x000000190000720c */ /* 0x000fe40003f06270 */
[----:B------:R-:W1:Y:S02]  /*80d0*/  LDS R17, [R16] ;  /* 0x0000000010117984 */ /* 0x000e640000000800 */
[----:B-1----:R-:W-:-:S04]  /*80e0*/  FADD R17, -R22, R17 ;  /* 0x0000001116117221 */ /* 0x002fc80000000100 */
        /* <DEDUP_REMOVED lines=8> */
[----:B------:R2:W-:Y:S01]  /*8170*/  STS [R16], R17 ;  /* 0x0000001110007388 */ /* 0x0005e20000000800 */
[----:B------:R-:W-:Y:S05]  /*8180*/  @!P0 BRA `(.L_x_1939) ;  /* 0xfffffffc00c08947 */ /* 0x000fea000383ffff */
.L_x_1938:
[----:B------:R-:W-:Y:S05]  /*8190*/  BSYNC B0 ;  /* 0x0000000000007941 */ /* 0x000fea0003800000 */
.L_x_1937:
[----:B------:R-:W-:Y:S01]  /*81a0*/  NOP ;  /* 0x0000000000007918 */ /* 0x000fe20000000000 */
[----:B------:R-:W0:Y:S01]  /*81b0*/  @!P4 LDS R0, [R31] ;  /* 0x000000001f00c984 */ /* 0x000e220000000800 */
[----:B--2---:R-:W-:Y:S01]  /*81c0*/  CS2R R16, SRZ ;  /* 0x0000000000107805 */ /* 0x004fe2000001ff00 */
[----:B------:R-:W-:Y:S05]  /*81d0*/  BSSY B0, `(.L_x_1940) ;  /* 0x000003c000007945 */ /* 0x000fea0003800000 */
[----:B0-----:R-:W0:Y:S08]  /*81e0*/  @!P4 F2F.F64.F32 R16, R0 ;  /* 0x000000000010c310 */ /* 0x001e300000201800 */
[----:B0-----:R0:W1:Y:S01]  /*81f0*/  F2F.F32.F64 R24, R16 ;  /* 0x0000001000187310 */ /* 0x0010620000301000 */
        /* <DEDUP_REMOVED lines=10> */
.L_x_1944:
[----:B0-2---:R-:W-:Y:S02]  /*82a0*/  IMAD.IADD R16, R11, 0x1, R0 ;  /* 0x000000010b107824 */ /* 0x005fe400078e0200 */
[----:B------:R-:W-:-:S03]  /*82b0*/  VIADD R0, R0, 0x80 ;  /* 0x0000008000007836 */ /* 0x000fc60000000000 */
[----:B------:R-:W-:Y:S02]  /*82c0*/  LEA R26, R16, R3, 0x2 ;  /* 0x00000003101a7211 */ /* 0x000fe400078e10ff */
[----:B------:R-:W-:-:S03]  /*82d0*/  ISETP.GE.AND P1, PT, R0, R29, PT ;  /* 0x0000001d0000720c */ /* 0x000fc60003f26270 */
[----:B------:R-:W1:Y:S04]  /*82e0*/  LDS R17, [R26] ;  /* 0x000000001a117984 */ /* 0x000e680000000800 */
[----:B------:R-:W0:Y:S04]  /*82f0*/  LDS R21, [R26+0x80] ;  /* 0x000080001a157984 */ /* 0x000e280000000800 */
[----:B------:R-:W2:Y:S04]  /*8300*/  LDS R23, [R26+0x100] ;  /* 0x000100001a177984 */ /* 0x000ea80000000800 */
[----:B---3--:R-:W3:Y:S01]  /*8310*/  LDS R27, [R26+0x180] ;  /* 0x000180001a1b7984 */ /* 0x008ee20000000800 */
[----:B-1----:R-:W-:-:S04]  /*8320*/  FADD R17, R17, R24 ;  /* 0x0000001811117221 */ /* 0x002fc80000000000 */
        /* <DEDUP_REMOVED lines=10> */
[----:B0-----:R2:W3:Y:S01]  /*83d0*/  F2F.F32.F64 R24, R16 ;  /* 0x0000001000187310 */ /* 0x0014e20000301000 */
[----:B------:R-:W-:Y:S05]  /*83e0*/  @!P1 BRA `(.L_x_1944) ;  /* 0xfffffffc00ac9947 */ /* 0x000fea000383ffff */
[----:B------:R-:W-:Y:S05]  /*83f0*/  BSYNC B2 ;  /* 0x0000000000027941 */ /* 0x000fea0003800000 */
.L_x_1943:
[----:B------:R-:W-:Y:S05]  /*8400*/  BSYNC B1 ;  /* 0x0000000000017941 */ /* 0x000fea0003800000 */
.L_x_1942:
        /* <DEDUP_REMOVED lines=8> */
[----:B------:R-:W1:Y:S04]  /*8490*/  LDS R17, [R20] ;  /* 0x0000000014117984 */ /* 0x000e680000000800 */
[----:B------:R-:W0:Y:S01]  /*84a0*/  LDS R16, [R20+0x80] ;  /* 0x0000800014107984 */ /* 0x000e220000000800 */
[----:B-1-3--:R-:W-:-:S06]  /*84b0*/  FADD R18, R24, R17 ;  /* 0x0000001118127221 */ /* 0x00afcc0000000000 */
[----:B------:R-:W1:Y:S08]  /*84c0*/  F2F.F64.F32 R18, R18 ;  /* 0x0000001200127310 */ /* 0x000e700000201800 */
[----:B-1----:R-:W0:Y:S02]  /*84d0*/  F2F.F32.F64 R19, R18 ;  /* 0x0000001200137310 */ /* 0x002e240000301000 */
[----:B0-----:R-:W-:-:S06]  /*84e0*/  FADD R16, R19, R16 ;  /* 0x0000001013107221 */ /* 0x001fcc0000000000 */
[----:B------:R-:W0:Y:S08]  /*84f0*/  F2F.F64.F32 R16, R16 ;  /* 0x0000001000107310 */ /* 0x000e300000201800 */
[----:B0-----:R4:W0:Y:S02]  /*8500*/  F2F.F32.F64 R24, R16 ;  /* 0x0000001000187310 */ /* 0x0018240000301000 */
.L_x_1946:
[----:B------:R-:W-:Y:S05]  /*8510*/  BSYNC B1 ;  /* 0x0000000000017941 */ /* 0x000fea0003800000 */
.L_x_1945:
[----:B------:R-:W-:-:S13]  /*8520*/  ISETP.LT.OR P0, PT, R0, R25, P0 ;  /* 0x000000190000720c */ /* 0x000fda0000701670 */
[----:B------:R-:W-:-:S05]  /*8530*/  @P0 IADD3 R0, R11, R0, RZ ;  /* 0x000000000b000210 */ /* 0x000fca0007ffe0ff */
[----:B------:R-:W-:-:S05]  /*8540*/  @P0 IMAD R0, R0, 0x4, R3 ;  /* 0x0000000400000824 */ /* 0x000fca00078e0203 */
[----:B------:R-:W0:Y:S02]  /*8550*/  @P0 LDS R19, [R0] ;  /* 0x0000000000130984 */ /* 0x000e240000000800 */
[----:B01-3--:R-:W-:-:S04]  /*8560*/  @P0 FADD R19, R24, R19 ;  /* 0x0000001318130221 */ /* 0x00bfc80000000000 */
[----:B--2-4-:R-:W0:Y:S08]  /*8570*/  @P0 F2F.F64.F32 R16, R19 ;  /* 0x0000001300100310 */ /* 0x014e300000201800 */
[----:B0-----:R2:W3:Y:S02]  /*8580*/  @P0 F2F.F32.F64 R24, R16 ;  /* 0x0000001000180310 */ /* 0x0014e40000301000 */
.L_x_1941:
[----:B------:R-:W-:Y:S05]  /*8590*/  BSYNC B0 ;  /* 0x0000000000007941 */ /* 0x000fea0003800000 */
.L_x_1940:
        /* <DEDUP_REMOVED lines=35> */
.L_x_1951:
[----:B--2---:R-:W-:Y:S01]  /*87d0*/  IMAD.IADD R18, R11, 0x1, R0 ;  /* 0x000000010b127824 */ /* 0x004fe200078e0200 */
[----:B-1----:R-:W1:Y:S01]  /*87e0*/  MUFU.RCP R20, R19 ;  /* 0x0000001300147308 */ /* 0x002e620000001000 */
[----:B------:R-:W-:Y:S01]  /*87f0*/  VIADD R0, R0, 0x20 ;  /* 0x0000002000007836 */ /* 0x000fe20000000000 */
[----:B------:R-:W-:Y:S02]  /*8800*/  BSSY B1, `(.L_x_1949) ;  /* 0x000000f000017945 */ /* 0x000fe40003800000 */
[----:B------:R-:W-:Y:S02]  /*8810*/  LEA R18, R18, R3, 0x2 ;  /* 0x0000000312127211 */ /* 0x000fe400078e10ff */
[----:B------:R-:W-:-:S03]  /*8820*/  ISETP.GE.AND P5, PT, R0, UR4, PT ;  /* 0x0000000400007c0c */ /* 0x000fc6000bfa6270 */
[----:B0-----:R-:W0:Y:S01]  /*8830*/  LDS R16, [R18] ;  /* 0x0000000012107984 */ /* 0x001e220000000800 */
[----:B-1----:R-:W-:-:S04]  /*8840*/  FFMA R17, -R19, R20, 1 ;  /* 0x3f80000013117423 */ /* 0x002fc80000000114 */
[----:B------:R-:W-:Y:S01]  /*8850*/  FFMA R17, R20, R17, R20 ;  /* 0x0000001114117223 */ /* 0x000fe20000000014 */
[----:B0-----:R-:W0:Y:S03]  /*8860*/  FCHK P0, R16, R19 ;  /* 0x0000001310007302 */ /* 0x001e260000000000 */
[----:B------:R-:W-:-:S04]  /*8870*/  FFMA R20, R16, R17, RZ ;  /* 0x0000001110147223 */ /* 0x000fc800000000ff */
[----:B------:R-:W-:-:S04]  /*8880*/  FFMA R21, -R19, R20, R16 ;  /* 0x0000001413157223 */ /* 0x000fc80000000110 */
[----:B------:R-:W-:Y:S01]  /*8890*/  FFMA R17, R17, R21, R20 ;  /* 0x0000001511117223 */ /* 0x000fe20000000014 */
[----:B0-----:R-:W-:Y:S06]  /*88a0*/  @!P0 BRA `(.L_x_1950) ;  /* 0x0000000000108947 */ /* 0x001fec0003800000 */
[----:B------:R-:W-:Y:S02]  /*88b0*/  MOV R17, R19 ;  /* 0x0000001300117202 */ /* 0x000fe40000000f00 */
[----:B------:R-:W-:-:S07]  /*88c0*/  MOV R20, 0x88e0 ;  /* 0x000088e000147802 */ /* 0x000fce0000000f00 */
[----:B------:R-:W-:Y:S05]  /*88d0*/  CALL.REL.NOINC `($__internal_23_$__cuda_sm3x_div_rn_noftz_f32_slowpath) ;  /* 0x0000001c00b47944 */ /* 0x000fea0003c00000 */
[----:B------:R-:W-:-:S07]  /*88e0*/  IMAD.MOV.U32 R17, RZ, RZ, R22 ;  /* 0x000000ffff117224 */ /* 0x000fce00078e0016 */
.L_x_1950:
[----:B------:R-:W-:Y:S05]  /*88f0*/  BSYNC B1 ;  /* 0x0000000000017941 */ /* 0x000fea0003800000 */
.L_x_1949:
[----:B------:R2:W-:Y:S01]  /*8900*/  STS [R18], R17 ;  /* 0x0000001112007388 */ /* 0x0005e20000000800 */
[----:B------:R-:W-:Y:S05]  /*8910*/  @!P5 BRA `(.L_x_1951) ;  /* 0xfffffffc00acd947 */ /* 0x000fea000383ffff */
.L_x_1948:
[----:B------:R-:W-:Y:S05]  /*8920*/  BSYNC B0 ;  /* 0x0000000000007941 */ /* 0x000fea0003800000 */
.L_x_1947:
[----:B------:R-:W-:Y:S01]  /*8930*/  NOP ;  /* 0x0000000000007918 */ /* 0x000fe20000000000 */
[----:B------:R-:W-:Y:S01]  /*8940*/  ULDC UR4, c[0x0][0x21c] ;  /* 0x0000870000047ab9 */ /* 0x000fe20000000800 */
[----:B------:R-:W-:Y:S01]  /*8950*/  BSSY B0, `(.L_x_1929) ;  /* 0x000004d000007945 */ /* 0x000fe20003800000 */
[----:B------:R-:W-:-:S03]  /*8960*/  NOP ;  /* 0x0000000000007918 */ /* 0x000fc60000000000 */
[----:B------:R-:W-:Y:S05]  /*8970*/  @P4 BRA `(.L_x_1952) ;  /* 0x0000000400284947 */ /* 0x000fea0003800000 */
[----:B------:R-:W0:Y:S01]  /*8980*/  LDC R25, c[0x0][0x220] ;  /* 0x00008800ff197b82 */ /* 0x000e220000000800 */
[----:B------:R-:W-:Y:S01]  /*8990*/  BSSY B1, `(.L_x_1953) ;  /* 0x0000024000017945 */ /* 0x000fe20003800000 */
[----:B------:R-:W-:Y:S02]  /*89a0*/  PLOP3.LUT P0, PT, PT, PT, PT, 0x80, 0x0 ;  /* 0x000000000000781c */ /* 0x000fe40003f0f070 */
[----:B0-----:R-:W-:-:S04]  /*89b0*/  IADD3 R0, -R6, R25, RZ ;  /* 0x0000001906007210 */ /* 0x001fc80007ffe1ff */
[----:B------:R-:W-:Y:S01]  /*89c0*/  ISETP.GT.AND P1, PT, R0, 0x60, PT ;  /* 0x000000600000780c */ /* 0x000fe20003f24270 */
[----:B------:R-:W-:-:S12]  /*89d0*/  IMAD.MOV.U32 R0, RZ, RZ, R6 ;  /* 0x000000ffff007224 */ /* 0x000fd800078e0006 */
[----:B------:R-:W-:Y:S05]  /*89e0*/  @!P1 BRA `(.L_x_1954) ;  /* 0x0000000000789947 */ /* 0x000fea0003800000 */
[----:B------:R-:W-:Y:S02]  /*89f0*/  PLOP3.LUT P0, PT, PT, PT, PT, 0x8, 0x0 ;  /* 0x000000000000781c */ /* 0x000fe40003f0e170 */
[----:B------:R-:W-:-:S11]  /*8a00*/  IADD3 R27, R25, -0x60, RZ ;  /* 0xffffffa0191b7810 */ /* 0x000fd60007ffe0ff */
.L_x_1955:
[--C-:B0-2---:R-:W-:Y:S02]  /*8a10*/  IMAD.IADD R17, R9, 0x1, R0.reuse ;  /* 0x0000000109117824 */ /* 0x105fe400078e0200 */
        /* <DEDUP_REMOVED lines=10> */
[----:B------:R-:W5:Y:S04]  /*8ac0*/  LDS R39, [R24] ;  /* 0x0000000018277984 */ /* 0x000f680000000800 */
[----:B------:R-:W5:Y:S04]  /*8ad0*/  LDS R37, [R24+0x80] ;  /* 0x0000800018257984 */ /* 0x000f680000000800 */
[----:B------:R-:W5:Y:S04]  /*8ae0*/  LDS R29, [R24+0x100] ;  /* 0x00010000181d7984 */ /* 0x000f680000000800 */
[----:B------:R-:W5:Y:S01]  /*8af0*/  LDS R43, [R24+0x180] ;  /* 0x00018000182b7984 */ /* 0x000f620000000800 */
[----:B-1----:R-:W-:-:S02]  /*8b00*/  IMAD R19, R32, UR4, R19 ;  /* 0x0000000420137c24 */ /* 0x002fc4000f8e0213 */
[C---:B--2---:R-:W-:Y:S02]  /*8b10*/  IMAD R21, R32.reuse, UR4, R21 ;  /* 0x0000000420157c24 */ /* 0x044fe4000f8e0215 */
[----:B---3--:R-:W-:Y:S02]  /*8b20*/  IMAD R41, R32, UR4, R23 ;  /* 0x0000000420297c24 */ /* 0x008fe4000f8e0217 */
[----:B0-----:R-:W-:-:S04]  /*8b30*/  IMAD.WIDE R22, R19, 0x4, R16 ;  /* 0x0000000413167825 */ /* 0x001fc800078e0210 */
[----:B----4-:R-:W-:Y:S02]  /*8b40*/  IMAD R45, R32, UR4, R45 ;  /* 0x00000004202d7c24 */ /* 0x010fe4000f8e022d */
[--C-:B------:R-:W-:Y:S01]  /*8b50*/  IMAD.WIDE R20, R21, 0x4, R16.reuse ;  /* 0x0000000415147825 */ /* 0x100fe200078e0210 */
[----:B-----5:R0:W-:Y:S03]  /*8b60*/  STG.E desc[UR8][R22.64], R39 ;  /* 0x0000002716007986 */ /* 0x0201e6000c101908 */
[--C-:B------:R-:W-:Y:S01]  /*8b70*/  IMAD.WIDE R18, R41, 0x4, R16.reuse ;  /* 0x0000000429127825 */ /* 0x100fe200078e0210 */
[----:B------:R0:W-:Y:S03]  /*8b80*/  STG.E desc[UR8][R20.64], R37 ;  /* 0x0000002514007986 */ /* 0x0001e6000c101908 */
[----:B------:R-:W-:Y:S01]  /*8b90*/  IMAD.WIDE R16, R45, 0x4, R16 ;  /* 0x000000042d107825 */ /* 0x000fe200078e0210 */
[----:B------:R0:W-:Y:S04]  /*8ba0*/  STG.E desc[UR8][R18.64], R29 ;  /* 0x0000001d12007986 */ /* 0x0001e8000c101908 */
[----:B------:R0:W-:Y:S01]  /*8bb0*/  STG.E desc[UR8][R16.64], R43 ;  /* 0x0000002b10007986 */ /* 0x0001e2000c101908 */
[----:B------:R-:W-:Y:S05]  /*8bc0*/  @!P1 BRA `(.L_x_1955) ;  /* 0xfffffffc00909947 */ /* 0x000fea000383ffff */
.L_x_1954:
[----:B------:R-:W-:Y:S05]  /*8bd0*/  BSYNC B1 ;  /* 0x0000000000017941 */ /* 0x000fea0003800000 */
.L_x_1953:
[----:B0-----:R-:W-:Y:S01]  /*8be0*/  IADD3 R16, -R0, R25, RZ ;  /* 0x0000001900107210 */ /* 0x001fe20007ffe1ff */
[----:B------:R-:W-:Y:S03]  /*8bf0*/  BSSY B1, `(.L_x_1956) ;  /* 0x0000015000017945 */ /* 0x000fe60003800000 */
[----:B------:R-:W-:-:S13]  /*8c00*/  ISETP.GT.AND P1, PT, R16, 0x20, PT ;  /* 0x000000201000780c */ /* 0x000fda0003f24270 */
[----:B------:R-:W-:Y:S05]  /*8c10*/  @!P1 BRA `(.L_x_1957) ;  /* 0x0000000000489947 */ /* 0x000fea0003800000 */
[--C-:B--2---:R-:W-:Y:S01]  /*8c20*/  IMAD.IADD R17, R9, 0x1, R0.reuse ;  /* 0x0000000109117824 */ /* 0x104fe200078e0200 */
        /* <DEDUP_REMOVED lines=9> */
[----:B------:R-:W3:Y:S04]  /*8cc0*/  LDS R21, [R20] ;  /* 0x0000000014157984 */ /* 0x000ee80000000800 */
[----:B------:R-:W4:Y:S01]  /*8cd0*/  LDS R23, [R20+0x80] ;  /* 0x0000800014177984 */ /* 0x000f220000000800 */
[----:B-1----:R-:W-:-:S02]  /*8ce0*/  IMAD R17, R32, UR5, R17 ;  /* 0x0000000520117c24 */ /* 0x002fc4000f8e0211 */
[----:B--2---:R-:W-:Y:S02]  /*8cf0*/  IMAD R27, R32, UR5, R27 ;  /* 0x00000005201b7c24 */ /* 0x004fe4000f8e021b */
[----:B0-----:R-:W-:-:S04]  /*8d00*/  IMAD.WIDE R16, R17, 0x4, R18 ;  /* 0x0000000411107825 */ /* 0x001fc800078e0212 */
[----:B------:R-:W-:Y:S01]  /*8d10*/  IMAD.WIDE R18, R27, 0x4, R18 ;  /* 0x000000041b127825 */ /* 0x000fe200078e0212 */
[----:B---3--:R0:W-:Y:S04]  /*8d20*/  STG.E desc[UR8][R16.64], R21 ;  /* 0x0000001510007986 */ /* 0x0081e8000c101908 */
[----:B----4-:R0:W-:Y:S02]  /*8d30*/  STG.E desc[UR8][R18.64], R23 ;  /* 0x0000001712007986 */ /* 0x0101e4000c101908 */
.L_x_1957:
[----:B------:R-:W-:Y:S05]  /*8d40*/  BSYNC B1 ;  /* 0x0000000000017941 */ /* 0x000fea0003800000 */
.L_x_1956:
[----:B------:R-:W-:-:S13]  /*8d50*/  ISETP.LT.OR P0, PT, R0, R25, P0 ;  /* 0x000000190000720c */ /* 0x000fda0000701670 */
[----:B------:R-:W-:Y:S05]  /*8d60*/  @!P0 BRA `(.L_x_1952) ;  /* 0x00000000002c8947 */ /* 0x000fea0003800000 */
[-C--:B0-2---:R-:W-:Y:S01]  /*8d70*/  IADD3 R17, R9, R0.reuse, RZ ;  /* 0x0000000009117210 */ /* 0x085fe20007ffe0ff */
[----:B------:R-:W-:Y:S01]  /*8d80*/  ULDC UR5, c[0x0][0x21c] ;  /* 0x0000870000057ab9 */ /* 0x000fe20000000800 */
[----:B------:R-:W-:-:S03]  /*8d90*/  IADD3 R0, R11, R0, RZ ;  /* 0x000000000b007210 */ /* 0x000fc60007ffe0ff */
[----:B------:R-:W-:Y:S02]  /*8da0*/  IMAD R18, R17, 0x4, R4 ;  /* 0x0000000411127824 */ /* 0x000fe400078e0204 */
[----:B------:R-:W-:Y:S01]  /*8db0*/  IMAD R0, R0, 0x4, R3 ;  /* 0x0000000400007824 */ /* 0x000fe200078e0203 */
[----:B------:R-:W0:Y:S02]  /*8dc0*/  LDC.64 R16, c[0x0][0x250] ;  /* 0x00009400ff107b82 */ /* 0x000e240000000a00 */
[----:B------:R-:W1:Y:S04]  /*8dd0*/  LDS R21, [R18] ;  /* 0x0000000012157984 */ /* 0x000e680000000800 */
[----:B------:R-:W2:Y:S01]  /*8de0*/  LDS R19, [R0] ;  /* 0x0000000000137984 */ /* 0x000ea20000000800 */
[----:B-1----:R-:W-:-:S04]  /*8df0*/  IMAD R21, R32, UR5, R21 ;  /* 0x0000000520157c24 */ /* 0x002fc8000f8e0215 */
[----:B0-----:R-:W-:-:S05]  /*8e00*/  IMAD.WIDE R16, R21, 0x4, R16 ;  /* 0x0000000415107825 */ /* 0x001fca00078e0210 */
[----:B--2---:R1:W-:Y:S02]  /*8e10*/  STG.E desc[UR8][R16.64], R19 ;  /* 0x0000001310007986 */ /* 0x0043e4000c101908 */
.L_x_1952:
[----:B------:R-:W-:Y:S05]  /*8e20*/  BSYNC B0 ;  /* 0x0000000000007941 */ /* 0x000fea0003800000 */
.L_x_1929:
[----:B------:R-:W-:Y:S02]  /*8e30*/  ULDC UR4, c[0x0][0x234] ;  /* 0x00008d0000047ab9 */ /* 0x000fe40000000800 */
[----:B------:R-:W-:-:S13]  /*8e40*/  ISETP.NE.AND P0, PT, RZ, UR4, PT ;  /* 0x00000004ff007c0c */ /* 0x000fda000bf05270 */
[----:B------:R-:W-:Y:S05]  /*8e50*/  @P0 BRA `(.L_x_1958) ;  /* 0x0000000800180947 */ /* 0x000fea0003800000 */
[----:B------:R-:W5:Y:S02]  /*8e60*/  LDC R25, c[0x0][0x220] ;  /* 0x00008800ff197b82 */ /* 0x000f640000000800 */
[----:B-----5:R-:W-:-:S13]  /*8e70*/  ISETP.GE.AND P0, PT, R25, 0x2, PT ;  /* 0x000000021900780c */ /* 0x020fda0003f06270 */
[----:B------:R-:W-:Y:S05]  /*8e80*/  @!P0 BRA `(.L_x_1959) ;  /* 0x0000000800088947 */ /* 0x000fea0003800000 */
[-C--:B------:R-:W-:Y:S02]  /*8e90*/  ISETP.GE.AND P1, PT, R6, R25.reuse, PT ;  /* 0x000000190600720c */ /* 0x080fe40003f26270 */
[----:B01234-:R-:W-:Y:S02]  /*8ea0*/  CS2R R16, SRZ ;  /* 0x0000000000107805 */ /* 0x01ffe4000001ff00 */
[----:B------:R-:W-:Y:S01]  /*8eb0*/  ISETP.GE.AND P0, PT, R10, R25, PT ;  /* 0x000000190a00720c */ /* 0x000fe20003f06270 */
[----:B------:R-:W-:Y:S08]  /*8ec0*/  BSSY B0, `(.L_x_1960) ;  /* 0x000003d000007945 */ /* 0x000ff00003800000 */
[----:B------:R-:W0:Y:S02]  /*8ed0*/  @!P1 LDS R0, [R31] ;  /* 0x000000001f009984 */ /* 0x000e240000000800 */
[----:B0-----:R-:W0:Y:S08]  /*8ee0*/  @!P1 F2F.F64.F32 R16, R0 ;  /* 0x0000000000109310 */ /* 0x001e300000201800 */
[----:B0-----:R0:W1:Y:S01]  /*8ef0*/  F2F.F32.F64 R24, R16 ;  /* 0x0000001000187310 */ /* 0x0010620000301000 */
        /* <DEDUP_REMOVED lines=10> */
.L_x_1964:
        /* <DEDUP_REMOVED lines=22> */
.L_x_1963:
[----:B------:R-:W-:Y:S05]  /*9100*/  BSYNC B1 ;  /* 0x0000000000017941 */ /* 0x000fea0003800000 */
.L_x_1962:
[----:B------:R-:W-:Y:S01]  /*9110*/  IADD3 R18, -R0, R25, RZ ;  /* 0x0000001900127210 */ /* 0x000fe20007ffe1ff */
[----:B------:R-:W-:Y:S03]  /*9120*/  BSSY B1, `(.L_x_1965) ;  /* 0x000000f000017945 */ /* 0x000fe60003800000 */
[----:B------:R-:W-:-:S13]  /*9130*/  ISETP.GT.AND P2, PT, R18, 0x20, PT ;  /* 0x000000201200780c */ /* 0x000fda0003f44270 */
[----:B------:R-:W-:Y:S05]  /*9140*/  @!P2 BRA `(.L_x_1966) ;  /* 0x000000000030a947 */ /* 0x000fea0003800000 */
[----:B0-2---:R-:W-:Y:S01]  /*9150*/  IMAD.IADD R16, R11, 0x1, R0 ;  /* 0x000000010b107824 */ /* 0x005fe200078e0200 */
[----:B------:R-:W-:Y:S01]  /*9160*/  PLOP3.LUT P0, PT, PT, PT, PT, 0x8, 0x0 ;  /* 0x000000000000781c */ /* 0x000fe20003f0e170 */
[----:B------:R-:W-:-:S03]  /*9170*/  VIADD R0, R0, 0x40 ;  /* 0x0000004000007836 */ /* 0x000fc60000000000 */
[----:B------:R-:W-:-:S05]  /*9180*/  LEA R20, R16, R3, 0x2 ;  /* 0x0000000310147211 */ /* 0x000fca00078e10ff */
        /* <DEDUP_REMOVED lines=8> */
.L_x_1966:
[----:B------:R-:W-:Y:S05]  /*9210*/  BSYNC B1 ;  /* 0x0000000000017941 */ /* 0x000fea0003800000 */
.L_x_1965:
[----:B------:R-:W-:-:S13]  /*9220*/  ISETP.LT.OR P0, PT, R0, R25, P0 ;  /* 0x000000190000720c */ /* 0x000fda0000701670 */
[----:B------:R-:W-:-:S05]  /*9230*/  @P0 IADD3 R0, R11, R0, RZ ;  /* 0x000000000b000210 */ /* 0x000fca0007ffe0ff */
[----:B------:R-:W-:-:S05]  /*9240*/  @P0 IMAD R0, R0, 0x4, R3 ;  /* 0x0000000400000824 */ /* 0x000fca00078e0203 */
[----:B------:R-:W0:Y:S02]  /*9250*/  @P0 LDS R19, [R0] ;  /* 0x0000000000130984 */ /* 0x000e240000000800 */
[----:B01-3--:R-:W-:-:S04]  /*9260*/  @P0 FADD R19, R24, R19 ;  /* 0x0000001318130221 */ /* 0x00bfc80000000000 */
[----:B--2-4-:R-:W0:Y:S08]  /*9270*/  @P0 F2F.F64.F32 R16, R19 ;  /* 0x0000001300100310 */ /* 0x014e300000201800 */
[----:B0-----:R2:W3:Y:S02]  /*9280*/  @P0 F2F.F32.F64 R24, R16 ;  /* 0x0000001000180310 */ /* 0x0014e40000301000 */
.L_x_1961:
[----:B------:R-:W-:Y:S05]  /*9290*/  BSYNC B0 ;  /* 0x0000000000007941 */ /* 0x000fea0003800000 */
.L_x_1960:
        /* <DEDUP_REMOVED lines=34> */
[----:B0-----:R-:W0:Y:S08]  /*94c0*/  F2F.F32.F64 R16, R16 ;  /* 0x0000001000107310 */ /* 0x001e300000301000 */
[----:B0-----:R-:W0:Y:S02]  /*94d0*/  F2F.F64.F32 R28, R16 ;  /* 0x00000010001c7310 */ /* 0x001e240000201800 */
[----:B0-----:R-:W-:-:S11]  /*94e0*/  DADD R28, R28, 9.999999682655225389e-21 ;  /* 0x3bc79ca11c1c7429 */ /* 0x001fd60000000000 */
.L_x_1970:
[----:B------:R-:W-:Y:S01]  /*94f0*/  IMAD.IADD R0, R11, 0x1, R36 ;  /* 0x000000010b007824 */ /* 0x000fe200078e0224 */
[----:B0-----:R-:W0:Y:S01]  /*9500*/  MUFU.RCP64H R17, R29 ;  /* 0x0000001d00117308 */ /* 0x001e220000001800 */
[----:B------:R-:W-:Y:S01]  /*9510*/  IMAD.MOV.U32 R16, RZ, RZ, 0x1 ;  /* 0x00000001ff107424 */ /* 0x000fe200078e00ff */
[----:B------:R-:W-:Y:S01]  /*9520*/  IADD3 R36, R36, 0x20, RZ ;  /* 0x0000002024247810 */ /* 0x000fe20007ffe0ff */
[----:B------:R-:W-:Y:S01]  /*9530*/  BSSY B1, `(.L_x_1968) ;  /* 0x0000013000017945 */ /* 0x000fe20003800000 */
[----:B------:R-:W-:Y:S02]  /*9540*/  LEA R37, R0, R3, 0x2 ;  /* 0x0000000300257211 */ /* 0x000fe400078e10ff */
[----:B------:R-:W-:-:S03]  /*9550*/  ISETP.GE.AND P1, PT, R36, UR4, PT ;  /* 0x0000000424007c0c */ /* 0x000fc6000bf26270 */
[----:B------:R-:W1:Y:S01]  /*9560*/  LDS R0, [R37] ;  /* 0x0000000025007984 */ /* 0x000e620000000800 */
        /* <DEDUP_REMOVED lines=14> */
[----:B------:R-:W-:Y:S05]  /*9650*/  CALL.REL.NOINC `($__internal_21_$__cuda_sm20_div_rn_f64_full) ;  /* 0x0000000800087944 */ /* 0x000fea0003c00000 */
.L_x_1969:
[----:B------:R-:W-:Y:S05]  /*9660*/  BSYNC B1 ;  /* 0x0000000000017941 */ /* 0x000fea0003800000 */
.L_x_1968:
[----:B------:R-:W0:Y:S02]  /*9670*/  F2F.F32.F64 R18, R18 ;  /* 0x0000001200127310 */ /* 0x000e240000301000 */
[----:B0-----:R0:W-:Y:S01]  /*9680*/  STS [R37], R18 ;  /* 0x0000001225007388 */ /* 0x0011e20000000800 */
[----:B------:R-:W-:Y:S05]  /*9690*/  @!P1 BRA `(.L_x_1970) ;  /* 0xfffffffc00949947 */ /* 0x000fea000383ffff */
.L_x_1967:
[----:B------:R-:W-:Y:S05]  /*96a0*/  BSYNC B0 ;  /* 0x0000000000007941 */ /* 0x000fea0003800000 */
.L_x_1959:
[----:B------:R-:W-:Y:S01]  /*96b0*/  NOP ;  /* 0x0000000000007918 */ /* 0x000fe20000000000 */
.L_x_1958:
[----:B------:R-:W5:Y:S01]  /*96c0*/  LDC R27, c[0x0][0x220] ;  /* 0x00008800ff1b7b82 */ /* 0x000f620000000800 */
[----:B------:R-:W-:Y:S01]  /*96d0*/  ULDC UR5, c[0x0][0x21c] ;  /* 0x0000870000057ab9 */ /* 0x000fe20000000800 */
[----:B------:R-:W-:Y:S01]  /*96e0*/  ULDC UR4, c[0x0][0x230] ;  /* 0x00008c0000047ab9 */ /* 0x000fe20000000800 */
[----:B------:R-:W-:Y:S01]  /*96f0*/  ULDC.64 UR10, c[0x0][0x248] ;  /* 0x00009200000a7ab9 */ /* 0x000fe20000000a00 */
[----:B------:R-:W-:Y:S01]  /*9700*/  BSSY B0, `(.L_x_1971) ;  /* 0x0000070000007945 */ /* 0x000fe20003800000 */
[----:B-----5:R-:W-:-:S13]  /*9710*/  ISETP.GE.AND P0, PT, R6, R27, PT ;  /* 0x0000001b0600720c */ /* 0x020fda0003f06270 */
[----:B------:R-:W-:Y:S05]  /*9720*/  @P0 BRA `(.L_x_1972) ;  /* 0x0000000400b40947 */ /* 0x000fea0003800000 */
[----:B0-2---:R-:W-:Y:S01]  /*9730*/  IMAD.IADD R0, R27, 0x1, -R6 ;  /* 0x000000011b007824 */ /* 0x005fe200078e0a06 */
[----:B------:R-:W-:Y:S01]  /*9740*/  BSSY B1, `(.L_x_1973) ;  /* 0x0000034000017945 */ /* 0x000fe20003800000 */
[----:B------:R-:W-:-:S03]  /*9750*/  PLOP3.LUT P0, PT, PT, PT, PT, 0x80, 0x0 ;  /* 0x000000000000781c */ /* 0x000fc60003f0f070 */
[----:B------:R-:W-:Y:S02]  /*9760*/  ISETP.GT.AND P1, PT, R0, 0x60, PT ;  /* 0x000000600000780c */ /* 0x000fe40003f24270 */
[----:B------:R-:W-:-:S11]  /*9770*/  MOV R0, R6 ;  /* 0x0000000600007202 */ /* 0x000fd60000000f00 */
[----:B------:R-:W-:Y:S05]  /*9780*/  @!P1 BRA `(.L_x_1974) ;  /* 0x0000000000bc9947 */ /* 0x000fea0003800000 */
[----:B------:R-:W-:Y:S01]  /*9790*/  PLOP3.LUT P0, PT, PT, PT, PT, 0x8, 0x0 ;  /* 0x000000000000781c */ /* 0x000fe20003f0e170 */
[----:B------:R-:W-:-:S12]  /*97a0*/  VIADD R37, R27, 0xffffffa0 ;  /* 0xffffffa01b257836 */ /* 0x000fd80000000000 */
.L_x_1975:
[-C--:B-12-4-:R-:W-:Y:S01]  /*97b0*/  IADD3 R17, R9, R0.reuse, RZ ;  /* 0x0000000009117210 */ /* 0x096fe20007ffe0ff */
[----:B------:R-:W-:Y:S01]  /*97c0*/  HFMA2.MMA R36, -RZ, RZ, 0, 5.9604644775390625e-08 ;  /* 0x00000001ff247435 */ /* 0x000fe200000001ff */
[----:B---3--:R-:W-:Y:S01]  /*97d0*/  IADD3 R16, R11, R0, RZ ;  /* 0x000000000b107210 */ /* 0x008fe20007ffe0ff */
[----:B------:R-:W-:Y:S02]  /*97e0*/  VIADD R0, R0, 0x80 ;  /* 0x0000008000007836 */ /* 0x000fe40000000000 */
[----:B------:R-:W-:Y:S02]  /*97f0*/  IMAD R22, R17, 0x4, R4 ;  /* 0x0000000411167824 */ /* 0x000fe400078e0204 */
[----:B------:R-:W-:Y:S02]  /*9800*/  IMAD R24, R16, 0x4, R3 ;  /* 0x0000000410187824 */ /* 0x000fe400078e0203 */
[----:B------:R-:W0:Y:S01]  /*9810*/  LDC.64 R16, c[0x0][0x240] ;  /* 0x00009000ff107b82 */ /* 0x000e220000000a00 */
[----:B------:R-:W1:Y:S04]  /*9820*/  LDS R19, [R22] ;  /* 0x0000000016137984 */ /* 0x000e680000000800 */
[----:B------:R-:W2:Y:S04]  /*9830*/  LDS R29, [R22+0x80] ;  /* 0x00008000161d7984 */ /* 0x000ea80000000800 */
[----:B------:R-:W3:Y:S04]  /*9840*/  LDS R28, [R24] ;  /* 0x00000000181c7984 */ /* 0x000ee80000000800 */
[----:B------:R-:W4:Y:S04]  /*9850*/  LDS R25, [R22+0x100] ;  /* 0x0001000016197984 */ /* 0x000f280000000800 */
[----:B------:R0:W5:Y:S04]  /*9860*/  LDS R39, [R22+0x180] ;  /* 0x0001800016277984 */ /* 0x0001680000000800 */
[----:B------:R-:W5:Y:S04]  /*9870*/  LDS R20, [R24+0x80] ;  /* 0x0000800018147984 */ /* 0x000f680000000800 */
[----:B------:R-:W5:Y:S04]  /*9880*/  LDS R21, [R24+0x100] ;  /* 0x0001000018157984 */ /* 0x000f680000000800 */
[----:B------:R4:W5:Y:S01]  /*9890*/  LDS R26, [R24+0x180] ;  /* 0x00018000181a7984 */ /* 0x0009620000000800 */
[----:B-1----:R-:W-:-:S02]  /*98a0*/  IMAD R23, R32, UR5, R19 ;  /* 0x0000000520177c24 */ /* 0x002fc4000f8e0213 */
[----:B--2---:R-:W-:-:S03]  /*98b0*/  IMAD R43, R32, UR5, R29 ;  /* 0x00000005202b7c24 */ /* 0x004fc6000f8e021d */
[----:B------:R-:W-:Y:S01]  /*98c0*/  IADD3 R18, P1, R23, UR10, RZ ;  /* 0x0000000a17127c10 */ /* 0x000fe2000ff3e0ff */
[----:B---3--:R-:W-:-:S03]  /*98d0*/  FMUL R41, R28, UR4 ;  /* 0x000000041c297c20 */ /* 0x008fc60008400000 */
[C---:B------:R-:W-:Y:S01]  /*98e0*/  LEA.HI.X.SX32 R19, R23.reuse, UR11, 0x1, P1 ;  /* 0x0000000b17137c11 */ /* 0x040fe200088f0eff */
[----:B0-----:R-:W-:Y:S01]  /*98f0*/  IMAD.WIDE R22, R23, 0x4, R16 ;  /* 0x0000000417167825 */ /* 0x001fe200078e0210 */
[----:B------:R-:W-:-:S03]  /*9900*/  IADD3 R28, P1, R43, UR10, RZ ;  /* 0x0000000a2b1c7c10 */ /* 0x000fc6000ff3e0ff */
[C---:B----4-:R-:W-:Y:S01]  /*9910*/  IMAD R38, R32.reuse, UR5, R25 ;  /* 0x0000000520267c24 */ /* 0x050fe2000f8e0219 */
[C---:B------:R-:W-:Y:S01]  /*9920*/  LEA.HI.X.SX32 R29, R43.reuse, UR11, 0x1, P1 ;  /* 0x0000000b2b1d7c11 */ /* 0x040fe200088f0eff */
[----:B------:R-:W-:Y:S01]  /*9930*/  IMAD.WIDE R24, R43, 0x4, R16 ;  /* 0x000000042b187825 */ /* 0x000fe200078e0210 */
[----:B------:R0:W-:Y:S03]  /*9940*/  STG.E.U8 desc[UR8][R18.64], R36 ;  /* 0x0000002412007986 */ /* 0x0001e6000c101108 */
[----:B-----5:R-:W-:Y:S02]  /*9950*/  IMAD R43, R32, UR5, R39 ;  /* 0x00000005202b7c24 */ /* 0x020fe4000f8e0227 */
[----:B------:R-:W-:Y:S01]  /*9960*/  FMUL R45, R20, UR4 ;  /* 0x00000004142d7c20 */ /* 0x000fe20008400000 */
[----:B------:R-:W-:Y:S01]  /*9970*/  IADD3 R20, P1, R38, UR10, RZ ;  /* 0x0000000a26147c10 */ /* 0x000fe2000ff3e0ff */
[----:B------:R1:W-:Y:S01]  /*9980*/  STG.E desc[UR8][R22.64], R41 ;  /* 0x0000002916007986 */ /* 0x0003e2000c101908 */
[----:B------:R-:W-:-:S02]  /*9990*/  FMUL R39, R21, UR4 ;  /* 0x0000000415277c20 */ /* 0x000fc40008400000 */
[----:B------:R-:W-:Y:S01]  /*99a0*/  LEA.HI.X.SX32 R21, R38, UR11, 0x1, P1 ;  /* 0x0000000b26157c11 */ /* 0x000fe200088f0eff */
[----:B------:R2:W-:Y:S01]  /*99b0*/  STG.E.U8 desc[UR8][R28.64], R36 ;  /* 0x000000241c007986 */ /* 0x0005e2000c101108 */
[----:B------:R-:W-:Y:S02]  /*99c0*/  ISETP.GE.AND P1, PT, R0, R37, PT ;  /* 0x000000250000720c */ /* 0x000fe40003f26270 */
[C---:B0-----:R-:W-:Y:S01]  /*99d0*/  IADD3 R18, P2, R43.reuse, UR10, RZ ;  /* 0x0000000a2b127c10 */ /* 0x041fe2000ff5e0ff */
[----:B------:R2:W-:Y:S03]  /*99e0*/  STG.E desc[UR8][R24.64], R45 ;  /* 0x0000002d18007986 */ /* 0x0005e6000c101908 */
[----:B------:R-:W-:Y:S01]  /*99f0*/  LEA.HI.X.SX32 R19, R43, UR11, 0x1, P2 ;  /* 0x0000000b2b137c11 */ /* 0x000fe200090f0eff */
[----:B-1----:R-:W-:-:S04]  /*9a00*/  IMAD.WIDE R22, R38, 0x4, R16 ;  /* 0x0000000426167825 */ /* 0x002fc800078e0210 */
[----:B------:R-:W-:Y:S01]  /*9a10*/  FMUL R41, R26, UR4 ;  /* 0x000000041a297c20 */ /* 0x000fe20008400000 */
[----:B------:R2:W-:Y:S01]  /*9a20*/  STG.E.U8 desc[UR8][R20.64], R36 ;  /* 0x0000002414007986 */ /* 0x0005e2000c101108 */
[----:B------:R-:W-:-:S03]  /*9a30*/  IMAD.WIDE R16, R43, 0x4, R16 ;  /* 0x000000042b107825 */ /* 0x000fc600078e0210 */
[----:B------:R2:W-:Y:S04]  /*9a40*/  STG.E desc[UR8][R22.64], R39 ;  /* 0x0000002716007986 */ /* 0x0005e8000c101908 */
[----:B------:R2:W-:Y:S04]  /*9a50*/  STG.E.U8 desc[UR8][R18.64], R36 ;  /* 0x0000002412007986 */ /* 0x0005e8000c101108 */
[----:B------:R2:W-:Y:S01]  /*9a60*/  STG.E desc[UR8][R16.64], R41 ;  /* 0x0000002910007986 */ /* 0x0005e2000c101908 */
[----:B------:R-:W-:Y:S05]  /*9a70*/  @!P1 BRA `(.L_x_1975) ;  /* 0xfffffffc004c9947 */ /* 0x000fea000383ffff */
.L_x_1974:
[----:B------:R-:W-:Y:S05]  /*9a80*/  BSYNC B1 ;  /* 0x0000000000017941 */ /* 0x000fea0003800000 */
.L_x_1973:
[----:B-1234-:R-:W-:Y:S01]  /*9a90*/  IADD3 R16, -R0, R27, RZ ;  /* 0x0000001b00107210 */ /* 0x01efe20007ffe1ff */
[----:B------:R-:W-:Y:S03]  /*9aa0*/  BSSY B1, `(.L_x_1976) ;  /* 0x0000020000017945 */ /* 0x000fe60003800000 */
[----:B------:R-:W-:-:S13]  /*9ab0*/  ISETP.GT.AND P1, PT, R16, 0x20, PT ;  /* 0x000000201000780c */ /* 0x000fda0003f24270 */
[----:B------:R-:W-:Y:S05]  /*9ac0*/  @!P1 BRA `(.L_x_1977) ;  /* 0x0000000000749947 */ /* 0x000fea0003800000 */
[--C-:B------:R-:W-:Y:S01]  /*9ad0*/  IMAD.IADD R17, R9, 0x1, R0.reuse ;  /* 0x0000000109117824 */ /* 0x100fe200078e0200 */
[----:B------:R-:W-:Y:S01]  /*9ae0*/  ULDC UR7, c[0x0][0x21c] ;  /* 0x0000870000077ab9 */ /* 0x000fe20000000800 */
[----:B------:R-:W-:Y:S01]  /*9af0*/  IMAD.IADD R16, R11, 0x1, R0 ;  /* 0x000000010b107824 */ /* 0x000fe200078e0200 */
[----:B------:R-:W-:Y:S01]  /*9b00*/  ULDC.64 UR12, c[0x0][0x248] ;  /* 0x00009200000c7ab9 */ /* 0x000fe20000000a00 */
[----:B------:R-:W-:Y:S01]  /*9b10*/  IMAD.MOV.U32 R26, RZ, RZ, 0x1 ;  /* 0x00000001ff1a7424 */ /* 0x000fe200078e00ff */
[----:B------:R-:W-:Y:S02]  /*9b20*/  LEA R18, R17, R4, 0x2 ;  /* 0x0000000411127211 */ /* 0x000fe400078e10ff */
[----:B------:R-:W-:Y:S02]  /*9b30*/  LEA R22, R16, R3, 0x2 ;  /* 0x0000000310167211 */ /* 0x000fe400078e10ff */
[----:B------:R-:W0:Y:S01]  /*9b40*/  LDC.64 R16, c[0x0][0x240] ;  /* 0x00009000ff107b82 */ /* 0x000e220000000a00 */
[----:B------:R-:W1:Y:S01]  /*9b50*/  LDS R19, [R18] ;  /* 0x0000000012137984 */ /* 0x000e620000000800 */
[----:B------:R-:W-:-:S03]  /*9b60*/  IADD3 R0, R0, 0x40, RZ ;  /* 0x0000004000007810 */ /* 0x000fc60007ffe0ff */
[----:B------:R-:W2:Y:S04]  /*9b70*/  LDS R23, [R18+0x80] ;  /* 0x0000800012177984 */ /* 0x000ea80000000800 */
[----:B------:R-:W3:Y:S04]  /*9b80*/  LDS R21, [R22] ;  /* 0x0000000016157984 */ /* 0x000ee80000000800 */
[----:B------:R0:W4:Y:S01]  /*9b90*/  LDS R24, [R22+0x80] ;  /* 0x0000800016187984 */ /* 0x0001220000000800 */
[C---:B-1----:R-:W-:Y:S02]  /*9ba0*/  IMAD R19, R32.reuse, UR7, R19 ;  /* 0x0000000720137c24 */ /* 0x042fe4000f8e0213 */
[----:B--2---:R-:W-:-:S03]  /*9bb0*/  IMAD R29, R32, UR7, R23 ;  /* 0x00000007201d7c24 */ /* 0x004fc6000f8e0217 */
[C---:B------:R-:W-:Y:S01]  /*9bc0*/  IADD3 R20, P0, R19.reuse, UR12, RZ ;  /* 0x0000000c13147c10 */ /* 0x040fe2000ff1e0ff */
[----:B------:R-:W-:Y:S01]  /*9bd0*/  ULDC UR7, c[0x0][0x230] ;  /* 0x00008c0000077ab9 */ /* 0x000fe20000000800 */
[----:B0-----:R-:W-:-:S04]  /*9be0*/  IMAD.WIDE R22, R19, 0x4, R16 ;  /* 0x0000000413167825 */ /* 0x001fc800078e0210 */
[----:B---3--:R-:W-:Y:S01]  /*9bf0*/  FMUL R25, R21, UR7 ;  /* 0x0000000715197c20 */ /* 0x008fe20008400000 */
[----:B------:R-:W-:Y:S02]  /*9c00*/  IADD3 R18, P1, R29, UR12, RZ ;  /* 0x0000000c1d127c10 */ /* 0x000fe4000ff3e0ff */
[----:B------:R-:W-:Y:S01]  /*9c10*/  LEA.HI.X.SX32 R21, R19, UR13, 0x1, P0 ;  /* 0x0000000d13157c11 */ /* 0x000fe200080f0eff */
[C---:B------:R-:W-:Y:S01]  /*9c20*/  IMAD.WIDE R16, R29.reuse, 0x4, R16 ;  /* 0x000000041d107825 */ /* 0x040fe200078e0210 */
[----:B------:R-:W-:-:S03]  /*9c30*/  LEA.HI.X.SX32 R19, R29, UR13, 0x1, P1 ;  /* 0x0000000d1d137c11 */ /* 0x000fc600088f0eff */
[----:B----4-:R-:W-:Y:S01]  /*9c40*/  FMUL R29, R24, UR7 ;  /* 0x00000007181d7c20 */ /* 0x010fe20008400000 */
[----:B------:R-:W-:Y:S01]  /*9c50*/  PLOP3.LUT P0, PT, PT, PT, PT, 0x8, 0x0 ;  /* 0x000000000000781c */ /* 0x000fe20003f0e170 */
[----:B------:R0:W-:Y:S04]  /*9c60*/  STG.E.U8 desc[UR8][R20.64], R26 ;  /* 0x0000001a14007986 */ /* 0x0001e8000c101108 */
[----:B------:R0:W-:Y:S04]  /*9c70*/  STG.E desc[UR8][R22.64], R25 ;  /* 0x0000001916007986 */ /* 0x0001e8000c101908 */
[----:B------:R0:W-:Y:S04]  /*9c80*/  STG.E.U8 desc[UR8][R18.64], R26 ;  /* 0x0000001a12007986 */ /* 0x0001e8000c101108 */
[----:B------:R0:W-:Y:S02]  /*9c90*/  STG.E desc[UR8][R16.64], R29 ;  /* 0x0000001d10007986 */ /* 0x0001e4000c101908 */
.L_x_1977:
[----:B------:R-:W-:Y:S05]  /*9ca0*/  BSYNC B1 ;  /* 0x0000000000017941 */ /* 0x000fea0003800000 */
.L_x_1976:
[----:B------:R-:W-:-:S13]  /*9cb0*/  ISETP.LT.OR P0, PT, R0, R27, P0 ;  /* 0x0000001b0000720c */ /* 0x000fda0000701670 */
[----:B------:R-:W-:Y:S05]  /*9cc0*/  @!P0 BRA `(.L_x_1972) ;  /* 0x00000000004c8947 */ /* 0x000fea0003800000 */
[--C-:B0-----:R-:W-:Y:S01]  /*9cd0*/  IMAD.IADD R17, R9, 0x1, R0.reuse ;  /* 0x0000000109117824 */ /* 0x101fe200078e0200 */
[----:B------:R-:W-:Y:S01]  /*9ce0*/  ULDC UR7, c[0x0][0x21c] ;  /* 0x0000870000077ab9 */ /* 0x000fe20000000800 */
[----:B------:R-:W-:Y:S01]  /*9cf0*/  IMAD.IADD R0, R11, 0x1, R0 ;  /* 0x000000010b007824 */ /* 0x000fe200078e0200 */
[----:B------:R-:W-:Y:S01]  /*9d00*/  ULDC.64 UR12, c[0x0][0x248] ;  /* 0x00009200000c7ab9 */ /* 0x000fe20000000a00 */
[----:B------:R-:W-:Y:S01]  /*9d10*/  IMAD.MOV.U32 R21, RZ, RZ, 0x1 ;  /* 0x00000001ff157424 */ /* 0x000fe200078e00ff */
[----:B------:R-:W-:Y:S02]  /*9d20*/  LEA R20, R17, R4, 0x2 ;  /* 0x0000000411147211 */ /* 0x000fe400078e10ff */
[----:B------:R-:W-:Y:S01]  /*9d30*/  LEA R0, R0, R3, 0x2 ;  /* 0x0000000300007211 */ /* 0x000fe200078e10ff */
[----:B------:R-:W0:Y:S02]  /*9d40*/  LDC.64 R16, c[0x0][0x240] ;  /* 0x00009000ff107b82 */ /* 0x000e240000000a00 */
[----:B------:R1:W2:Y:S04]  /*9d50*/  LDS R19, [R20] ;  /* 0x0000000014137984 */ /* 0x0002a80000000800 */
[----:B------:R-:W3:Y:S01]  /*9d60*/  LDS R0, [R0] ;  /* 0x0000000000007984 */ /* 0x000ee20000000800 */
[----:B-1----:R-:W-:Y:S01]  /*9d70*/  PRMT R20, R21, 0x7610, R20 ;  /* 0x0000761015147816 */ /* 0x002fe20000000014 */
[----:B--2---:R-:W-:Y:S01]  /*9d80*/  IMAD R19, R32, UR7, R19 ;  /* 0x0000000720137c24 */ /* 0x004fe2000f8e0213 */
[----:B------:R-:W-:-:S03]  /*9d90*/  ULDC UR7, c[0x0][0x230] ;  /* 0x00008c0000077ab9 */ /* 0x000fc60000000800 */
[C---:B0-----:R-:W-:Y:S01]  /*9da0*/  IMAD.WIDE R16, R19.reuse, 0x4, R16 ;  /* 0x0000000413107825 */ /* 0x041fe200078e0210 */
[----:B------:R-:W-:-:S03]  /*9db0*/  IADD3 R18, P0, R19, UR12, RZ ;  /* 0x0000000c13127c10 */ /* 0x000fc6000ff1e0ff */
[----:B---3--:R-:W-:Y:S01]  /*9dc0*/  FMUL R21, R0, UR7 ;  /* 0x0000000700157c20 */ /* 0x008fe20008400000 */
[----:B------:R-:W-:-:S05]  /*9dd0*/  LEA.HI.X.SX32 R19, R19, UR13, 0x1, P0 ;  /* 0x0000000d13137c11 */ /* 0x000fca00080f0eff */
[----:B------:R0:W-:Y:S04]  /*9de0*/  STG.E.U8 desc[UR8][R18.64], R20 ;  /* 0x0000001412007986 */ /* 0x0001e8000c101108 */
[----:B------:R0:W-:Y:S02]  /*9df0*/  STG.E desc[UR8][R16.64], R21 ;  /* 0x0000001510007986 */ /* 0x0001e4000c101908 */
.L_x_1972:
[----:B------:R-:W-:Y:S05]  /*9e00*/  BSYNC B0 ;  /* 0x0000000000007941 */ /* 0x000fea0003800000 */
.L_x_1971:
[----:B------:R-:W-:Y:S01]  /*9e10*/  ULDC UR4, c[0x0][0xc] ;  /* 0x0000030000047ab9 */ /* 0x000fe20000000800 */
[----:B------:R5:W-:Y:S06]  /*9e20*/  MEMBAR.SC.CTA ;  /* 0x0000000000007992 */ /* 0x000bec0000000000 */
[----:B-----5:R-:W-:Y:S01]  /*9e30*/  UIADD3 UR6, UR4, UR6, URZ ;  /* 0x0000000604067290 */ /* 0x020fe2000fffe03f */
[----:B------:R-:W-:-:S05]  /*9e40*/  NOP ;  /* 0x0000000000007918 */ /* 0x000fca0000000000 */
[----:B------:R-:W-:-:S13]  /*9e50*/  ISETP.LE.AND P0, PT, R2, UR6, PT ;  /* 0x0000000602007c0c */ /* 0x000fda000bf03270 */
[----:B------:R-:W-:Y:S05]  /*9e60*/  @!P0 BRA `(.L_x_1978) ;  /* 0xffffff6400ac8947 */ /* 0x000fea000383ffff */
[----:B------:R-:W-:Y:S05]  /*9e70*/  EXIT ;  /* 0x000000000000794d */ /* 0x000fea0003800000 */
        .weak           $__internal_21_$__cuda_sm20_div_rn_f64_full
        .type           $__internal_21_$__cuda_sm20_div_rn_f64_full,@function
        .size           $__internal_21_$__cuda_sm20_div_rn_f64_full,($__internal_22_$__cuda_sm20_rcp_rn_f32_slowpath - $__internal_21_$__cuda_sm20_div_rn_f64_full)
$__internal_21_$__cuda_sm20_div_rn_f64_full:
[C---:B------:R-:W-:Y:S01]  /*9e80*/  FSETP.GEU.AND P0, PT, |R17|.reuse, 1.469367938527859385e-39, PT ;  /* 0x001000001100780b */ /* 0x040fe20003f0e200 */
[----:B------:R-:W-:Y:S01]  /*9e90*/  HFMA2.MMA R39, -RZ, RZ, 0.0045166015625, 0 ;  /* 0x1ca00000ff277435 */ /* 0x000fe200000001ff */
[----:B------:R-:W-:Y:S01]  /*9ea0*/  LOP3.LUT R38, R17, 0x7ff00000, RZ, 0xc0, !PT ;  /* 0x7ff0000011267812 */ /* 0x000fe200078ec0ff */
[----:B------:R-:W-:Y:S01]  /*9eb0*/  BSSY B2, `(.L_x_1979) ;  /* 0x0000054000027945 */ /* 0x000fe20003800000 */
[C---:B------:R-:W-:Y:S02]  /*9ec0*/  LOP3.LUT R41, R29.reuse, 0x7ff00000, RZ, 0xc0, !PT ;  /* 0x7ff000001d297812 */ /* 0x040fe400078ec0ff */
[----:B------:R-:W-:Y:S01]  /*9ed0*/  LOP3.LUT R18, R29, 0x800fffff, RZ, 0xc0, !PT ;  /* 0x800fffff1d127812 */ /* 0x000fe200078ec0ff */
[----:B------:R-:W-:Y:S01]  /*9ee0*/  IMAD.MOV.U32 R40, RZ, RZ, R38 ;  /* 0x000000ffff287224 */ /* 0x000fe200078e0026 */
[----:B------:R-:W-:-:S05]  /*9ef0*/  MOV R20, 0x1 ;  /* 0x0000000100147802 */ /* 0x000fca0000000f00 */
        /* <DEDUP_REMOVED lines=58> */
.L_x_1980:
        /* <DEDUP_REMOVED lines=16> */
.L_x_1983:
[----:B------:R-:W-:Y:S01]  /*a3a0*/  LOP3.LUT R23, R29, 0x80000, RZ, 0xfc, !PT ;  /* 0x000800001d177812 */ /* 0x000fe200078efcff */
[----:B------:R-:W-:Y:S01]  /*a3b0*/  IMAD.MOV.U32 R22, RZ, RZ, R28 ;  /* 0x000000ffff167224 */ /* 0x000fe200078e001c */
[----:B------:R-:W-:Y:S06]  /*a3c0*/  BRA `(.L_x_1981) ;  /* 0x0000000000087947 */ /* 0x000fec0003800000 */
.L_x_1982:
[----:B------:R-:W-:Y:S02]  /*a3d0*/  LOP3.LUT R23, R17, 0x80000, RZ, 0xfc, !PT ;  /* 0x0008000011177812 */ /* 0x000fe400078efcff */
[----:B------:R-:W-:-:S07]  /*a3e0*/  MOV R22, R16 ;  /* 0x0000001000167202 */ /* 0x000fce0000000f00 */
.L_x_1981:
[----:B------:R-:W-:Y:S05]  /*a3f0*/  BSYNC B2 ;  /* 0x0000000000027941 */ /* 0x000fea0003800000 */
.L_x_1979:
[----:B------:R-:W-:Y:S01]  /*a400*/  HFMA2.MMA R17, -RZ, RZ, 0, 0 ;  /* 0x00000000ff117435 */ /* 0x000fe200000001ff */
[----:B------:R-:W-:Y:S01]  /*a410*/  IMAD.MOV.U32 R16, RZ, RZ, R0 ;  /* 0x000000ffff107224 */ /* 0x000fe200078e0000 */
[----:B------:R-:W-:Y:S01]  /*a420*/  MOV R19, R23 ;  /* 0x0000001700137202 */ /* 0x000fe20000000f00 */
[----:B------:R-:W-:-:S03]  /*a430*/  IMAD.MOV.U32 R18, RZ, RZ, R22 ;  /* 0x000000ffff127224 */ /* 0x000fc600078e0016 */
[----:B------:R-:W-:Y:S05]  /*a440*/  RET.REL.NODEC R16 `(_ZN18transformer_engine45fused_topk_with_score_function_forward_kernelIf13__nv_bfloat16EEvPKT_iiibiifiPKT0_PS2_PbS8_) ;  /* 0xffffff5810ec7950 */ /* 0x000fea0003c3ffff */
        .weak           $__internal_22_$__cuda_sm20_rcp_rn_f32_slowpath
        .type           $__internal_22_$__cuda_sm20_rcp_rn_f32_slowpath,@function
        .size           $__internal_22_$__cuda_sm20_rcp_rn_f32_slowpath,($__internal_23_$__cuda_sm3x_div_rn_noftz_f32_slowpath - $__internal_22_$__cuda_sm20_rcp_rn_f32_slowpath)
$__internal_22_$__cuda_sm20_rcp_rn_f32_slowpath:
        /* <DEDUP_REMOVED lines=16> */
.L_x_1985:
        /* <DEDUP_REMOVED lines=33> */
.L_x_1987:
[----:B------:R0:W1:Y:S02]  /*a760*/  MUFU.RCP R21, R16 ;  /* 0x0000001000157308 */ /* 0x0000640000001000 */
.L_x_1986:
[----:B------:R-:W-:Y:S05]  /*a770*/  BSYNC B2 ;  /* 0x0000000000027941 */ /* 0x000fea0003800000 */
.L_x_1984:
[----:B------:R-:W-:Y:S01]  /*a780*/  HFMA2.MMA R17, -RZ, RZ, 0, 0 ;  /* 0x00000000ff117435 */ /* 0x000fe200000001ff */
[----:B0-----:R-:W-:-:S05]  /*a790*/  IMAD.MOV.U32 R16, RZ, RZ, R20 ;  /* 0x000000ffff107224 */ /* 0x001fca00078e0014 */
[----:B-1----:R-:W-:Y:S05]  /*a7a0*/  RET.REL.NODEC R16 `(_ZN18transformer_engine45fused_topk_with_score_function_forward_kernelIf13__nv_bfloat16EEvPKT_iiibiifiPKT0_PS2_PbS8_) ;  /* 0xffffff5810147950 */ /* 0x002fea0003c3ffff */
        .weak           $__internal_23_$__cuda_sm3x_div_rn_noftz_f32_slowpath
        .type           $__internal_23_$__cuda_sm3x_div_rn_noftz_f32_slowpath,@function
        .size           $__internal_23_$__cuda_sm3x_div_rn_noftz_f32_slowpath,(.L_x_2505 - $__internal_23_$__cuda_sm3x_div_rn_noftz_f32_slowpath)
$__internal_23_$__cuda_sm3x_div_rn_noftz_f32_slowpath:
        /* <DEDUP_REMOVED lines=27> */
[----:B------:R-:W-:Y:S02]  /*a960*/  IADD3 R23, R27, -0x1, RZ ;  /* 0xffffffff1b177810 */ /* 0x000fe40007ffe0ff */
[----:B------:R-:W-:Y:S02]  /*a970*/  IADD3 R24, R22, -0x1, RZ ;  /* 0xffffffff16187810 */ /* 0x000fe40007ffe0ff */
[----:B------:R-:W-:-:S13]  /*a980*/  ISETP.GE.AND P0, PT, R23, RZ, PT ;  /* 0x000000ff1700720c */ /* 0x000fda0003f06270 */
[----:B------:R-:W-:Y:S02]  /*a990*/  @P0 IMAD.MOV.U32 R23, RZ, RZ, RZ ;  /* 0x000000ffff170224 */ /* 0x000fe400078e00ff */
[----:B------:R-:W-:Y:S01]  /*a9a0*/  @!P0 FFMA R16, R16, 1.84467440737095516160e+19, RZ ;  /* 0x5f80000010108823 */ /* 0x000fe200000000ff */
[----:B------:R-:W-:Y:S01]  /*a9b0*/  @!P0 IMAD.MOV.U32 R23, RZ, RZ, -0x40 ;  /* 0xffffffc0ff178424 */ /* 0x000fe200078e00ff */
[----:B------:R-:W-:-:S13]  /*a9c0*/  ISETP.GE.AND P0, PT, R24, RZ, PT ;  /* 0x000000ff1800720c */ /* 0x000fda0003f06270 */
[----:B------:R-:W-:Y:S01]  /*a9d0*/  @!P0 FFMA R17, R17, 1.84467440737095516160e+19, RZ ;  /* 0x5f80000011118823 */ /* 0x000fe200000000ff */
[----:B------:R-:W-:-:S07]  /*a9e0*/  @!P0 IADD3 R23, R23, 0x40, RZ ;  /* 0x0000004017178810 */ /* 0x000fce0007ffe0ff */
.L_x_1989:
        /* <DEDUP_REMOVED lines=51> */
.L_x_1996:
[----:B------:R-:W-:-:S04]  /*ad20*/  LOP3.LUT R16, R16, 0x80000000, RZ, 0xc0, !PT ;  /* 0x8000000010107812 */ /* 0x000fc800078ec0ff */
[----:B------:R-:W-:Y:S01]  /*ad30*/  LOP3.LUT R16, R16, 0x7f800000, RZ, 0xfc, !PT ;  /* 0x7f80000010107812 */ /* 0x000fe200078efcff */
[----:B------:R-:W-:Y:S06]  /*ad40*/  BRA `(.L_x_1997) ;  /* 0x0000000000047947 */ /* 0x000fec0003800000 */
.L_x_1995:
[----:B------:R-:W-:-:S07]  /*ad50*/  IMAD R16, R23, 0x800000, R16 ;  /* 0x0080000017107824 */ /* 0x000fce00078e0210 */
.L_x_1997:
[----:B------:R-:W-:Y:S05]  /*ad60*/  BSYNC B3 ;  /* 0x0000000000037941 */ /* 0x000fea0003800000 */
.L_x_1994:
[----:B------:R-:W-:Y:S05]  /*ad70*/  BRA `(.L_x_1998) ;  /* 0x0000000000207947 */ /* 0x000fea0003800000 */
.L_x_1993:
[----:B------:R-:W-:-:S04]  /*ad80*/  LOP3.LUT R16, R17, 0x80000000, R16, 0x48, !PT ;  /* 0x8000000011107812 */ /* 0x000fc800078e4810 */
[----:B------:R-:W-:Y:S01]  /*ad90*/  LOP3.LUT R16, R16, 0x7f800000, RZ, 0xfc, !PT ;  /* 0x7f80000010107812 */ /* 0x000fe200078efcff */
[----:B------:R-:W-:Y:S06]  /*ada0*/  BRA `(.L_x_1998) ;  /* 0x0000000000147947 */ /* 0x000fec0003800000 */
.L_x_1992:
[----:B------:R-:W-:Y:S01]  /*adb0*/  LOP3.LUT R16, R17, 0x80000000, R16, 0x48, !PT ;  /* 0x8000000011107812 */ /* 0x000fe200078e4810 */
[----:B------:R-:W-:Y:S06]  /*adc0*/  BRA `(.L_x_1998) ;  /* 0x00000000000c7947 */ /* 0x000fec0003800000 */
.L_x_1991:
[----:B------:R-:W0:Y:S01]  /*add0*/  MUFU.RSQ R16, -QNAN ;  /* 0xffc0000000107908 */ /* 0x000e220000001400 */
[----:B------:R-:W-:Y:S05]  /*ade0*/  BRA `(.L_x_1998) ;  /* 0x0000000000047947 */ /* 0x000fea0003800000 */
.L_x_1990:
[----:B------:R-:W-:-:S07]  /*adf0*/  FADD.FTZ R16, R16, R17 ;  /* 0x0000001110107221 */ /* 0x000fce0000010000 */
.L_x_1998:
[----:B------:R-:W-:Y:S05]  /*ae00*/  BSYNC B2 ;  /* 0x0000000000027941 */ /* 0x000fea0003800000 */
.L_x_1988:
[----:B------:R-:W-:Y:S01]  /*ae10*/  HFMA2.MMA R17, -RZ, RZ, 0, 0 ;  /* 0x00000000ff117435 */ /* 0x000fe200000001ff */
[----:B0-----:R-:W-:Y:S01]  /*ae20*/  MOV R22, R16 ;  /* 0x0000001000167202 */ /* 0x001fe20000000f00 */
[----:B------:R-:W-:-:S04]  /*ae30*/  IMAD.MOV.U32 R16, RZ, RZ, R20 ;  /* 0x000000ffff107224 */ /* 0x000fc800078e0014 */
[----:B------:R-:W-:Y:S05]  /*ae40*/  RET.REL.NODEC R16 `(_ZN18transformer_engine45fused_topk_with_score_function_forward_kernelIf13__nv_bfloat16EEvPKT_iiibiifiPKT0_PS2_PbS8_) ;  /* 0xffffff50106c7950 */ /* 0x000fea0003c3ffff */
.L_x_1999:
        /* <DEDUP_REMOVED lines=11> */
.L_x_2505:


//--------------------- .text._ZN18transformer_engine45fused_topk_with_score_function_forward_kernelIf6__halfEEvPKT_iiibiifiPKT0_PS2_PbS8_ --------------------------
	.section	.text._ZN18transformer_engine45fused_topk_with_score_function_forward_kernelIf6__halfEEvPKT_iiibiifiPKT0_PS2_PbS8_,"ax",@progbits
	.align	128
        .global         _ZN18transformer_engine45fused_topk_with_score_function_forward_kernelIf6__halfEEvPKT_iiibiifiPKT0_PS2_PbS8_
        .type           _ZN18transformer_engine45fused_topk_with_score_function_forward_kernelIf6__halfEEvPKT_iiibiifiPKT0_PS2_PbS8_,@function
        .size           _ZN18transformer_engine45fused_topk_with_score_function_forward_kernelIf6__halfEEvPKT_iiibiifiPKT0_PS2_PbS8_,(.L_x_2508 - _ZN18transformer_engine45fused_topk_with_score_function_forward_kernelIf6__halfEEvPKT_iiibiifiPKT0_PS2_PbS8_)
        .other          _ZN18transformer_engine45fused_topk_with_score_function_forward_kernelIf6__halfEEvPKT_iiibiifiPKT0_PS2_PbS8_,@"STO_CUDA_ENTRY STV_DEFAULT"
_ZN18transformer_engine45fused_topk_with_score_function_forward_kernelIf6__halfEEvPKT_iiibiifiPKT0_PS2_PbS8_:
.text._ZN18transformer_engine45fused_topk_with_score_function_forward_kernelIf6__halfEEvPKT_iiibiifiPKT0_PS2_PbS8_:
        /* <DEDUP_REMOVED lines=82> */
.L_x_2219:
        /* <DEDUP_REMOVED lines=26> */
.L_x_2006:
        /* <DEDUP_REMOVED lines=31> */
.L_x_2005:
[----:B------:R-:W-:Y:S05]  /*08b0*/  BSYNC B2 ;  /* 0x0000000000027941 */ /* 0x000fea0003800000 */
.L_x_2004:
        /* <DEDUP_REMOVED lines=21> */
.L_x_2008:
[----:B------:R-:W-:Y:S05]  /*0a10*/  BSYNC B2 ;  /* 0x0000000000027941 */ /* 0x000fea0003800000 */
.L_x_2007:
        /* <DEDUP_REMOVED lines=11> */
.L_x_2003:
        /* <DEDUP_REMOVED lines=9> */
.L_x_2012:
        /* <DEDUP_REMOVED lines=41> */
.L_x_2011:
[----:B------:R-:W-:Y:S05]  /*0df0*/  BSYNC B2 ;  /* 0x0000000000027941 */ /* 0x000fea0003800000 */
.L_x_2010:
        /* <DEDUP_REMOVED lines=27> */
.L_x_2014:
[----:B------:R-:W-:Y:S05]  /*0fb0*/  BSYNC B2 ;  /* 0x0000000000027941 */ /* 0x000fea0003800000 */
.L_x_2013:
        /* <DEDUP_REMOVED lines=14> */
.L_x_2009:
[----:B------:R-:W-:Y:S05]  /*10a0*/  BSYNC B1 ;  /* 0x0000000000017941 */ /* 0x000fea0003800000 */
.L_x_2002:
        /* <DEDUP_REMOVED lines=9> */
.L_x_2017:
        /* <DEDUP_REMOVED lines=25> */
.L_x_2016:
[----:B------:R-:W-:Y:S05]  /*12d0*/  BSYNC B1 ;  /* 0x0000000000017941 */ /* 0x000fea0003800000 */
.L_x_2015:
        /* <DEDUP_REMOVED lines=18> */
.L_x_2019:
[----:B------:R-:W-:Y:S05]  /*1400*/  BSYNC B1 ;  /* 0x0000000000017941 */ /* 0x000fea0003800000 */
.L_x_2018:
        /* <DEDUP_REMOVED lines=9> */
.L_x_2001:
[----:B------:R-:W-:Y:S05]  /*14a0*/  BSYNC B0 ;  /* 0x0000000000007941 */ /* 0x000fea0003800000 */
.L_x_2000:
        /* <DEDUP_REMOVED lines=13> */
.L_x_2024:
        /* <DEDUP_REMOVED lines=9> */
.L_x_2023:
[----:B------:R-:W-:Y:S05]  /*1610*/  BSYNC B1 ;  /* 0x0000000000017941 */ /* 0x000fea0003800000 */
.L_x_2022:
        /* <DEDUP_REMOVED lines=14> */
.L_x_2021:
[----:B------:R-:W-:Y:S05]  /*1700*/  BSYNC B0 ;  /* 0x0000000000007941 */ /* 0x000fea0003800000 */
.L_x_2020:
        /* <DEDUP_REMOVED lines=22> */
.L_x_2030:
        /* <DEDUP_REMOVED lines=26> */
.L_x_2029:
[----:B------:R-:W-:Y:S05]  /*1a10*/  BSYNC B1 ;  /* 0x0000000000017941 */ /* 0x000fea0003800000 */
.L_x_2028:
        /* <DEDUP_REMOVED lines=18> */
.L_x_2032:
[----:B------:R-:W-:Y:S05]  /*1b40*/  BSYNC B1 ;  /* 0x0000000000017941 */ /* 0x000fea0003800000 */
.L_x_2031:
        /* <DEDUP_REMOVED lines=8> */
.L_x_2027:
[----:B------:R-:W-:Y:S05]  /*1bd0*/  BSYNC B0 ;  /* 0x0000000000007941 */ /* 0x000fea0003800000 */
.L_x_2026:
        /* <DEDUP_REMOVED lines=41> */
.L_x_2035:
        /* <DEDUP_REMOVED lines=16> */
.L_x_2034:
[----:B------:R-:W-:Y:S05]  /*1f70*/  BSYNC B0 ;  /* 0x0000000000007941 */ /* 0x000fea0003800000 */
.L_x_2033:
        /* <DEDUP_REMOVED lines=17> */
.L_x_2040:
        /* <DEDUP_REMOVED lines=22> */
.L_x_2039:
[----:B------:R-:W-:Y:S05]  /*21f0*/  BSYNC B1 ;  /* 0x0000000000017941 */ /* 0x000fea0003800000 */
.L_x_2038:
        /* <DEDUP_REMOVED lines=16> */
.L_x_2042:
[----:B------:R-:W-:Y:S05]  /*2300*/  BSYNC B1 ;  /* 0x0000000000017941 */ /* 0x000fea0003800000 */
.L_x_2041:
[----:B------:R-:W-:-:S13]  /*2310*/  ISETP.LT.OR P0, PT, R24, UR7, P0 ;  /* 0x0000000718007c0c */ /* 0x000fda0008701670 */
[----:B------:R-:W-:-:S05]  /*2320*/  @P0 IMAD.IADD R16, R7, 0x1, R24 ;  /* 0x0000000107100824 */ /* 0x000fca00078e0218 */
[----:B------:R-:W-:-:S06]  /*2330*/  @P0 LEA R16, R16, R3, 0x2 ;  /* 0x0000000310100211 */ /* 0x000fcc00078e10ff */
[----:B------:R-:W0:Y:S02]  /*2340*/  @P0 LDS R16, [R16] ;  /* 0x0000000010100984 */ /* 0x000e240000000800 */
[----:B01-3--:R-:W-:-:S04]  /*2350*/  @P0 FADD R17, R25, R16 ;  /* 0x0000001019110221 */ /* 0x00bfc80000000000 */
[----:B--2-4-:R-:W0:Y:S08]  /*2360*/  @P0 F2F.F64.F32 R20, R17 ;  /* 0x0000001100140310 */ /* 0x014e300000201800 */
[----:B0-----:R2:W3:Y:S02]  /*2370*/  @P0 F2F.F32.F64 R25, R20 ;  /* 0x0000001400190310 */ /* 0x0014e40000301000 */
.L_x_2037:
[----:B------:R-:W-:Y:S05]  /*2380*/  BSYNC B0 ;  /* 0x0000000000007941 */ /* 0x000fea0003800000 */
.L_x_2036:
        /* <DEDUP_REMOVED lines=35> */
.L_x_2047:
        /* <DEDUP_REMOVED lines=16> */
[----:B------:R-:W-:Y:S05]  /*26c0*/  CALL.REL.NOINC `($__internal_26_$__cuda_sm3x_div_rn_noftz_f32_slowpath) ;  /* 0x0000008000387944 */ /* 0x000fea0003c00000 */
[----:B------:R-:W-:-:S07]  /*26d0*/  MOV R20, R22 ;  /* 0x0000001600147202 */ /* 0x000fce0000000f00 */
.L_x_2046:
[----:B------:R-:W-:Y:S05]  /*26e0*/  BSYNC B1 ;  /* 0x0000000000017941 */ /* 0x000fea0003800000 */
.L_x_2045:
[----:B------:R2:W-:Y:S01]  /*26f0*/  STS [R19], R20 ;  /* 0x0000001413007388 */ /* 0x0005e20000000800 */
[----:B------:R-:W-:Y:S05]  /*2700*/  @!P5 BRA `(.L_x_2047) ;  /* 0xfffffffc00acd947 */ /* 0x000fea000383ffff */
.L_x_2044:
[----:B------:R-:W-:Y:S05]  /*2710*/  BSYNC B0 ;  /* 0x0000000000007941 */ /* 0x000fea0003800000 */
.L_x_2043:
        /* <DEDUP_REMOVED lines=13> */
.L_x_2051:
        /* <DEDUP_REMOVED lines=25> */
.L_x_2050:
[----:B------:R-:W-:Y:S05]  /*2980*/  BSYNC B1 ;  /* 0x0000000000017941 */ /* 0x000fea0003800000 */
.L_x_2049:
        /* <DEDUP_REMOVED lines=18> */
.L_x_2053:
[----:B------:R-:W-:Y:S05]  /*2ab0*/  BSYNC B1 ;  /* 0x0000000000017941 */ /* 0x000fea0003800000 */
.L_x_2052:
        /* <DEDUP_REMOVED lines=8> */
.L_x_2048:
[----:B------:R-:W-:Y:S05]  /*2b40*/  BSYNC B0 ;  /* 0x0000000000007941 */ /* 0x000fea0003800000 */
.L_x_2025:
[----:B------:R-:W-:Y:S02]  /*2b50*/  ULDC UR4, c[0x0][0x234] ;  /* 0x00008d0000047ab9 */ /* 0x000fe40000000800 */
[----:B------:R-:W-:-:S13]  /*2b60*/  ISETP.NE.AND P0, PT, RZ, UR4, PT ;  /* 0x00000004ff007c0c */ /* 0x000fda000bf05270 */
[----:B------:R-:W-:Y:S05]  /*2b70*/  @P0 BRA `(.L_x_2054) ;  /* 0x0000000400980947 */ /* 0x000fea0003800000 */
[----:B------:R-:W-:Y:S01]  /*2b80*/  ULDC UR4, c[0x0][0x21c] ;  /* 0x0000870000047ab9 */ /* 0x000fe20000000800 */
[----:B------:R-:W-:Y:S04]  /*2b90*/  BSSY B0, `(.L_x_2055) ;  /* 0x0000022000007945 */ /* 0x000fe80003800000 */
[----:B------:R-:W-:Y:S05]  /*2ba0*/  @P4 BRA `(.L_x_2056) ;  /* 0x0000000000804947 */ /* 0x000fea0003800000 */
[----:B0-2---:R-:W-:-:S07]  /*2bb0*/  IMAD.MOV.U32 R18, RZ, RZ, R6 ;  /* 0x000000ffff127224 */ /* 0x005fce00078e0006 */
.L_x_2060:
        /* <DEDUP_REMOVED lines=21> */
[----:B------:R-:W-:Y:S05]  /*2d10*/  CALL.REL.NOINC `($__internal_25_$__cuda_sm20_rcp_rn_f32_slowpath) ;  /* 0x0000007400cc7944 */ /* 0x000fea0003c00000 */
[----:B------:R-:W-:Y:S01]  /*2d20*/  IMAD.MOV.U32 R16, RZ, RZ, R21 ;  /* 0x000000ffff107224 */ /* 0x000fe200078e0015 */
[----:B------:R-:W-:Y:S06]  /*2d30*/  BRA `(.L_x_2059) ;  /* 0x0000000000107947 */ /* 0x000fec0003800000 */
.L_x_2058:
[----:B------:R-:W0:Y:S02]  /*2d40*/  MUFU.RCP R16, R23 ;  /* 0x0000001700107308 */ /* 0x000e240000001000 */
[----:B0-----:R-:W-:-:S04]  /*2d50*/  FFMA R17, R23, R16, -1 ;  /* 0xbf80000017117423 */ /* 0x001fc80000000010 */
[----:B------:R-:W-:-:S04]  /*2d60*/  FADD.FTZ R17, -R17, -RZ ;  /* 0x800000ff11117221 */ /* 0x000fc80000010100 */
[----:B------:R-:W-:-:S07]  /*2d70*/  FFMA R16, R16, R17, R16 ;  /* 0x0000001110107223 */ /* 0x000fce0000000010 */
.L_x_2059:
[----:B------:R-:W-:Y:S05]  /*2d80*/  BSYNC B1 ;  /* 0x0000000000017941 */ /* 0x000fea0003800000 */
.L_x_2057:
[----:B------:R3:W-:Y:S01]  /*2d90*/  STS [R19], R16 ;  /* 0x0000001013007388 */ /* 0x0007e20000000800 */
[----:B------:R-:W-:Y:S05]  /*2da0*/  @!P0 BRA `(.L_x_2060) ;  /* 0xfffffffc00848947 */ /* 0x000fea000383ffff */
.L_x_2056:
[----:B------:R-:W-:Y:S05]  /*2db0*/  BSYNC B0 ;  /* 0x0000000000007941 */ /* 0x000fea0003800000 */
.L_x_2055:
        /* <DEDUP_REMOVED lines=12> */
.L_x_2064:
        /* <DEDUP_REMOVED lines=25> */
.L_x_2063:
[----:B------:R-:W-:Y:S05]  /*3010*/  BSYNC B1 ;  /* 0x0000000000017941 */ /* 0x000fea0003800000 */
.L_x_2062:
        /* <DEDUP_REMOVED lines=18> */
.L_x_2066:
[----:B------:R-:W-:Y:S05]  /*3140*/  BSYNC B1 ;  /* 0x0000000000017941 */ /* 0x000fea0003800000 */
.L_x_2065:
        /* <DEDUP_REMOVED lines=8> */
.L_x_2061:
[----:B------:R-:W-:Y:S05]  /*31d0*/  BSYNC B0 ;  /* 0x0000000000007941 */ /* 0x000fea0003800000 */
.L_x_2054:
        /* <DEDUP_REMOVED lines=13> */
.L_x_2071:
        /* <DEDUP_REMOVED lines=18> */
[----:B------:R-:W-:-:S05]  /*33d0*/  VIADD R24, R24, 0x80 ;  /* 0x0000008018187836 */ /* 0x000fca0000000000 */
[----:B------:R-:W-:Y:S01]  /*33e0*/  ISETP.GE.AND P1, PT, R24, R27, PT ;  /* 0x0000001b1800720c */ /* 0x000fe20003f26270 */
[----:B--2---:R-:W-:Y:S02]  /*33f0*/  HADD2.F32 R29, -RZ, R22.H0_H0 ;  /* 0x20000016ff1d7230 */ /* 0x004fe40000004100 */
[----:B---3--:R-:W-:Y:S02]  /*3400*/  HADD2.F32 R23, -RZ, R20.H0_H0 ;  /* 0x20000014ff177230 */ /* 0x008fe40000004100 */
[----:B----4-:R-:W-:Y:S02]  /*3410*/  HADD2.F32 R20, -RZ, R18.H0_H0 ;  /* 0x20000012ff147230 */ /* 0x010fe40000004100 */
[----:B-----5:R-:W-:Y:S02]  /*3420*/  HADD2.F32 R19, -RZ, R16.H0_H0 ;  /* 0x20000010ff137230 */ /* 0x020fe40000004100 */
        /* <DEDUP_REMOVED lines=9> */
.L_x_2070:
[----:B------:R-:W-:Y:S05]  /*34c0*/  BSYNC B1 ;  /* 0x0000000000017941 */ /* 0x000fea0003800000 */
.L_x_2069:
[----:B------:R-:W-:Y:S01]  /*34d0*/  IADD3 R16, -R24, R25, RZ ;  /* 0x0000001918107210 */ /* 0x000fe20007ffe1ff */
[----:B------:R-:W-:Y:S03]  /*34e0*/  BSSY B1, `(.L_x_2072) ;  /* 0x0000015000017945 */ /* 0x000fe60003800000 */
        /* <DEDUP_REMOVED lines=12> */
[----:B------:R-:W0:Y:S04]  /*35b0*/  LDS R21, [R20] ;  /* 0x0000000014157984 */ /* 0x000e280000000800 */
[----:B------:R-:W1:Y:S01]  /*35c0*/  LDS R23, [R20+0x80] ;  /* 0x0000800014177984 */ /* 0x000e620000000800 */
[----:B--2---:R-:W-:Y:S02]  /*35d0*/  HADD2.F32 R22, -RZ, R18.H0_H0 ;  /* 0x20000012ff167230 */ /* 0x004fe40000004100 */
[----:B---3--:R-:W-:-:S03]  /*35e0*/  HADD2.F32 R26, -RZ, R16.H0_H0 ;  /* 0x20000010ff1a7230 */ /* 0x008fc60000004100 */
[----:B0-----:R-:W-:Y:S02]  /*35f0*/  FADD R21, R21, R22 ;  /* 0x0000001615157221 */ /* 0x001fe40000000000 */
[----:B-1----:R-:W-:-:S03]  /*3600*/  FADD R23, R23, R26 ;  /* 0x0000001a17177221 */ /* 0x002fc60000000000 */
[----:B------:R1:W-:Y:S04]  /*3610*/  STS [R20], R21 ;  /* 0x0000001514007388 */ /* 0x0003e80000000800 */
[----:B------:R1:W-:Y:S02]  /*3620*/  STS [R20+0x80], R23 ;  /* 0x0000801714007388 */ /* 0x0003e40000000800 */
.L_x_2073:
[----:B------:R-:W-:Y:S05]  /*3630*/  BSYNC B1 ;  /* 0x0000000000017941 */ /* 0x000fea0003800000 */
.L_x_2072:
        /* <DEDUP_REMOVED lines=8> */
[----:B-1----:R-:W-:-:S05]  /*36c0*/  HADD2.F32 R20, -RZ, R16.H0_H0 ;  /* 0x20000010ff147230 */ /* 0x002fca0000004100 */
[----:B0-----:R-:W-:-:S05]  /*36d0*/  FADD R19, R19, R20 ;  /* 0x0000001413137221 */ /* 0x001fca0000000000 */
[----:B------:R0:W-:Y:S02]  /*36e0*/  STS [R18], R19 ;  /* 0x0000001312007388 */ /* 0x0001e40000000800 */
.L_x_2068:
[----:B------:R-:W-:Y:S05]  /*36f0*/  BSYNC B0 ;  /* 0x0000000000007941 */ /* 0x000fea0003800000 */
.L_x_2067:
[----:B------:R-:W-:Y:S01]  /*3700*/  NOP ;  /* 0x0000000000007918 */ /* 0x000fe20000000000 */
[----:B------:R-:W-:Y:S05]  /*3710*/  @P6 BRA `(.L_x_2074) ;  /* 0x0000000c00046947 */ /* 0x000fea0003800000 */
[----:B------:R-:W-:Y:S02]  /*3720*/  ULDC UR4, c[0x0][0x220] ;  /* 0x0000880000047ab9 */ /* 0x000fe40000000800 */
[----:B------:R-:W-:-:S05]  /*3730*/  IMAD.U32 R25, RZ, RZ, UR4 ;  /* 0x00000004ff197e24 */ /* 0x000fca000f8e00ff */
[----:B------:R-:W-:-:S13]  /*3740*/  ISETP.GE.AND P0, PT, R25, 0x1, PT ;  /* 0x000000011900780c */ /* 0x000fda0003f06270 */
[----:B------:R-:W-:Y:S05]  /*3750*/  @!P0 BRA `(.L_x_2075) ;  /* 0x0000003c00108947 */ /* 0x000fea0003800000 */
[----:B------:R-:W-:-:S05]  /*3760*/  UMOV UR4, URZ ;  /* 0x0000003f00047c82 */ /* 0x000fca0008000000 */
.L_x_2093:
[----:B------:R-:W-:Y:S01]  /*3770*/  BSSY B0, `(.L_x_2076) ;  /* 0x0000011000007945 */ /* 0x000fe20003800000 */
[----:B-12---:R-:W-:Y:S01]  /*3780*/  IMAD.MOV.U32 R20, RZ, RZ, 0x0 ;  /* 0x00000000ff147424 */ /* 0x006fe200078e00ff */
[----:B0-----:R-:W-:Y:S02]  /*3790*/  MOV R21, 0xfff00000 ;  /* 0xfff0000000157802 */ /* 0x001fe40000000f00 */
[----:B------:R-:W-:Y:S05]  /*37a0*/  @P4 BRA `(.L_x_2077) ;  /* 0x0000000000344947 */ /* 0x000fea0003800000 */
[----:B------:R-:W-:-:S13]  /*37b0*/  ISETP.NE.AND P0, PT, RZ, UR4, PT ;  /* 0x00000004ff007c0c */ /* 0x000fda000bf05270 */
[----:B------:R-:W-:Y:S05]  /*37c0*/  @!P0 BRA `(.L_x_2078) ;  /* 0x0000000000248947 */ /* 0x000fea0003800000 */
[----:B------:R-:W-:Y:S02]  /*37d0*/  IMAD R0, R9, 0x4, R4 ;  /* 0x0000000409007824 */ /* 0x000fe400078e0204 */
[----:B---34-:R-:W-:-:S07]  /*37e0*/  IMAD.MOV.U32 R16, RZ, RZ, RZ ;  /* 0x000000ffff107224 */ /* 0x018fce00078e00ff */
.L_x_2079:
[----:B------:R-:W0:Y:S02]  /*37f0*/  LDS R17, [R0] ;  /* 0x0000000000117984 */ /* 0x000e240000000800 */
[----:B0-----:R-:W-:-:S13]  /*3800*/  ISETP.NE.AND P0, PT, R17, R6, PT ;  /* 0x000000061100720c */ /* 0x001fda0003f05270 */
[----:B------:R-:W-:Y:S05]  /*3810*/  @!P0 BRA `(.L_x_2077) ;  /* 0x0000000000188947 */ /* 0x000fea0003800000 */
[----:B------:R-:W-:Y:S01]  /*3820*/  IADD3 R16, R16, 0x1, RZ ;  /* 0x0000000110107810 */ /* 0x000fe20007ffe0ff */
[----:B------:R-:W-:-:S03]  /*3830*/  VIADD R0, R0, 0x4 ;  /* 0x0000000400007836 */ /* 0x000fc60000000000 */
[----:B------:R-:W-:-:S13]  /*3840*/  ISETP.GE.U32.AND P0, PT, R16, UR4, PT ;  /* 0x0000000410007c0c */ /* 0x000fda000bf06070 */
[----:B------:R-:W-:Y:S05]  /*3850*/  @!P0 BRA `(.L_x_2079) ;  /* 0xfffffffc00e48947 */ /* 0x000fea000383ffff */
.L_x_2078:
[----:B------:R-:W0:Y:S02]  /*3860*/  LDS R20, [R15] ;  /* 0x000000000f147984 */ /* 0x000e240000000800 */
[----:B0-----:R-:W0:Y:S02]  /*3870*/  F2F.F64.F32 R20, R20 ;  /* 0x0000001400147310 */ /* 0x001e240000201800 */
.L_x_2077:
[----:B------:R-:W-:Y:S05]  /*3880*/  BSYNC B0 ;  /* 0x0000000000007941 */ /* 0x000fea0003800000 */
.L_x_2076:
[----:B------:R-:W1:Y:S01]  /*3890*/  LDC R25, c[0x0][0x21c] ;  /* 0x00008700ff197b82 */ /* 0x000e620000000800 */
[----:B------:R-:W-:Y:S01]  /*38a0*/  BSSY B0, `(.L_x_2080) ;  /* 0x0000076000007945 */ /* 0x000fe20003800000 */
[----:B------:R-:W-:Y:S01]  /*38b0*/  IMAD.MOV.U32 R0, RZ, RZ, R12 ;  /* 0x000000ffff007224 */ /* 0x000fe200078e000c */
[----:B-1----:R-:W-:-:S13]  /*38c0*/  ISETP.GE.AND P0, PT, R10, R25, PT ;  /* 0x000000190a00720c */ /* 0x002fda0003f06270 */
[----:B------:R-:W-:Y:S05]  /*38d0*/  @P0 BRA `(.L_x_2081) ;  /* 0x0000000400c80947 */ /* 0x000fea0003800000 */
[----:B------:R-:W-:-:S13]  /*38e0*/  ISETP.NE.AND P0, PT, RZ, UR4, PT ;  /* 0x00000004ff007c0c */ /* 0x000fda000bf05270 */
[----:B------:R-:W-:Y:S05]  /*38f0*/  @!P0 BRA `(.L_x_2082) ;  /* 0x0000000000788947 */ /* 0x000fea0003800000 */
[----:B------:R-:W-:-:S07]  /*3900*/  MOV R18, R10 ;  /* 0x0000000a00127202 */ /* 0x000fce0000000f00 */
.L_x_2087:
[----:B------:R-:W-:Y:S04]  /*3910*/  BSSY B1, `(.L_x_2083) ;  /* 0x0000013000017945 */ /* 0x000fe80003800000 */
[----:B------:R-:W-:Y:S01]  /*3920*/  BSSY B2, `(.L_x_2084) ;  /* 0x000000d000027945 */ /* 0x000fe20003800000 */
[----:B-1----:R-:W-:-:S07]  /*3930*/  IMAD.MOV.U32 R22, RZ, RZ, RZ ;  /* 0x000000ffff167224 */ /* 0x002fce00078e00ff */
.L_x_2086:
[----:B----4-:R-:W-:Y:S02]  /*3940*/  IMAD.IADD R17, R9, 0x1, R22 ;  /* 0x0000000109117824 */ /* 0x010fe400078e0216 */
[----:B---3--:R-:W-:-:S03]  /*3950*/  IMAD.MOV.U32 R16, RZ, RZ, 0x0 ;  /* 0x00000000ff107424 */ /* 0x008fc600078e00ff */
        /* <DEDUP_REMOVED lines=10> */
.L_x_2084:
[----:B------:R-:W-:-:S04]  /*3a00*/  IMAD.IADD R16, R7, 0x1, R18 ;  /* 0x0000000107107824 */ /* 0x000fc800078e0212 */
[----:B------:R-:W-:-:S06]  /*3a10*/  IMAD R19, R16, 0x4, R3 ;  /* 0x0000000410137824 */ /* 0x000fcc00078e0203 */
[----:B------:R-:W1:Y:S02]  /*3a20*/  LDS R19, [R19] ;  /* 0x0000000013137984 */ /* 0x000e640000000800 */
[----:B-1----:R1:W2:Y:S02]  /*3a30*/  F2F.F64.F32 R16, R19 ;  /* 0x0000001300107310 */ /* 0x0022a40000201800 */
.L_x_2085:
[----:B------:R-:W-:Y:S05]  /*3a40*/  BSYNC B1 ;  /* 0x0000000000017941 */ /* 0x000fea0003800000 */
.L_x_2083:
        /* <DEDUP_REMOVED lines=9> */
.L_x_2082:
[----:B------:R-:W1:Y:S01]  /*3ae0*/  LDC R23, c[0x0][0x21c] ;  /* 0x00008700ff177b82 */ /* 0x000e620000000800 */
[--C-:B---34-:R-:W-:Y:S01]  /*3af0*/  IMAD.IADD R16, R25, 0x1, -R10.reuse ;  /* 0x0000000119107824 */ /* 0x118fe200078e0a0a */
[----:B------:R-:W-:Y:S01]  /*3b00*/  BSSY B1, `(.L_x_2088) ;  /* 0x000002d000017945 */ /* 0x000fe20003800000 */
[----:B------:R-:W-:Y:S01]  /*3b10*/  PLOP3.LUT P0, PT, PT, PT, PT, 0x80, 0x0 ;  /* 0x000000000000781c */ /* 0x000fe20003f0f070 */
[----:B------:R-:W-:Y:S02]  /*3b20*/  IMAD.MOV.U32 R22, RZ, RZ, R10 ;  /* 0x000000ffff167224 */ /* 0x000fe400078e000a */
[----:B------:R-:W-:-:S13]  /*3b30*/  ISETP.GT.AND P1, PT, R16, 0x60, PT ;  /* 0x000000601000780c */ /* 0x000fda0003f24270 */
[----:B------:R-:W-:Y:S05]  /*3b40*/  @!P1 BRA `(.L_x_2089) ;  /* 0x0000000000a09947 */ /* 0x000fea0003800000 */
[----:B------:R-:W-:Y:S02]  /*3b50*/  PLOP3.LUT P0, PT, PT, PT, PT, 0x8, 0x0 ;  /* 0x000000000000781c */ /* 0x000fe40003f0e170 */
[----:B------:R-:W-:-:S11]  /*3b60*/  IADD3 R25, R25, -0x60, RZ ;  /* 0xffffffa019197810 */ /* 0x000fd60007ffe0ff */
.L_x_2090:
[C---:B------:R-:W-:Y:S01]  /*3b70*/  IMAD.IADD R16, R7.reuse, 0x1, R22 ;  /* 0x0000000107107824 */ /* 0x040fe200078e0216 */
[C---:B------:R-:W-:Y:S02]  /*3b80*/  IADD3 R36, R22.reuse, 0x20, RZ ;  /* 0x0000002016247810 */ /* 0x040fe40007ffe0ff */
[----:B------:R-:W-:Y:S01]  /*3b90*/  IADD3 R38, R22, 0x40, RZ ;  /* 0x0000004016267810 */ /* 0x000fe20007ffe0ff */
[----:B------:R-:W-:Y:S01]  /*3ba0*/  IMAD R16, R16, 0x4, R3 ;  /* 0x0000000410107824 */ /* 0x000fe200078e0203 */
[----:B------:R-:W-:Y:S01]  /*3bb0*/  IADD3 R40, R22, 0x60, RZ ;  /* 0x0000006016287810 */ /* 0x000fe20007ffe0ff */
[----:B------:R-:W-:-:S03]  /*3bc0*/  IMAD.IADD R18, R7, 0x1, R36 ;  /* 0x0000000107127824 */ /* 0x000fc600078e0224 */
[----:B------:R2:W3:Y:S01]  /*3bd0*/  LDS R24, [R16] ;  /* 0x0000000010187984 */ /* 0x0004e20000000800 */
[----:B------:R-:W-:Y:S02]  /*3be0*/  IMAD R17, R18, 0x4, R3 ;  /* 0x0000000412117824 */ /* 0x000fe400078e0203 */
[----:B------:R-:W-:-:S03]  /*3bf0*/  IMAD.IADD R18, R7, 0x1, R38 ;  /* 0x0000000107127824 */ /* 0x000fc600078e0226 */
[----:B------:R-:W4:Y:S01]  /*3c00*/  LDS R26, [R17] ;  /* 0x00000000111a7984 */ /* 0x000f220000000800 */
[----:B------:R-:W-:Y:S02]  /*3c10*/  IMAD R27, R18, 0x4, R3 ;  /* 0x00000004121b7824 */ /* 0x000fe400078e0203 */
[----:B--2---:R-:W-:-:S04]  /*3c20*/  IMAD.IADD R16, R7, 0x1, R40 ;  /* 0x0000000107107824 */ /* 0x004fc800078e0228 */
[----:B------:R-:W2:Y:S01]  /*3c30*/  LDS R27, [R27] ;  /* 0x000000001b1b7984 */ /* 0x000ea20000000800 */
[----:B------:R-:W-:-:S06]  /*3c40*/  IMAD R28, R16, 0x4, R3 ;  /* 0x00000004101c7824 */ /* 0x000fcc00078e0203 */
[----:B------:R-:W5:Y:S01]  /*3c50*/  LDS R28, [R28] ;  /* 0x000000001c1c7984 */ /* 0x000f620000000800 */
[----:B---3--:R-:W0:Y:S08]  /*3c60*/  F2F.F64.F32 R18, R24 ;  /* 0x0000001800127310 */ /* 0x008e300000201800 */
[----:B----4-:R-:W3:Y:S01]  /*3c70*/  F2F.F64.F32 R16, R26 ;  /* 0x0000001a00107310 */ /* 0x010ee20000201800 */
[----:B0-----:R-:W-:-:S14]  /*3c80*/  DSETP.GT.AND P1, PT, R18, R20, PT ;  /* 0x000000141200722a */ /* 0x001fdc0003f24000 */
[----:B------:R-:W-:Y:S01]  /*3c90*/  @P1 MOV R20, R18 ;  /* 0x0000001200141202 */ /* 0x000fe20000000f00 */
[----:B------:R-:W-:Y:S02]  /*3ca0*/  @P1 IMAD.MOV.U32 R21, RZ, RZ, R19 ;  /* 0x000000ffff151224 */ /* 0x000fe400078e0013 */
[----:B------:R-:W-:Y:S01]  /*3cb0*/  @P1 IMAD.MOV.U32 R0, RZ, RZ, R22 ;  /* 0x000000ffff001224 */ /* 0x000fe200078e0016 */
[----:B--2---:R-:W0:Y:S01]  /*3cc0*/  F2F.F64.F32 R18, R27 ;  /* 0x0000001b00127310 */ /* 0x004e220000201800 */
[----:B------:R-:W-:Y:S02]  /*3cd0*/  IADD3 R22, R22, 0x80, RZ ;  /* 0x0000008016167810 */ /* 0x000fe40007ffe0ff */
[----:B---3--:R-:W-:-:S14]  /*3ce0*/  DSETP.GT.AND P1, PT, R16, R20, PT ;  /* 0x000000141000722a */ /* 0x008fdc0003f24000 */
[----:B------:R-:W-:Y:S01]  /*3cf0*/  @P1 MOV R20, R16 ;  /* 0x0000001000141202 */ /* 0x000fe20000000f00 */
[----:B------:R-:W-:Y:S02]  /*3d00*/  @P1 IMAD.MOV.U32 R21, RZ, RZ, R17 ;  /* 0x000000ffff151224 */ /* 0x000fe400078e0011 */
[----:B------:R-:W-:Y:S01]  /*3d10*/  @P1 IMAD.MOV.U32 R0, RZ, RZ, R36 ;  /* 0x000000ffff001224 */ /* 0x000fe200078e0024 */
[----:B-----5:R-:W2:Y:S03]  /*3d20*/  F2F.F64.F32 R16, R28 ;  /* 0x0000001c00107310 */ /* 0x020ea60000201800 */
[----:B0-----:R-:W-:-:S14]  /*3d30*/  DSETP.GT.AND P1, PT, R18, R20, PT ;  /* 0x000000141200722a */ /* 0x001fdc0003f24000 */
[----:B------:R-:W-:Y:S01]  /*3d40*/  @P1 MOV R20, R18 ;  /* 0x0000001200141202 */ /* 0x000fe20000000f00 */
[----:B------:R-:W-:Y:S02]  /*3d50*/  @P1 IMAD.MOV.U32 R21, RZ, RZ, R19 ;  /* 0x000000ffff151224 */ /* 0x000fe400078e0013 */
[----:B------:R-:W-:-:S04]  /*3d60*/  @P1 IMAD.MOV.U32 R0, RZ, RZ, R38 ;  /* 0x000000ffff001224 */ /* 0x000fc800078e0026 */
[----:B--2---:R-:W-:-:S14]  /*3d70*/  DSETP.GT.AND P1, PT, R16, R20, PT ;  /* 0x000000141000722a */ /* 0x004fdc0003f24000 */
[----:B------:R-:W-:Y:S01]  /*3d80*/  @P1 IMAD.MOV.U32 R20, RZ, RZ, R16 ;  /* 0x000000ffff141224 */ /* 0x000fe200078e0010 */
[----:B------:R-:W-:Y:S01]  /*3d90*/  @P1 MOV R0, R40 ;  /* 0x0000002800001202 */ /* 0x000fe20000000f00 */
[----:B------:R-:W-:Y:S01]  /*3da0*/  @P1 IMAD.MOV.U32 R21, RZ, RZ, R17 ;  /* 0x000000ffff151224 */ /* 0x000fe200078e0011 */
[----:B------:R-:W-:-:S13]  /*3db0*/  ISETP.GE.AND P1, PT, R22, R25, PT ;  /* 0x000000191600720c */ /* 0x000fda0003f26270 */
[----:B------:R-:W-:Y:S05]  /*3dc0*/  @!P1 BRA `(.L_x_2090) ;  /* 0xfffffffc00689947 */ /* 0x000fea000383ffff */
.L_x_2089:
[----:B------:R-:W-:Y:S05]  /*3dd0*/  BSYNC B1 ;  /* 0x0000000000017941 */ /* 0x000fea0003800000 */
.L_x_2088:
[----:B-1----:R-:W-:Y:S01]  /*3de0*/  IMAD.IADD R16, R23, 0x1, -R22 ;  /* 0x0000000117107824 */ /* 0x002fe200078e0a16 */
[----:B------:R-:W-:Y:S04]  /*3df0*/  BSSY B1, `(.L_x_2091) ;  /* 0x0000016000017945 */ /* 0x000fe80003800000 */
[----:B------:R-:W-:-:S13]  /*3e00*/  ISETP.GT.AND P1, PT, R16, 0x20, PT ;  /* 0x000000201000780c */ /* 0x000fda0003f24270 */
[----:B------:R-:W-:Y:S05]  /*3e10*/  @!P1 BRA `(.L_x_2092) ;  /* 0x00000000004c9947 */ /* 0x000fea0003800000 */
[----:B------:R-:W-:Y:S02]  /*3e20*/  IMAD.IADD R16, R7, 0x1, R22 ;  /* 0x0000000107107824 */ /* 0x000fe400078e0216 */
[----:B------:R-:W-:-:S03]  /*3e30*/  VIADD R26, R22, 0x20 ;  /* 0x00000020161a7836 */ /* 0x000fc60000000000 */
[----:B------:R-:W-:Y:S01]  /*3e40*/  LEA R24, R16, R3, 0x2 ;  /* 0x0000000310187211 */ /* 0x000fe200078e10ff */
[----:B------:R-:W-:-:S04]  /*3e50*/  IMAD.IADD R18, R7, 0x1, R26 ;  /* 0x0000000107127824 */ /* 0x000fc800078e021a */
[----:B------:R-:W1:Y:S01]  /*3e60*/  LDS R16, [R24] ;  /* 0x0000000018107984 */ /* 0x000e620000000800 */
        /* <DEDUP_REMOVED lines=14> */
.L_x_2092:
[----:B------:R-:W-:Y:S05]  /*3f50*/  BSYNC B1 ;  /* 0x0000000000017941 */ /* 0x000fea0003800000 */
.L_x_2091:
[----:B------:R-:W-:-:S13]  /*3f60*/  ISETP.LT.OR P0, PT, R22, R23, P0 ;  /* 0x000000171600720c */ /* 0x000fda0000701670 */
[----:B------:R-:W-:Y:S05]  /*3f70*/  @!P0 BRA `(.L_x_2081) ;  /* 0x0000000000208947 */ /* 0x000fea0003800000 */
[----:B------:R-:W-:-:S05]  /*3f80*/  IMAD.IADD R16, R7, 0x1, R22 ;  /* 0x0000000107107824 */ /* 0x000fca00078e0216 */
[----:B------:R-:W-:-:S05]  /*3f90*/  LEA R18, R16, R3, 0x2 ;  /* 0x0000000310127211 */ /* 0x000fca00078e10ff */
[----:B------:R-:W1:Y:S02]  /*3fa0*/  LDS R16, [R18] ;  /* 0x0000000012107984 */ /* 0x000e640000000800 */
[----:B-1----:R-:W0:Y:S02]  /*3fb0*/  F2F.F64.F32 R16, R16 ;  /* 0x0000001000107310 */ /* 0x002e240000201800 */
[----:B0-----:R-:W-:-:S14]  /*3fc0*/  DSETP.GT.AND P0, PT, R16, R20, PT ;  /* 0x000000141000722a */ /* 0x001fdc0003f04000 */
[----:B------:R-:W-:Y:S01]  /*3fd0*/  @P0 IMAD.MOV.U32 R20, RZ, RZ, R16 ;  /* 0x000000ffff140224 */ /* 0x000fe200078e0010 */
[----:B------:R-:W-:Y:S01]  /*3fe0*/  @P0 MOV R0, R22 ;  /* 0x0000001600000202 */ /* 0x000fe20000000f00 */
[----:B------:R-:W-:-:S07]  /*3ff0*/  @P0 IMAD.MOV.U32 R21, RZ, RZ, R17 ;  /* 0x000000ffff150224 */ /* 0x000fce00078e0011 */
.L_x_2081:
[----:B------:R-:W-:Y:S05]  /*4000*/  BSYNC B0 ;  /* 0x0000000000007941 */ /* 0x000fea0003800000 */
.L_x_2080:
[----:B------:R-:W-:Y:S05]  /*4010*/  WARPSYNC.ALL ;  /* 0x0000000000007948 */ /* 0x000fea0003800000 */
[----:B0---4-:R-:W-:Y:S01]  /*4020*/  SHFL.BFLY PT, R17, R21, 0x10, 0x1f ;  /* 0x0e001f0015117f89 */ /* 0x011fe200000e0000 */
[----:B------:R-:W0:Y:S03]  /*4030*/  LDC R25, c[0x0][0x220] ;  /* 0x00008800ff197b82 */ /* 0x000e260000000800 */
[----:B---3--:R-:W2:Y:S04]  /*4040*/  SHFL.BFLY PT, R16, R20, 0x10, 0x1f ;  /* 0x0e001f0014107f89 */ /* 0x008ea800000e0000 */
[----:B------:R-:W3:Y:S01]  /*4050*/  SHFL.BFLY PT, R18, R0, 0x10, 0x1f ;  /* 0x0e001f0000127f89 */ /* 0x000ee200000e0000 */
[----:B--2---:R-:W-:-:S14]  /*4060*/  DSETP.GT.AND P1, PT, R16, R20, PT ;  /* 0x000000141000722a */ /* 0x004fdc0003f24000 */
[----:B------:R-:W-:Y:S02]  /*4070*/  @P1 IMAD.MOV.U32 R20, RZ, RZ, R16 ;  /* 0x000000ffff141224 */ /* 0x000fe400078e0010 */
[----:B------:R-:W-:Y:S02]  /*4080*/  @P1 IMAD.MOV.U32 R21, RZ, RZ, R17 ;  /* 0x000000ffff151224 */ /* 0x000fe400078e0011 */
[----:B---3--:R-:W-:Y:S01]  /*4090*/  @P1 IMAD.MOV.U32 R0, RZ, RZ, R18 ;  /* 0x000000ffff001224 */ /* 0x008fe200078e0012 */
[----:B------:R-:W-:Y:S04]  /*40a0*/  SHFL.BFLY PT, R16, R20, 0x8, 0x1f ;  /* 0x0d001f0014107f89 */ /* 0x000fe800000e0000 */
[----:B------:R-:W2:Y:S04]  /*40b0*/  SHFL.BFLY PT, R17, R21, 0x8, 0x1f ;  /* 0x0d001f0015117f89 */ /* 0x000ea800000e0000 */
[----:B------:R-:W3:Y:S01]  /*40c0*/  SHFL.BFLY PT, R18, R0, 0x8, 0x1f ;  /* 0x0d001f0000127f89 */ /* 0x000ee200000e0000 */
[----:B--2---:R-:W-:-:S14]  /*40d0*/  DSETP.GT.AND P0, PT, R16, R20, PT ;  /* 0x000000141000722a */ /* 0x004fdc0003f04000 */
[----:B------:R-:W-:Y:S01]  /*40e0*/  @P0 MOV R20, R16 ;  /* 0x0000001000140202 */ /* 0x000fe20000000f00 */
[----:B------:R-:W-:Y:S02]  /*40f0*/  @P0 IMAD.MOV.U32 R21, RZ, RZ, R17 ;  /* 0x000000ffff150224 */ /* 0x000fe400078e0011 */
[----:B---3--:R-:W-:Y:S02]  /*4100*/  @P0 IMAD.MOV.U32 R0, RZ, RZ, R18 ;  /* 0x000000ffff000224 */ /* 0x008fe400078e0012 */
[----:B------:R-:W-:Y:S04]  /*4110*/  SHFL.BFLY PT, R16, R20, 0x4, 0x1f ;  /* 0x0c801f0014107f89 */ /* 0x000fe800000e0000 */
[----:B------:R-:W2:Y:S04]  /*4120*/  SHFL.BFLY PT, R17, R21, 0x4, 0x1f ;  /* 0x0c801f0015117f89 */ /* 0x000ea800000e0000 */
[----:B------:R-:W3:Y:S01]  /*4130*/  SHFL.BFLY PT, R18, R0, 0x4, 0x1f ;  /* 0x0c801f0000127f89 */ /* 0x000ee200000e0000 */
[----:B--2---:R-:W-:-:S14]  /*4140*/  DSETP.GT.AND P1, PT, R16, R20, PT ;  /* 0x000000141000722a */ /* 0x004fdc0003f24000 */
[----:B------:R-:W-:Y:S01]  /*4150*/  @P1 MOV R20, R16 ;  /* 0x0000001000141202 */ /* 0x000fe20000000f00 */
[----:B------:R-:W-:Y:S01]  /*4160*/  @P1 IMAD.MOV.U32 R21, RZ, RZ, R17 ;  /* 0x000000ffff151224 */ /* 0x000fe200078e0011 */
[----:B---3--:R-:W-:Y:S02]  /*4170*/  @P1 MOV R0, R18 ;  /* 0x0000001200001202 */ /* 0x008fe40000000f00 */
[----:B------:R-:W-:Y:S01]  /*4180*/  ISETP.NE.AND P1, PT, R6, RZ, PT ;  /* 0x000000ff0600720c */ /* 0x000fe20003f25270 */
[----:B------:R-:W-:Y:S04]  /*4190*/  SHFL.BFLY PT, R16, R20, 0x2, 0x1f ;  /* 0x0c401f0014107f89 */ /* 0x000fe800000e0000 */
[----:B------:R-:W2:Y:S04]  /*41a0*/  SHFL.BFLY PT, R17, R21, 0x2, 0x1f ;  /* 0x0c401f0015117f89 */ /* 0x000ea800000e0000 */
[----:B------:R-:W3:Y:S01]  /*41b0*/  SHFL.BFLY PT, R18, R0, 0x2, 0x1f ;  /* 0x0c401f0000127f89 */ /* 0x000ee200000e0000 */
[----:B--2---:R-:W-:-:S14]  /*41c0*/  DSETP.GT.AND P0, PT, R16, R20, PT ;  /* 0x000000141000722a */ /* 0x004fdc0003f04000 */
[----:B------:R-:W-:Y:S01]  /*41d0*/  @P0 IMAD.MOV.U32 R20, RZ, RZ, R16 ;  /* 0x000000ffff140224 */ /* 0x000fe200078e0010 */
[----:B---3--:R-:W-:Y:S01]  /*41e0*/  @P0 MOV R0, R18 ;  /* 0x0000001200000202 */ /* 0x008fe20000000f00 */
[----:B------:R-:W-:Y:S02]  /*41f0*/  @P0 IMAD.MOV.U32 R21, RZ, RZ, R17 ;  /* 0x000000ffff150224 */ /* 0x000fe400078e0011 */
[----:B------:R-:W-:Y:S01]  /*4200*/  @!P1 VIADD R18, R11, UR4 ;  /* 0x000000040b129c36 */ /* 0x000fe20008000000 */
[----:B------:R-:W-:Y:S04]  /*4210*/  SHFL.BFLY PT, R16, R20, 0x1, 0x1f ;  /* 0x0c201f0014107f89 */ /* 0x000fe800000e0000 */
[----:B------:R-:W2:Y:S04]  /*4220*/  SHFL.BFLY PT, R17, R21, 0x1, 0x1f ;  /* 0x0c201f0015117f89 */ /* 0x000ea800000e0000 */
[----:B-1----:R-:W1:Y:S01]  /*4230*/  SHFL.BFLY PT, R19, R0, 0x1, 0x1f ;  /* 0x0c201f0000137f89 */ /* 0x002e6200000e0000 */
[----:B--2---:R-:W-:-:S14]  /*4240*/  DSETP.GT.AND P0, PT, R16, R20, PT ;  /* 0x000000141000722a */ /* 0x004fdc0003f04000 */
[----:B------:R-:W-:Y:S02]  /*4250*/  @P0 IMAD.MOV.U32 R20, RZ, RZ, R16 ;  /* 0x000000ffff140224 */ /* 0x000fe400078e0010 */
[----:B------:R-:W-:Y:S01]  /*4260*/  @P0 IMAD.MOV.U32 R21, RZ, RZ, R17 ;  /* 0x000000ffff150224 */ /* 0x000fe200078e0011 */
[----:B------:R-:W-:Y:S01]  /*4270*/  @!P1 IADD3 R17, R9, UR4, RZ ;  /* 0x0000000409119c10 */ /* 0x000fe2000fffe0ff */
[----:B------:R-:W-:Y:S01]  /*4280*/  UIADD3 UR4, UR4, 0x1, URZ ;  /* 0x0000000104047890 */ /* 0x000fe2000fffe03f */
[----:B-1----:R-:W-:Y:S01]  /*4290*/  @P0 IMAD.MOV.U32 R0, RZ, RZ, R19 ;  /* 0x000000ffff000224 */ /* 0x002fe200078e0013 */
[----:B------:R-:W1:Y:S01]  /*42a0*/  @!P1 F2F.F32.F64 R16, R20 ;  /* 0x0000001400109310 */ /* 0x000e620000301000 */
[----:B------:R-:W-:Y:S01]  /*42b0*/  @!P1 LEA R17, R17, R4, 0x2 ;  /* 0x0000000411119211 */ /* 0x000fe200078e10ff */
[----:B------:R-:W-:Y:S02]  /*42c0*/  @!P1 IMAD R19, R18, 0x4, R3 ;  /* 0x0000000412139824 */ /* 0x000fe400078e0203 */
[----:B0-----:R-:W-:-:S02]  /*42d0*/  ISETP.LE.AND P0, PT, R25, UR4, PT ;  /* 0x0000000419007c0c */ /* 0x001fc4000bf03270 */
[----:B------:R0:W-:Y:S04]  /*42e0*/  @!P1 STS [R17], R0 ;  /* 0x0000000011009388 */ /* 0x0001e80000000800 */
[----:B-1----:R0:W-:Y:S01]  /*42f0*/  @!P1 STS [R19], R16 ;  /* 0x0000001013009388 */ /* 0x0021e20000000800 */
[----:B------:R-:W-:-:S06]  /*4300*/  NOP ;  /* 0x0000000000007918 */ /* 0x000fcc0000000000 */
[----:B------:R-:W-:Y:S05]  /*4310*/  @!P0 BRA `(.L_x_2093) ;  /* 0xfffffff400148947 */ /* 0x000fea000383ffff */
[----:B------:R-:W-:Y:S05]  /*4320*/  BRA `(.L_x_2075) ;  /* 0x00000030001c7947 */ /* 0x000fea0003800000 */
.L_x_2074:
[----:B------:R-:W0:Y:S08]  /*4330*/  LDC R22, c[0x0][0x228] ;  /* 0x00008a00ff167b82 */ /* 0x000e300000000800 */
[----:B------:R-:W5:Y:S01]  /*4340*/  LDC R25, c[0x0][0x21c] ;  /* 0x00008700ff197b82 */ /* 0x000f620000000800 */
[----:B01234-:R-:W-:-:S04]  /*4350*/  IABS R19, R22 ;  /* 0x0000001600137213 */ /* 0x01ffc80000000000 */
[----:B------:R-:W0:Y:S08]  /*4360*/  I2F.RP R18, R19 ;  /* 0x0000001300127306 */ /* 0x000e300000209400 */
[----:B0-----:R-:W0:Y:S02]  /*4370*/  MUFU.RCP R18, R18 ;  /* 0x0000001200127308 */ /* 0x001e240000001000 */
[----:B0-----:R-:W-:-:S06]  /*4380*/  VIADD R16, R18, 0xffffffe ;  /* 0x0ffffffe12107836 */ /* 0x001fcc0000000000 */
[----:B------:R0:W1:Y:S02]  /*4390*/  F2I.FTZ.U32.TRUNC.NTZ R17, R16 ;  /* 0x0000001000117305 */ /* 0x000064000021f000 */
[----:B0-----:R-:W-:Y:S01]  /*43a0*/  IMAD.MOV.U32 R16, RZ, RZ, RZ ;  /* 0x000000ffff107224 */ /* 0x001fe200078e00ff */
[----:B-1----:R-:W-:-:S05]  /*43b0*/  IADD3 R20, RZ, -R17, RZ ;  /* 0x80000011ff147210 */ /* 0x002fca0007ffe0ff */
[----:B------:R-:W-:Y:S01]  /*43c0*/  IMAD R21, R20, R19, RZ ;  /* 0x0000001314157224 */ /* 0x000fe200078e02ff */
[----:B-----5:R-:W-:-:S03]  /*43d0*/  IABS R20, R25 ;  /* 0x0000001900147213 */ /* 0x020fc60000000000 */
        /* <DEDUP_REMOVED lines=42> */
.L_x_2122:
[----:B------:R-:W-:-:S13]  /*4680*/  ISETP.GE.AND P0, PT, R22, 0x1, PT ;  /* 0x000000011600780c */ /* 0x000fda0003f06270 */
[----:B------:R-:W-:Y:S05]  /*4690*/  @!P0 BRA `(.L_x_2095) ;  /* 0x0000000800f88947 */ /* 0x000fea0003800000 */
[----:B------:R-:W-:Y:S01]  /*46a0*/  IMAD R24, R23, UR4, R7 ;  /* 0x0000000417187c24 */ /* 0x000fe2000f8e0207 */
[----:B------:R-:W-:-:S06]  /*46b0*/  UMOV UR5, URZ ;  /* 0x0000003f00057c82 */ /* 0x000fcc0008000000 */
.L_x_2113:
        /* <DEDUP_REMOVED lines=8> */
.L_x_2099:
        /* <DEDUP_REMOVED lines=8> */
.L_x_2098:
[----:B------:R-:W-:-:S05]  /*47c0*/  IMAD R17, R23, UR4, R7 ;  /* 0x0000000417117c24 */ /* 0x000fca000f8e0207 */
[----:B------:R-:W-:-:S05]  /*47d0*/  IADD3 R16, R6, R17, RZ ;  /* 0x0000001106107210 */ /* 0x000fca0007ffe0ff */
[----:B------:R-:W-:-:S06]  /*47e0*/  IMAD R16, R16, 0x4, R3 ;  /* 0x0000000410107824 */ /* 0x000fcc00078e0203 */
[----:B------:R-:W0:Y:S02]  /*47f0*/  LDS R16, [R16] ;  /* 0x0000000010107984 */ /* 0x000e240000000800 */
[----:B0-----:R0:W1:Y:S02]  /*4800*/  F2F.F64.F32 R20, R16 ;  /* 0x0000001000147310 */ /* 0x0010640000201800 */
.L_x_2097:
[----:B------:R-:W-:Y:S05]  /*4810*/  BSYNC B0 ;  /* 0x0000000000007941 */ /* 0x000fea0003800000 */
.L_x_2096:
        /* <DEDUP_REMOVED lines=8> */
.L_x_2107:
[----:B------:R-:W-:Y:S04]  /*48a0*/  BSSY B1, `(.L_x_2103) ;  /* 0x0000013000017945 */ /* 0x000fe80003800000 */
[----:B------:R-:W-:Y:S01]  /*48b0*/  BSSY B2, `(.L_x_2104) ;  /* 0x000000d000027945 */ /* 0x000fe20003800000 */
[----:B0-----:R-:W-:-:S07]  /*48c0*/  MOV R26, RZ ;  /* 0x000000ff001a7202 */ /* 0x001fce0000000f00 */
.L_x_2106:
[----:B------:R-:W-:Y:S01]  /*48d0*/  IMAD.IADD R17, R9, 0x1, R26 ;  /* 0x0000000109117824 */ /* 0x000fe200078e021a */
[----:B0-----:R-:W-:-:S03]  /*48e0*/  HFMA2.MMA R16, -RZ, RZ, 0, 0 ;  /* 0x00000000ff107435 */ /* 0x001fc600000001ff */
        /* <DEDUP_REMOVED lines=10> */
.L_x_2104:
[----:B------:R-:W-:-:S05]  /*4990*/  IADD3 R16, R24, R18, RZ ;  /* 0x0000001218107210 */ /* 0x000fca0007ffe0ff */
[----:B------:R-:W-:-:S06]  /*49a0*/  IMAD R19, R16, 0x4, R3 ;  /* 0x0000000410137824 */ /* 0x000fcc00078e0203 */
[----:B------:R-:W0:Y:S02]  /*49b0*/  LDS R19, [R19] ;  /* 0x0000000013137984 */ /* 0x000e240000000800 */
[----:B0-----:R0:W2:Y:S02]  /*49c0*/  F2F.F64.F32 R16, R19 ;  /* 0x0000001300107310 */ /* 0x0010a40000201800 */
.L_x_2105:
[----:B------:R-:W-:Y:S05]  /*49d0*/  BSYNC B1 ;  /* 0x0000000000017941 */ /* 0x000fea0003800000 */
.L_x_2103:
[----:B-12---:R-:W-:-:S14]  /*49e0*/  DSETP.GT.AND P0, PT, R16, R20, PT ;  /* 0x000000141000722a */ /* 0x006fdc0003f04000 */
[----:B------:R-:W-:Y:S01]  /*49f0*/  @P0 IMAD.MOV.U32 R25, RZ, RZ, R18 ;  /* 0x000000ffff190224 */ /* 0x000fe200078e0012 */
[----:B------:R-:W-:Y:S01]  /*4a00*/  IADD3 R18, R18, 0x20, RZ ;  /* 0x0000002012127810 */ /* 0x000fe20007ffe0ff */
[----:B------:R-:W-:Y:S02]  /*4a10*/  @P0 IMAD.MOV.U32 R20, RZ, RZ, R16 ;  /* 0x000000ffff140224 */ /* 0x000fe400078e0010 */
[----:B------:R-:W-:Y:S01]  /*4a20*/  @P0 IMAD.MOV.U32 R21, RZ, RZ, R17 ;  /* 0x000000ffff150224 */ /* 0x000fe200078e0011 */
[----:B------:R-:W-:-:S13]  /*4a30*/  ISETP.GE.AND P1, PT, R18, R23, PT ;  /* 0x000000171200720c */ /* 0x000fda0003f26270 */
[----:B------:R-:W-:Y:S05]  /*4a40*/  @!P1 BRA `(.L_x_2107) ;  /* 0xfffffffc00949947 */ /* 0x000fea000383ffff */
[----:B------:R-:W-:Y:S05]  /*4a50*/  BRA `(.L_x_2101) ;  /* 0x0000000400447947 */ /* 0x000fea0003800000 */
.L_x_2102:
        /* <DEDUP_REMOVED lines=8> */
.L_x_2110:
[----:B------:R-:W-:Y:S01]  /*4ae0*/  IADD3 R16, R24, R27, RZ ;  /* 0x0000001b18107210 */ /* 0x000fe20007ffe0ff */
[C---:B------:R-:W-:Y:S02]  /*4af0*/  VIADD R37, R27.reuse, 0x20 ;  /* 0x000000201b257836 */ /* 0x040fe40000000000 */
[C---:B------:R-:W-:Y:S02]  /*4b00*/  VIADD R29, R27.reuse, 0x40 ;  /* 0x000000401b1d7836 */ /* 0x040fe40000000000 */
[----:B------:R-:W-:Y:S01]  /*4b10*/  IMAD R16, R16, 0x4, R3 ;  /* 0x0000000410107824 */ /* 0x000fe200078e0203 */
[----:B------:R-:W-:Y:S01]  /*4b20*/  IADD3 R18, R24, R37, RZ ;  /* 0x0000002518127210 */ /* 0x000fe20007ffe0ff */
[----:B------:R-:W-:-:S03]  /*4b30*/  VIADD R41, R27, 0x60 ;  /* 0x000000601b297836 */ /* 0x000fc60000000000 */
[----:B------:R0:W2:Y:S01]  /*4b40*/  LDS R28, [R16] ;  /* 0x00000000101c7984 */ /* 0x0000a20000000800 */
[----:B------:R-:W-:Y:S01]  /*4b50*/  IMAD R17, R18, 0x4, R3 ;  /* 0x0000000412117824 */ /* 0x000fe200078e0203 */
[----:B------:R-:W-:-:S04]  /*4b60*/  IADD3 R18, R24, R29, RZ ;  /* 0x0000001d18127210 */ /* 0x000fc80007ffe0ff */
[----:B------:R-:W3:Y:S01]  /*4b70*/  LDS R36, [R17] ;  /* 0x0000000011247984 */ /* 0x000ee20000000800 */
[----:B------:R-:W-:Y:S01]  /*4b80*/  IMAD R38, R18, 0x4, R3 ;  /* 0x0000000412267824 */ /* 0x000fe200078e0203 */
[----:B0-----:R-:W-:-:S05]  /*4b90*/  IADD3 R16, R24, R41, RZ ;  /* 0x0000002918107210 */ /* 0x001fca0007ffe0ff */
[----:B------:R-:W0:Y:S01]  /*4ba0*/  LDS R38, [R38] ;  /* 0x0000000026267984 */ /* 0x000e220000000800 */
[----:B------:R-:W-:-:S06]  /*4bb0*/  IMAD R39, R16, 0x4, R3 ;  /* 0x0000000410277824 */ /* 0x000fcc00078e0203 */
[----:B------:R-:W4:Y:S01]  /*4bc0*/  LDS R39, [R39] ;  /* 0x0000000027277984 */ /* 0x000f220000000800 */
[----:B--2---:R-:W1:Y:S08]  /*4bd0*/  F2F.F64.F32 R18, R28 ;  /* 0x0000001c00127310 */ /* 0x004e700000201800 */
[----:B---3--:R-:W2:Y:S01]  /*4be0*/  F2F.F64.F32 R16, R36 ;  /* 0x0000002400107310 */ /* 0x008ea20000201800 */
[----:B-1----:R-:W-:-:S14]  /*4bf0*/  DSETP.GT.AND P1, PT, R18, R20, PT ;  /* 0x000000141200722a */ /* 0x002fdc0003f24000 */
[----:B------:R-:W-:Y:S01]  /*4c00*/  @P1 IMAD.MOV.U32 R20, RZ, RZ, R18 ;  /* 0x000000ffff141224 */ /* 0x000fe200078e0012 */
[----:B------:R-:W-:Y:S01]  /*4c10*/  @P1 MOV R21, R19 ;  /* 0x0000001300151202 */ /* 0x000fe20000000f00 */
[----:B------:R-:W-:Y:S01]  /*4c20*/  @P1 IMAD.MOV.U32 R25, RZ, RZ, R27 ;  /* 0x000000ffff191224 */ /* 0x000fe200078e001b */
[----:B0-----:R-:W0:Y:S01]  /*4c30*/  F2F.F64.F32 R18, R38 ;  /* 0x0000002600127310 */ /* 0x001e220000201800 */
        /* <DEDUP_REMOVED lines=16> */
.L_x_2109:
[----:B------:R-:W-:Y:S05]  /*4d40*/  BSYNC B1 ;  /* 0x0000000000017941 */ /* 0x000fea0003800000 */
.L_x_2108:
[----:B------:R-:W-:Y:S01]  /*4d50*/  IADD3 R16, R23, -R27, RZ ;  /* 0x8000001b17107210 */ /* 0x000fe20007ffe0ff */
        /* <DEDUP_REMOVED lines=22> */
.L_x_2112:
[----:B------:R-:W-:Y:S05]  /*4ec0*/  BSYNC B1 ;  /* 0x0000000000017941 */ /* 0x000fea0003800000 */
.L_x_2111:
        /* <DEDUP_REMOVED lines=10> */
.L_x_2101:
[----:B------:R-:W-:Y:S05]  /*4f70*/  BSYNC B0 ;  /* 0x0000000000007941 */ /* 0x000fea0003800000 */
.L_x_2100:
[----:B------:R-:W-:Y:S05]  /*4f80*/  WARPSYNC.ALL ;  /* 0x0000000000007948 */ /* 0x000fea0003800000 */
[----:B-1----:R-:W-:Y:S04]  /*4f90*/  SHFL.BFLY PT, R17, R21, 0x10, 0x1f ;  /* 0x0e001f0015117f89 */ /* 0x002fe800000e0000 */
[----:B0-----:R-:W0:Y:S04]  /*4fa0*/  SHFL.BFLY PT, R16, R20, 0x10, 0x1f ;  /* 0x0e001f0014107f89 */ /* 0x001e2800000e0000 */
        /* <DEDUP_REMOVED lines=36> */
[----:B------:R-:W0:Y:S01]  /*51f0*/  @!P1 F2F.F32.F64 R18, R20 ;  /* 0x0000001400129310 */ /* 0x000e220000301000 */
[----:B-1----:R-:W-:Y:S02]  /*5200*/  @P0 IMAD.MOV.U32 R25, RZ, RZ, R19 ;  /* 0x000000ffff190224 */ /* 0x002fe400078e0013 */
[----:B------:R-:W-:Y:S01]  /*5210*/  @!P1 IMAD R16, R17, 0x4, R4 ;  /* 0x0000000411109824 */ /* 0x000fe200078e0204 */
[----:B------:R-:W-:Y:S02]  /*5220*/  @!P1 LEA R17, R26, R3, 0x2 ;  /* 0x000000031a119211 */ /* 0x000fe400078e10ff */
[----:B------:R-:W-:-:S02]  /*5230*/  ISETP.LE.AND P0, PT, R22, UR5, PT ;  /* 0x0000000516007c0c */ /* 0x000fc4000bf03270 */
[----:B------:R1:W-:Y:S04]  /*5240*/  @!P1 STS [R16], R25 ;  /* 0x0000001910009388 */ /* 0x0003e80000000800 */
[----:B0-----:R1:W-:Y:S01]  /*5250*/  @!P1 STS [R17], R18 ;  /* 0x0000001211009388 */ /* 0x0013e20000000800 */
[----:B------:R-:W-:-:S06]  /*5260*/  NOP ;  /* 0x0000000000007918 */ /* 0x000fcc0000000000 */
[----:B------:R-:W-:Y:S05]  /*5270*/  @!P0 BRA `(.L_x_2113) ;  /* 0xfffffff400108947 */ /* 0x000fea000383ffff */
.L_x_2095:
[----:B------:R-:W-:Y:S01]  /*5280*/  ISETP.NE.AND P0, PT, R6, RZ, PT ;  /* 0x000000ff0600720c */ /* 0x000fe20003f05270 */
[----:B------:R-:W-:Y:S01]  /*5290*/  NOP ;  /* 0x0000000000007918 */ /* 0x000fe20000000000 */
[----:B------:R-:W-:Y:S11]  /*52a0*/  BSSY B0, `(.L_x_2114) ;  /* 0x0000073000007945 */ /* 0x000ff60003800000 */
[----:B------:R-:W-:Y:S05]  /*52b0*/  @P0 BRA `(.L_x_2115) ;  /* 0x0000000400c40947 */ /* 0x000fea0003800000 */
[----:B------:R-:W-:Y:S01]  /*52c0*/  ISETP.GE.AND P0, PT, R22, 0x1, PT ;  /* 0x000000011600780c */ /* 0x000fe20003f06270 */
[----:B-1----:R-:W-:-:S12]  /*52d0*/  IMAD.MOV.U32 R17, RZ, RZ, RZ ;  /* 0x000000ffff117224 */ /* 0x002fd800078e00ff */
[----:B------:R-:W-:Y:S05]  /*52e0*/  @!P0 BRA `(.L_x_2116) ;  /* 0x0000000400a88947 */ /* 0x000fea0003800000 */
[----:B------:R-:W-:Y:S01]  /*52f0*/  VIADD R16, R22, 0xffffffff ;  /* 0xffffffff16107836 */ /* 0x000fe20000000000 */
[----:B------:R-:W-:Y:S01]  /*5300*/  UMOV UR5, URZ ;  /* 0x0000003f00057c82 */ /* 0x000fe20008000000 */
[----:B------:R-:W-:-:S03]  /*5310*/  HFMA2.MMA R17, -RZ, RZ, 0, 0 ;  /* 0x00000000ff117435 */ /* 0x000fc600000001ff */
[----:B------:R-:W-:-:S13]  /*5320*/  ISETP.GE.U32.AND P0, PT, R16, 0x3, PT ;  /* 0x000000031000780c */ /* 0x000fda0003f06070 */
[----:B------:R-:W-:Y:S05]  /*5330*/  @!P0 BRA `(.L_x_2117) ;  /* 0x00000004005c8947 */ /* 0x000fea0003800000 */
[----:B------:R-:W-:Y:S01]  /*5340*/  LOP3.LUT R17, R22, 0x3, RZ, 0xc0, !PT ;  /* 0x0000000316117812 */ /* 0x000fe200078ec0ff */
[----:B------:R-:W-:-:S04]  /*5350*/  UMOV UR5, URZ ;  /* 0x0000003f00057c82 */ /* 0x000fc80008000000 */
[----:B------:R-:W-:Y:S02]  /*5360*/  IMAD.IADD R16, R22, 0x1, -R17 ;  /* 0x0000000116107824 */ /* 0x000fe400078e0a11 */
[----:B------:R-:W-:-:S03]  /*5370*/  IMAD.MOV.U32 R17, RZ, RZ, RZ ;  /* 0x000000ffff117224 */ /* 0x000fc600078e00ff */
[----:B------:R-:W-:-:S13]  /*5380*/  ISETP.GT.AND P0, PT, R16, RZ, PT ;  /* 0x000000ff1000720c */ /* 0x000fda0003f04270 */
[----:B------:R-:W-:Y:S05]  /*5390*/  @!P0 BRA `(.L_x_2118) ;  /* 0x00000004000c8947 */ /* 0x000fea0003800000 */
[----:B------:R-:W-:Y:S02]  /*53a0*/  ISETP.GT.AND P1, PT, R16, 0xc, PT ;  /* 0x0000000c1000780c */ /* 0x000fe40003f24270 */
[----:B------:R-:W-:-:S11]  /*53b0*/  PLOP3.LUT P0, PT, PT, PT, PT, 0x80, 0x0 ;  /* 0x000000000000781c */ /* 0x000fd60003f0f070 */
[----:B------:R-:W-:Y:S05]  /*53c0*/  @!P1 BRA `(.L_x_2119) ;  /* 0x00000000009c9947 */ /* 0x000fea0003800000 */
[----:B------:R-:W-:-:S13]  /*53d0*/  PLOP3.LUT P0, PT, PT, PT, PT, 0x8, 0x0 ;  /* 0x000000000000781c */ /* 0x000fda0003f0e170 */
.L_x_2120:
[----:B------:R-:W-:Y:S01]  /*53e0*/  IADD3 R18, R11, UR5, RZ ;  /* 0x000000050b127c10 */ /* 0x000fe2000fffe0ff */
[----:B------:R-:W-:Y:S01]  /*53f0*/  VIADD R16, R16, 0xfffffff0 ;  /* 0xfffffff010107836 */ /* 0x000fe20000000000 */
[----:B------:R-:W-:-:S03]  /*5400*/  UIADD3 UR5, UR5, 0x10, URZ ;  /* 0x0000001005057890 */ /* 0x000fc6000fffe03f */
        /* <DEDUP_REMOVED lines=35> */
.L_x_2119:
[----:B------:R-:W-:-:S13]  /*5640*/  ISETP.GT.AND P1, PT, R16, 0x4, PT ;  /* 0x000000041000780c */ /* 0x000fda0003f24270 */
[----:B------:R-:W-:Y:S05]  /*5650*/  @!P1 BRA `(.L_x_2121) ;  /* 0x0000000000549947 */ /* 0x000fea0003800000 */
[----:B------:R-:W-:Y:S01]  /*5660*/  IADD3 R18, R11, UR5, RZ ;  /* 0x000000050b127c10 */ /* 0x000fe2000fffe0ff */
[----:B------:R-:W-:Y:S01]  /*5670*/  VIADD R16, R16, 0xfffffff8 ;  /* 0xfffffff810107836 */ /* 0x000fe20000000000 */
[----:B------:R-:W-:Y:S01]  /*5680*/  PLOP3.LUT P0, PT, PT, PT, PT, 0x8, 0x0 ;  /* 0x000000000000781c */ /* 0x000fe20003f0e170 */
[----:B------:R-:W-:Y:S02]  /*5690*/  UIADD3 UR5, UR5, 0x8, URZ ;  /* 0x0000000805057890 */ /* 0x000fe4000fffe03f */
        /* <DEDUP_REMOVED lines=17> */
.L_x_2121:
[----:B------:R-:W-:-:S13]  /*57b0*/  ISETP.NE.OR P0, PT, R16, RZ, P0 ;  /* 0x000000ff1000720c */ /* 0x000fda0000705670 */
[----:B------:R-:W-:Y:S05]  /*57c0*/  @!P0 BRA `(.L_x_2117) ;  /* 0x0000000000388947 */ /* 0x000fea0003800000 */
.L_x_2118:
[----:B------:R-:W-:Y:S01]  /*57d0*/  IADD3 R18, R11, UR5, RZ ;  /* 0x000000050b127c10 */ /* 0x000fe2000fffe0ff */
[----:B------:R-:W-:Y:S01]  /*57e0*/  VIADD R16, R16, 0xfffffffc ;  /* 0xfffffffc10107836 */ /* 0x000fe20000000000 */
[----:B------:R-:W-:-:S03]  /*57f0*/  UIADD3 UR5, UR5, 0x4, URZ ;  /* 0x0000000405057890 */ /* 0x000fc6000fffe03f */
        /* <DEDUP_REMOVED lines=11> */
.L_x_2117:
[----:B------:R-:W-:-:S13]  /*58b0*/  LOP3.LUT P0, RZ, R22, 0x3, RZ, 0xc0, !PT ;  /* 0x0000000316ff7812 */ /* 0x000fda000780c0ff */
[----:B------:R-:W-:Y:S05]  /*58c0*/  @!P0 BRA `(.L_x_2116) ;  /* 0x0000000000308947 */ /* 0x000fea0003800000 */
[----:B------:R-:W-:Y:S02]  /*58d0*/  IADD3 R16, R11, UR5, RZ ;  /* 0x000000050b107c10 */ /* 0x000fe4000fffe0ff */
        /* <DEDUP_REMOVED lines=11> */
.L_x_2116:
[----:B------:R-:W0:Y:S02]  /*5990*/  LDC R19, c[0x0][0x228] ;  /* 0x00008a00ff137b82 */ /* 0x000e240000000800 */
[----:B0-----:R-:W-:-:S04]  /*59a0*/  IMAD R19, R0, R19, UR4 ;  /* 0x0000000400137e24 */ /* 0x001fc8000f8e0213 */
[----:B------:R-:W-:-:S05]  /*59b0*/  IMAD R16, R19, 0x4, R8 ;  /* 0x0000000413107824 */ /* 0x000fca00078e0208 */
[----:B------:R0:W-:Y:S02]  /*59c0*/  STS [R16], R17 ;  /* 0x0000001110007388 */ /* 0x0001e40000000800 */
.L_x_2115:
[----:B------:R-:W-:Y:S05]  /*59d0*/  BSYNC B0 ;  /* 0x0000000000007941 */ /* 0x000fea0003800000 */
.L_x_2114:
[----:B01----:R-:W0:Y:S01]  /*59e0*/  LDC R16, c[0x0][0x228] ;  /* 0x00008a00ff107b82 */ /* 0x003e220000000800 */
[----:B------:R-:W-:-:S06]  /*59f0*/  UIADD3 UR4, UR4, 0x1, URZ ;  /* 0x0000000104047890 */ /* 0x000fcc000fffe03f */
[----:B0-----:R-:W-:Y:S01]  /*5a00*/  ISETP.LE.AND P0, PT, R16, UR4, PT ;  /* 0x0000000410007c0c */ /* 0x001fe2000bf03270 */
[----:B------:R-:W-:-:S12]  /*5a10*/  NOP ;  /* 0x0000000000007918 */ /* 0x000fd80000000000 */
[----:B------:R-:W-:Y:S05]  /*5a20*/  @!P0 BRA `(.L_x_2122) ;  /* 0xffffffec00148947 */ /* 0x000fea000383ffff */
.L_x_2094:
[----:B------:R-:W-:-:S05]  /*5a30*/  UMOV UR4, URZ ;  /* 0x0000003f00047c82 */ /* 0x000fca0008000000 */
.L_x_2140:
[----:B------:R-:W-:Y:S01]  /*5a40*/  ULDC UR5, c[0x0][0x228] ;  /* 0x00008a0000057ab9 */ /* 0x000fe20000000800 */
[----:B------:R-:W-:Y:S01]  /*5a50*/  BSSY B0, `(.L_x_2123) ;  /* 0x0000012000007945 */ /* 0x000fe20003800000 */
[----:B------:R-:W-:Y:S01]  /*5a60*/  ISETP.GE.AND P0, PT, R6, UR5, PT ;  /* 0x0000000506007c0c */ /* 0x000fe2000bf06270 */
[----:B------:R-:W-:Y:S01]  /*5a70*/  HFMA2.MMA R20, -RZ, RZ, 0, 0 ;  /* 0x00000000ff147435 */ /* 0x000fe200000001ff */
[----:B------:R-:W-:-:S11]  /*5a80*/  IMAD.MOV.U32 R21, RZ, RZ, -0x100000 ;  /* 0xfff00000ff157424 */ /* 0x000fd600078e00ff */
[----:B0-----:R-:W-:Y:S05]  /*5a90*/  @P0 BRA `(.L_x_2124) ;  /* 0x0000000000340947 */ /* 0x001fea0003800000 */
[----:B------:R-:W-:-:S13]  /*5aa0*/  ISETP.NE.AND P0, PT, RZ, UR4, PT ;  /* 0x00000004ff007c0c */ /* 0x000fda000bf05270 */
[----:B------:R-:W-:Y:S05]  /*5ab0*/  @!P0 BRA `(.L_x_2125) ;  /* 0x0000000000248947 */ /* 0x000fea0003800000 */
[----:B------:R-:W-:-:S07]  /*5ac0*/  IMAD.MOV.U32 R16, RZ, RZ, RZ ;  /* 0x000000ffff107224 */ /* 0x000fce00078e00ff */
.L_x_2126:
        /* <DEDUP_REMOVED lines=8> */
.L_x_2125:
[----:B------:R-:W0:Y:S02]  /*5b50*/  LDS R20, [R13] ;  /* 0x000000000d147984 */ /* 0x000e240000000800 */
[----:B0-----:R-:W0:Y:S02]  /*5b60*/  F2F.F64.F32 R20, R20 ;  /* 0x0000001400147310 */ /* 0x001e240000201800 */
.L_x_2124:
[----:B------:R-:W-:Y:S05]  /*5b70*/  BSYNC B0 ;  /* 0x0000000000007941 */ /* 0x000fea0003800000 */
.L_x_2123:
        /* <DEDUP_REMOVED lines=8> */
[----:B------:R-:W-:-:S07]  /*5c00*/  IMAD.MOV.U32 R19, RZ, RZ, R10 ;  /* 0x000000ffff137224 */ /* 0x000fce00078e000a */
.L_x_2134:
[----:B------:R-:W-:Y:S04]  /*5c10*/  BSSY B1, `(.L_x_2130) ;  /* 0x0000014000017945 */ /* 0x000fe80003800000 */
[----:B------:R-:W-:Y:S01]  /*5c20*/  BSSY B2, `(.L_x_2131) ;  /* 0x000000d000027945 */ /* 0x000fe20003800000 */
[----:B-1----:R-:W-:-:S07]  /*5c30*/  MOV R18, RZ ;  /* 0x000000ff00127202 */ /* 0x002fce0000000f00 */
.L_x_2133:
        /* <DEDUP_REMOVED lines=12> */
.L_x_2131:
[----:B------:R-:W-:Y:S02]  /*5d00*/  ULDC UR5, c[0x0][0x228] ;  /* 0x00008a0000057ab9 */ /* 0x000fe40000000800 */
[----:B------:R-:W-:-:S05]  /*5d10*/  IMAD R17, R0, UR5, R19 ;  /* 0x0000000500117c24 */ /* 0x000fca000f8e0213 */
[----:B------:R-:W-:-:S06]  /*5d20*/  LEA R18, R17, R8, 0x2 ;  /* 0x0000000811127211 */ /* 0x000fcc00078e10ff */
[----:B------:R-:W1:Y:S02]  /*5d30*/  LDS R18, [R18] ;  /* 0x0000000012127984 */ /* 0x000e640000000800 */
[----:B-1----:R1:W2:Y:S02]  /*5d40*/  F2F.F64.F32 R16, R18 ;  /* 0x0000001200107310 */ /* 0x0022a40000201800 */
.L_x_2132:
[----:B------:R-:W-:Y:S05]  /*5d50*/  BSYNC B1 ;  /* 0x0000000000017941 */ /* 0x000fea0003800000 */
.L_x_2130:
        /* <DEDUP_REMOVED lines=9> */
.L_x_2129:
[----:B------:R-:W-:Y:S01]  /*5df0*/  IMAD.IADD R16, R27, 0x1, -R10 ;  /* 0x000000011b107824 */ /* 0x000fe200078e0a0a */
        /* <DEDUP_REMOVED lines=8> */
.L_x_2137:
[----:B-1----:R-:W-:Y:S01]  /*5e80*/  IMAD.MOV.U32 R27, RZ, RZ, R24 ;  /* 0x000000ffff1b7224 */ /* 0x002fe200078e0018 */
[C---:B------:R-:W-:Y:S01]  /*5e90*/  IADD3 R28, R25.reuse, 0x40, RZ ;  /* 0x00000040191c7810 */ /* 0x040fe20007ffe0ff */
[C---:B------:R-:W-:Y:S02]  /*5ea0*/  VIADD R29, R25.reuse, 0x20 ;  /* 0x00000020191d7836 */ /* 0x040fe40000000000 */
[CC--:B------:R-:W-:Y:S02]  /*5eb0*/  IMAD R17, R0.reuse, R27.reuse, R25 ;  /* 0x0000001b00117224 */ /* 0x0c0fe400078e0219 */
[----:B------:R-:W-:Y:S02]  /*5ec0*/  IMAD R19, R0, R27, R29 ;  /* 0x0000001b00137224 */ /* 0x000fe400078e021d */
[----:B------:R-:W-:Y:S01]  /*5ed0*/  VIADD R40, R25, 0x60 ;  /* 0x0000006019287836 */ /* 0x000fe20000000000 */
[----:B------:R-:W-:Y:S01]  /*5ee0*/  LEA R17, R17, R8, 0x2 ;  /* 0x0000000811117211 */ /* 0x000fe200078e10ff */
[----:B------:R-:W-:-:S02]  /*5ef0*/  IMAD R16, R19, 0x4, R8 ;  /* 0x0000000413107824 */ /* 0x000fc400078e0208 */
[CC--:B------:R-:W-:Y:S02]  /*5f00*/  IMAD R19, R0.reuse, R27.reuse, R28 ;  /* 0x0000001b00137224 */ /* 0x0c0fe400078e021c */
[----:B------:R1:W2:Y:S02]  /*5f10*/  LDS R36, [R17] ;  /* 0x0000000011247984 */ /* 0x0002a40000000800 */
[----:B------:R-:W-:Y:S02]  /*5f20*/  IMAD R38, R19, 0x4, R8 ;  /* 0x0000000413267824 */ /* 0x000fe400078e0208 */
[----:B------:R-:W3:Y:S04]  /*5f30*/  LDS R37, [R16] ;  /* 0x0000000010257984 */ /* 0x000ee80000000800 */
[----:B------:R-:W4:Y:S01]  /*5f40*/  LDS R38, [R38] ;  /* 0x0000000026267984 */ /* 0x000f220000000800 */
[----:B-1----:R-:W-:-:S05]  /*5f50*/  IMAD R17, R0, R27, R40 ;  /* 0x0000001b00117224 */ /* 0x002fca00078e0228 */
[----:B------:R-:W-:-:S06]  /*5f60*/  LEA R39, R17, R8, 0x2 ;  /* 0x0000000811277211 */ /* 0x000fcc00078e10ff */
[----:B------:R-:W1:Y:S01]  /*5f70*/  LDS R39, [R39] ;  /* 0x0000000027277984 */ /* 0x000e620000000800 */
[----:B--2---:R-:W0:Y:S08]  /*5f80*/  F2F.F64.F32 R18, R36 ;  /* 0x0000002400127310 */ /* 0x004e300000201800 */
[----:B---3--:R-:W2:Y:S01]  /*5f90*/  F2F.F64.F32 R16, R37 ;  /* 0x0000002500107310 */ /* 0x008ea20000201800 */
[----:B0-----:R-:W-:-:S14]  /*5fa0*/  DSETP.GT.AND P1, PT, R18, R20, PT ;  /* 0x000000141200722a */ /* 0x001fdc0003f24000 */
[----:B------:R-:W-:Y:S01]  /*5fb0*/  @P1 IMAD.MOV.U32 R20, RZ, RZ, R18 ;  /* 0x000000ffff141224 */ /* 0x000fe200078e0012 */
[----:B------:R-:W-:Y:S01]  /*5fc0*/  @P1 MOV R22, R25 ;  /* 0x0000001900161202 */ /* 0x000fe20000000f00 */
[----:B------:R-:W-:Y:S02]  /*5fd0*/  @P1 IMAD.MOV.U32 R21, RZ, RZ, R19 ;  /* 0x000000ffff151224 */ /* 0x000fe400078e0013 */
[----:B----4-:R-:W0:Y:S01]  /*5fe0*/  F2F.F64.F32 R18, R38 ;  /* 0x0000002600127310 */ /* 0x010e220000201800 */
[----:B------:R-:W-:-:S03]  /*5ff0*/  VIADD R25, R25, 0x80 ;  /* 0x0000008019197836 */ /* 0x000fc60000000000 */
[----:B--2---:R-:W-:-:S14]  /*6000*/  DSETP.GT.AND P1, PT, R16, R20, PT ;  /* 0x000000141000722a */ /* 0x004fdc0003f24000 */
[----:B------:R-:W-:Y:S01]  /*6010*/  @P1 IMAD.MOV.U32 R20, RZ, RZ, R16 ;  /* 0x000000ffff141224 */ /* 0x000fe200078e0010 */
[----:B------:R-:W-:Y:S01]  /*6020*/  @P1 MOV R22, R29 ;  /* 0x0000001d00161202 */ /* 0x000fe20000000f00 */
[----:B------:R-:W-:Y:S02]  /*6030*/  @P1 IMAD.MOV.U32 R21, RZ, RZ, R17 ;  /* 0x000000ffff151224 */ /* 0x000fe400078e0011 */
[----:B-1----:R-:W1:Y:S04]  /*6040*/  F2F.F64.F32 R16, R39 ;  /* 0x0000002700107310 */ /* 0x002e680000201800 */
[----:B0-----:R-:W-:-:S14]  /*6050*/  DSETP.GT.AND P1, PT, R18, R20, PT ;  /* 0x000000141200722a */ /* 0x001fdc0003f24000 */
        /* <DEDUP_REMOVED lines=9> */
.L_x_2136:
[----:B------:R-:W-:Y:S05]  /*60f0*/  BSYNC B1 ;  /* 0x0000000000017941 */ /* 0x000fea0003800000 */
.L_x_2135:
[----:B------:R-:W-:Y:S01]  /*6100*/  IMAD.IADD R16, R27, 0x1, -R25 ;  /* 0x000000011b107824 */ /* 0x000fe200078e0a19 */
[----:B------:R-:W-:Y:S04]  /*6110*/  BSSY B1, `(.L_x_2138) ;  /* 0x0000016000017945 */ /* 0x000fe80003800000 */
[----:B------:R-:W-:-:S13]  /*6120*/  ISETP.GT.AND P1, PT, R16, 0x20, PT ;  /* 0x000000201000780c */ /* 0x000fda0003f24270 */
[----:B------:R-:W-:Y:S05]  /*6130*/  @!P1 BRA `(.L_x_2139) ;  /* 0x00000000004c9947 */ /* 0x000fea0003800000 */
[----:B------:R-:W-:Y:S02]  /*6140*/  IMAD R17, R0, R27, R25 ;  /* 0x0000001b00117224 */ /* 0x000fe400078e0219 */
[----:B------:R-:W-:-:S03]  /*6150*/  VIADD R28, R25, 0x20 ;  /* 0x00000020191c7836 */ /* 0x000fc60000000000 */
[----:B------:R-:W-:Y:S01]  /*6160*/  LEA R24, R17, R8, 0x2 ;  /* 0x0000000811187211 */ /* 0x000fe200078e10ff */
[----:B------:R-:W-:-:S04]  /*6170*/  IMAD R17, R0, R27, R28 ;  /* 0x0000001b00117224 */ /* 0x000fc800078e021c */
[----:B------:R-:W1:Y:S01]  /*6180*/  LDS R18, [R24] ;  /* 0x0000000018127984 */ /* 0x000e620000000800 */
[----:B------:R-:W-:-:S05]  /*6190*/  IMAD R26, R17, 0x4, R8 ;  /* 0x00000004111a7824 */ /* 0x000fca00078e0208 */
[----:B------:R-:W2:Y:S01]  /*61a0*/  LDS R16, [R26] ;  /* 0x000000001a107984 */ /* 0x000ea20000000800 */
[----:B-1----:R-:W0:Y:S08]  /*61b0*/  F2F.F64.F32 R18, R18 ;  /* 0x0000001200127310 */ /* 0x002e300000201800 */
[----:B--2---:R-:W1:Y:S01]  /*61c0*/  F2F.F64.F32 R16, R16 ;  /* 0x0000001000107310 */ /* 0x004e620000201800 */
        /* <DEDUP_REMOVED lines=10> */
.L_x_2139:
[----:B------:R-:W-:Y:S05]  /*6270*/  BSYNC B1 ;  /* 0x0000000000017941 */ /* 0x000fea0003800000 */
.L_x_2138:
[----:B------:R-:W-:-:S13]  /*6280*/  ISETP.LT.OR P0, PT, R25, R27, P0 ;  /* 0x0000001b1900720c */ /* 0x000fda0000701670 */
[----:B------:R-:W-:Y:S05]  /*6290*/  @!P0 BRA `(.L_x_2128) ;  /* 0x0000000000208947 */ /* 0x000fea0003800000 */
[----:B------:R-:W-:-:S04]  /*62a0*/  IMAD R27, R0, R27, R25 ;  /* 0x0000001b001b7224 */ /* 0x000fc800078e0219 */
[----:B------:R-:W-:-:S05]  /*62b0*/  IMAD R27, R27, 0x4, R8 ;  /* 0x000000041b1b7824 */ /* 0x000fca00078e0208 */
[----:B------:R-:W1:Y:S02]  /*62c0*/  LDS R16, [R27] ;  /* 0x000000001b107984 */ /* 0x000e640000000800 */
[----:B-1----:R-:W0:Y:S02]  /*62d0*/  F2F.F64.F32 R16, R16 ;  /* 0x0000001000107310 */ /* 0x002e240000201800 */
[----:B0-----:R-:W-:-:S14]  /*62e0*/  DSETP.GT.AND P0, PT, R16, R20, PT ;  /* 0x000000141000722a */ /* 0x001fdc0003f04000 */
[----:B------:R-:W-:Y:S01]  /*62f0*/  @P0 IMAD.MOV.U32 R20, RZ, RZ, R16 ;  /* 0x000000ffff140224 */ /* 0x000fe200078e0010 */
[----:B------:R-:W-:Y:S01]  /*6300*/  @P0 MOV R21, R17 ;  /* 0x0000001100150202 */ /* 0x000fe20000000f00 */
[----:B------:R-:W-:-:S07]  /*6310*/  @P0 IMAD.MOV.U32 R22, RZ, RZ, R25 ;  /* 0x000000ffff160224 */ /* 0x000fce00078e0019 */
.L_x_2128:
[----:B------:R-:W-:Y:S05]  /*6320*/  BSYNC B0 ;  /* 0x0000000000007941 */ /* 0x000fea0003800000 */
.L_x_2127:
[----:B------:R-:W-:Y:S05]  /*6330*/  WARPSYNC.ALL ;  /* 0x0000000000007948 */ /* 0x000fea0003800000 */
[----:B0-----:R-:W-:Y:S01]  /*6340*/  SHFL.BFLY PT, R17, R21, 0x10, 0x1f ;  /* 0x0e001f0015117f89 */ /* 0x001fe200000e0000 */
[----:B------:R-:W0:Y:S03]  /*6350*/  LDC R24, c[0x0][0x22c] ;  /* 0x00008b00ff187b82 */ /* 0x000e260000000800 */
[----:B------:R-:W2:Y:S04]  /*6360*/  SHFL.BFLY PT, R16, R20, 0x10, 0x1f ;  /* 0x0e001f0014107f89 */ /* 0x000ea800000e0000 */
[----:B-1----:R-:W1:Y:S01]  /*6370*/  SHFL.BFLY PT, R18, R22, 0x10, 0x1f ;  /* 0x0e001f0016127f89 */ /* 0x002e6200000e0000 */
[----:B--2---:R-:W-:-:S14]  /*6380*/  DSETP.GT.AND P1, PT, R16, R20, PT ;  /* 0x000000141000722a */ /* 0x004fdc0003f24000 */
[----:B------:R-:W-:Y:S01]  /*6390*/  @P1 IMAD.MOV.U32 R20, RZ, RZ, R16 ;  /* 0x000000ffff141224 */ /* 0x000fe200078e0010 */
[----:B------:R-:W-:Y:S02]  /*63a0*/  @P1 MOV R21, R17 ;  /* 0x0000001100151202 */ /* 0x000fe40000000f00 */
[----:B-1----:R-:W-:Y:S02]  /*63b0*/  @P1 MOV R22, R18 ;  /* 0x0000001200161202 */ /* 0x002fe40000000f00 */
        /* <DEDUP_REMOVED lines=40> */
[----:B------:R-:W-:Y:S01]  /*6640*/  NOP ;  /* 0x0000000000007918 */ /* 0x000fe20000000000 */
[----:B------:R-:W-:-:S05]  /*6650*/  UMOV UR4, URZ ;  /* 0x0000003f00047c82 */ /* 0x000fca0008000000 */
.L_x_2144:
[----:B0-----:R-:W-:Y:S01]  /*6660*/  IADD3 R17, R9, UR4, RZ ;  /* 0x0000000409117c10 */ /* 0x001fe2000fffe0ff */
        /* <DEDUP_REMOVED lines=10> */
.L_x_2143:
[----:B0-----:R-:W-:Y:S02]  /*6710*/  IMAD.IADD R16, R7, 0x1, R0 ;  /* 0x0000000107107824 */ /* 0x001fe400078e0200 */
[----:B------:R-:W-:-:S03]  /*6720*/  VIADD R0, R0, 0x20 ;  /* 0x0000002000007836 */ /* 0x000fc60000000000 */
[C---:B------:R-:W-:Y:S01]  /*6730*/  LEA R17, R16.reuse, R3, 0x2 ;  /* 0x0000000310117211 */ /* 0x040fe200078e10ff */
[----:B------:R-:W-:Y:S01]  /*6740*/  IMAD R16, R16, 0x4, R5 ;  /* 0x0000000410107824 */ /* 0x000fe200078e0205 */
[----:B------:R-:W-:-:S04]  /*6750*/  ISETP.GE.AND P2, PT, R0, R19, PT ;  /* 0x000000130000720c */ /* 0x000fc80003f46270 */
[----:B------:R-:W0:Y:S04]  /*6760*/  LDS R17, [R17] ;  /* 0x0000000011117984 */ /* 0x000e280000000800 */
[----:B0-----:R0:W-:Y:S05]  /*6770*/  STS [R16], R17 ;  /* 0x0000001110007388 */ /* 0x0011ea0000000800 */
[----:B------:R-:W-:Y:S05]  /*6780*/  @!P2 BRA `(.L_x_2143) ;  /* 0xfffffffc00e0a947 */ /* 0x000fea000383ffff */
.L_x_2142:
[----:B------:R-:W-:Y:S05]  /*6790*/  BSYNC B0 ;  /* 0x0000000000007941 */ /* 0x000fea0003800000 */
.L_x_2141:
[----:B------:R-:W-:Y:S05]  /*67a0*/  @!P0 BRA `(.L_x_2144) ;  /* 0xfffffffc00ac8947 */ /* 0x000fea000383ffff */
[----:B------:R-:W1:Y:S02]  /*67b0*/  LDC R25, c[0x0][0x220] ;  /* 0x00008800ff197b82 */ /* 0x000e640000000800 */
[----:B-1----:R-:W-:Y:S01]  /*67c0*/  ISETP.GE.AND P0, PT, R25, 0x1, PT ;  /* 0x000000011900780c */ /* 0x002fe20003f06270 */
[----:B------:R-:W-:-:S12]  /*67d0*/  NOP ;  /* 0x0000000000007918 */ /* 0x000fd80000000000 */
[----:B------:R-:W-:Y:S05]  /*67e0*/  @!P0 BRA `(.L_x_2075) ;  /* 0x0000000800ec8947 */ /* 0x000fea0003800000 */
[----:B------:R-:W-:-:S05]  /*67f0*/  UMOV UR4, URZ ;  /* 0x0000003f00047c82 */ /* 0x000fca0008000000 */
.L_x_2162:
[----:B------:R-:W-:Y:S01]  /*6800*/  BSSY B0, `(.L_x_2145) ;  /* 0x0000011000007945 */ /* 0x000fe20003800000 */
[----:B------:R-:W-:Y:S01]  /*6810*/  HFMA2.MMA R20, -RZ, RZ, 0, 0 ;  /* 0x00000000ff147435 */ /* 0x000fe200000001ff */
[----:B------:R-:W-:Y:S02]  /*6820*/  IMAD.MOV.U32 R21, RZ, RZ, -0x100000 ;  /* 0xfff00000ff157424 */ /* 0x000fe400078e00ff */
[----:B--2---:R-:W-:Y:S08]  /*6830*/  @P4 BRA `(.L_x_2146) ;  /* 0x0000000000344947 */ /* 0x004ff00003800000 */
[----:B------:R-:W-:-:S13]  /*6840*/  ISETP.NE.AND P0, PT, RZ, UR4, PT ;  /* 0x00000004ff007c0c */ /* 0x000fda000bf05270 */
[----:B------:R-:W-:Y:S05]  /*6850*/  @!P0 BRA `(.L_x_2147) ;  /* 0x0000000000248947 */ /* 0x000fea0003800000 */
[----:B------:R-:W-:-:S07]  /*6860*/  IMAD.MOV.U32 R0, RZ, RZ, RZ ;  /* 0x000000ffff007224 */ /* 0x000fce00078e00ff */
.L_x_2148:
        /* <DEDUP_REMOVED lines=8> */
.L_x_2147:
[----:B------:R-:W1:Y:S02]  /*68f0*/  LDS R20, [R30] ;  /* 0x000000001e147984 */ /* 0x000e640000000800 */
[----:B-1----:R-:W1:Y:S02]  /*6900*/  F2F.F64.F32 R20, R20 ;  /* 0x0000001400147310 */ /* 0x002e640000201800 */
.L_x_2146:
[----:B------:R-:W-:Y:S05]  /*6910*/  BSYNC B0 ;  /* 0x0000000000007941 */ /* 0x000fea0003800000 */
.L_x_2145:
[----:B------:R-:W2:Y:S01]  /*6920*/  LDC R19, c[0x0][0x21c] ;  /* 0x00008700ff137b82 */ /* 0x000ea20000000800 */
[----:B------:R-:W-:Y:S01]  /*6930*/  BSSY B0, `(.L_x_2149) ;  /* 0x0000076000007945 */ /* 0x000fe20003800000 */
[----:B------:R-:W-:Y:S02]  /*6940*/  MOV R0, R12 ;  /* 0x0000000c00007202 */ /* 0x000fe40000000f00 */
[----:B--2---:R-:W-:-:S13]  /*6950*/  ISETP.GE.AND P0, PT, R10, R19, PT ;  /* 0x000000130a00720c */ /* 0x004fda0003f06270 */
[----:B------:R-:W-:Y:S05]  /*6960*/  @P0 BRA `(.L_x_2150) ;  /* 0x0000000400c80947 */ /* 0x000fea0003800000 */
[----:B------:R-:W-:-:S13]  /*6970*/  ISETP.NE.AND P0, PT, RZ, UR4, PT ;  /* 0x00000004ff007c0c */ /* 0x000fda000bf05270 */
[----:B------:R-:W-:Y:S05]  /*6980*/  @!P0 BRA `(.L_x_2151) ;  /* 0x0000000000788947 */ /* 0x000fea0003800000 */
[----:B------:R-:W-:-:S07]  /*6990*/  IMAD.MOV.U32 R18, RZ, RZ, R10 ;  /* 0x000000ffff127224 */ /* 0x000fce00078e000a */
.L_x_2156:
[----:B------:R-:W-:Y:S04]  /*69a0*/  BSSY B1, `(.L_x_2152) ;  /* 0x0000013000017945 */ /* 0x000fe80003800000 */
[----:B------:R-:W-:Y:S01]  /*69b0*/  BSSY B2, `(.L_x_2153) ;  /* 0x000000d000027945 */ /* 0x000fe20003800000 */
[----:B0-----:R-:W-:-:S07]  /*69c0*/  IMAD.MOV.U32 R22, RZ, RZ, RZ ;  /* 0x000000ffff167224 */ /* 0x001fce00078e00ff */
.L_x_2155:
        /* <DEDUP_REMOVED lines=12> */
.L_x_2153:
[----:B------:R-:W-:-:S05]  /*6a90*/  IMAD.IADD R16, R7, 0x1, R18 ;  /* 0x0000000107107824 */ /* 0x000fca00078e0212 */
[----:B------:R-:W-:-:S06]  /*6aa0*/  LEA R19, R16, R5, 0x2 ;  /* 0x0000000510137211 */ /* 0x000fcc00078e10ff */
[----:B------:R-:W0:Y:S02]  /*6ab0*/  LDS R19, [R19] ;  /* 0x0000000013137984 */ /* 0x000e240000000800 */
[----:B0-----:R0:W2:Y:S02]  /*6ac0*/  F2F.F64.F32 R16, R19 ;  /* 0x0000001300107310 */ /* 0x0010a40000201800 */
.L_x_2154:
[----:B------:R-:W-:Y:S05]  /*6ad0*/  BSYNC B1 ;  /* 0x0000000000017941 */ /* 0x000fea0003800000 */
.L_x_2152:
[----:B-12---:R-:W-:Y:S01]  /*6ae0*/  DSETP.GT.AND P0, PT, R16, R20, PT ;  /* 0x000000141000722a */ /* 0x006fe20003f04000 */
        /* <DEDUP_REMOVED lines=8> */
.L_x_2151:
[----:B------:R-:W2:Y:S01]  /*6b70*/  LDC R23, c[0x0][0x21c] ;  /* 0x00008700ff177b82 */ /* 0x000ea20000000800 */
[----:B0-----:R-:W-:Y:S01]  /*6b80*/  IMAD.IADD R16, R19, 0x1, -R10 ;  /* 0x0000000113107824 */ /* 0x001fe200078e0a0a */
[----:B------:R-:W-:Y:S01]  /*6b90*/  BSSY B1, `(.L_x_2157) ;  /* 0x000002d000017945 */ /* 0x000fe20003800000 */
[----:B------:R-:W-:Y:S02]  /*6ba0*/  MOV R22, R10 ;  /* 0x0000000a00167202 */ /* 0x000fe40000000f00 */
[----:B------:R-:W-:Y:S02]  /*6bb0*/  PLOP3.LUT P0, PT, PT, PT, PT, 0x80, 0x0 ;  /* 0x000000000000781c */ /* 0x000fe40003f0f070 */
[----:B------:R-:W-:-:S13]  /*6bc0*/  ISETP.GT.AND P2, PT, R16, 0x60, PT ;  /* 0x000000601000780c */ /* 0x000fda0003f44270 */
[----:B------:R-:W-:Y:S05]  /*6bd0*/  @!P2 BRA `(.L_x_2158) ;  /* 0x0000000000a0a947 */ /* 0x000fea0003800000 */
[----:B------:R-:W-:Y:S01]  /*6be0*/  PLOP3.LUT P0, PT, PT, PT, PT, 0x8, 0x0 ;  /* 0x000000000000781c */ /* 0x000fe20003f0e170 */
[----:B------:R-:W-:-:S12]  /*6bf0*/  VIADD R19, R19, 0xffffffa0 ;  /* 0xffffffa013137836 */ /* 0x000fd80000000000 */
.L_x_2159:
[----:B------:R-:W-:Y:S02]  /*6c00*/  IMAD.IADD R16, R7, 0x1, R22 ;  /* 0x0000000107107824 */ /* 0x000fe400078e0216 */
[----:B------:R-:W-:-:S03]  /*6c10*/  VIADD R26, R22, 0x20 ;  /* 0x00000020161a7836 */ /* 0x000fc60000000000 */
[----:B------:R-:W-:-:S06]  /*6c20*/  LEA R18, R16, R5, 0x2 ;  /* 0x0000000510127211 */ /* 0x000fcc00078e10ff */
[----:B------:R-:W0:Y:S02]  /*6c30*/  LDS R18, [R18] ;  /* 0x0000000012127984 */ /* 0x000e240000000800 */
[----:B0-----:R-:W1:Y:S02]  /*6c40*/  F2F.F64.F32 R16, R18 ;  /* 0x0000001200107310 */ /* 0x001e640000201800 */
[----:B-1----:R-:W-:-:S14]  /*6c50*/  DSETP.GT.AND P2, PT, R16, R20, PT ;  /* 0x000000141000722a */ /* 0x002fdc0003f44000 */
[----:B------:R-:W-:Y:S01]  /*6c60*/  @P2 IMAD.MOV.U32 R20, RZ, RZ, R16 ;  /* 0x000000ffff142224 */ /* 0x000fe200078e0010 */
[----:B------:R-:W-:Y:S01]  /*6c70*/  @P2 MOV R0, R22 ;  /* 0x0000001600002202 */ /* 0x000fe20000000f00 */
[----:B------:R-:W-:Y:S02]  /*6c80*/  IMAD.IADD R16, R7, 0x1, R26 ;  /* 0x0000000107107824 */ /* 0x000fe400078e021a */
[----:B------:R-:W-:-:S03]  /*6c90*/  @P2 IMAD.MOV.U32 R21, RZ, RZ, R17 ;  /* 0x000000ffff152224 */ /* 0x000fc600078e0011 */
[----:B------:R-:W-:-:S06]  /*6ca0*/  LEA R24, R16, R5, 0x2 ;  /* 0x0000000510187211 */ /* 0x000fcc00078e10ff */
[----:B------:R-:W0:Y:S02]  /*6cb0*/  LDS R24, [R24] ;  /* 0x0000000018187984 */ /* 0x000e240000000800 */
[----:B0-----:R-:W0:Y:S02]  /*6cc0*/  F2F.F64.F32 R16, R24 ;  /* 0x0000001800107310 */ /* 0x001e240000201800 */
[----:B0-----:R-:W-:-:S14]  /*6cd0*/  DSETP.GT.AND P2, PT, R16, R20, PT ;  /* 0x000000141000722a */ /* 0x001fdc0003f44000 */
[----:B------:R-:W-:Y:S01]  /*6ce0*/  @P2 MOV R0, R26 ;  /* 0x0000001a00002202 */ /* 0x000fe20000000f00 */
[----:B------:R-:W-:Y:S02]  /*6cf0*/  VIADD R26, R22, 0x40 ;  /* 0x00000040161a7836 */ /* 0x000fe40000000000 */
[----:B------:R-:W-:Y:S02]  /*6d00*/  @P2 IMAD.MOV.U32 R20, RZ, RZ, R16 ;  /* 0x000000ffff142224 */ /* 0x000fe400078e0010 */
[----:B------:R-:W-:Y:S02]  /*6d10*/  IMAD.IADD R16, R7, 0x1, R26 ;  /* 0x0000000107107824 */ /* 0x000fe400078e021a */
[----:B------:R-:W-:-:S03]  /*6d20*/  @P2 IMAD.MOV.U32 R21, RZ, RZ, R17 ;  /* 0x000000ffff152224 */ /* 0x000fc600078e0011 */
[----:B------:R-:W-:-:S06]  /*6d30*/  LEA R18, R16, R5, 0x2 ;  /* 0x0000000510127211 */ /* 0x000fcc00078e10ff */
[----:B------:R-:W0:Y:S02]  /*6d40*/  LDS R18, [R18] ;  /* 0x0000000012127984 */ /* 0x000e240000000800 */
[----:B0-----:R-:W0:Y:S02]  /*6d50*/  F2F.F64.F32 R16, R18 ;  /* 0x0000001200107310 */ /* 0x001e240000201800 */
[----:B0-----:R-:W-:-:S14]  /*6d60*/  DSETP.GT.AND P2, PT, R16, R20, PT ;  /* 0x000000141000722a */ /* 0x001fdc0003f44000 */
[----:B------:R-:W-:Y:S01]  /*6d70*/  @P2 MOV R0, R26 ;  /* 0x0000001a00002202 */ /* 0x000fe20000000f00 */
[C---:B------:R-:W-:Y:S02]  /*6d80*/  VIADD R26, R22.reuse, 0x60 ;  /* 0x00000060161a7836 */ /* 0x040fe40000000000 */
[----:B------:R-:W-:Y:S02]  /*6d90*/  @P2 IMAD.MOV.U32 R20, RZ, RZ, R16 ;  /* 0x000000ffff142224 */ /* 0x000fe400078e0010 */
[----:B------:R-:W-:Y:S02]  /*6da0*/  IMAD.IADD R16, R7, 0x1, R26 ;  /* 0x0000000107107824 */ /* 0x000fe400078e021a */
[----:B------:R-:W-:Y:S02]  /*6db0*/  @P2 IMAD.MOV.U32 R21, RZ, RZ, R17 ;  /* 0x000000ffff152224 */ /* 0x000fe400078e0011 */
[----:B------:R-:W-:Y:S01]  /*6dc0*/  VIADD R22, R22, 0x80 ;  /* 0x0000008016167836 */ /* 0x000fe20000000000 */
[----:B------:R-:W-:-:S05]  /*6dd0*/  LEA R24, R16, R5, 0x2 ;  /* 0x0000000510187211 */ /* 0x000fca00078e10ff */
        /* <DEDUP_REMOVED lines=8> */
.L_x_2158:
[----:B------:R-:W-:Y:S05]  /*6e60*/  BSYNC B1 ;  /* 0x0000000000017941 */ /* 0x000fea0003800000 */
.L_x_2157:
[----:B--2---:R-:W-:Y:S01]  /*6e70*/  IMAD.IADD R16, R23, 0x1, -R22 ;  /* 0x0000000117107824 */ /* 0x004fe200078e0a16 */
[----:B------:R-:W-:Y:S04]  /*6e80*/  BSSY B1, `(.L_x_2160) ;  /* 0x0000016000017945 */ /* 0x000fe80003800000 */
[----:B------:R-:W-:-:S13]  /*6e90*/  ISETP.GT.AND P2, PT, R16, 0x20, PT ;  /* 0x000000201000780c */ /* 0x000fda0003f44270 */
[----:B------:R-:W-:Y:S05]  /*6ea0*/  @!P2 BRA `(.L_x_2161) ;  /* 0x00000000004ca947 */ /* 0x000fea0003800000 */
[----:B------:R-:W-:Y:S01]  /*6eb0*/  IADD3 R16, R7, R22, RZ ;  /* 0x0000001607107210 */ /* 0x000fe20007ffe0ff */
[----:B------:R-:W-:-:S04]  /*6ec0*/  VIADD R26, R22, 0x20 ;  /* 0x00000020161a7836 */ /* 0x000fc80000000000 */
[----:B------:R-:W-:Y:S01]  /*6ed0*/  IMAD R24, R16, 0x4, R5 ;  /* 0x0000000410187824 */ /* 0x000fe200078e0205 */
[----:B------:R-:W-:-:S04]  /*6ee0*/  IADD3 R18, R7, R26, RZ ;  /* 0x0000001a07127210 */ /* 0x000fc80007ffe0ff */
[----:B------:R-:W0:Y:S01]  /*6ef0*/  LDS R16, [R24] ;  /* 0x0000000018107984 */ /* 0x000e220000000800 */
[----:B------:R-:W-:-:S05]  /*6f00*/  IMAD R25, R18, 0x4, R5 ;  /* 0x0000000412197824 */ /* 0x000fca00078e0205 */
[----:B------:R-:W2:Y:S01]  /*6f10*/  LDS R18, [R25] ;  /* 0x0000000019127984 */ /* 0x000ea20000000800 */
[----:B0-----:R-:W1:Y:S08]  /*6f20*/  F2F.F64.F32 R16, R16 ;  /* 0x0000001000107310 */ /* 0x001e700000201800 */
[----:B--2---:R-:W0:Y:S01]  /*6f30*/  F2F.F64.F32 R18, R18 ;  /* 0x0000001200127310 */ /* 0x004e220000201800 */
[----:B-1----:R-:W-:-:S14]  /*6f40*/  DSETP.GT.AND P0, PT, R16, R20, PT ;  /* 0x000000141000722a */ /* 0x002fdc0003f04000 */
[----:B------:R-:W-:Y:S01]  /*6f50*/  @P0 IMAD.MOV.U32 R20, RZ, RZ, R16 ;  /* 0x000000ffff140224 */ /* 0x000fe200078e0010 */
[----:B------:R-:W-:Y:S01]  /*6f60*/  @P0 MOV R21, R17 ;  /* 0x0000001100150202 */ /* 0x000fe20000000f00 */
[----:B------:R-:W-:Y:S02]  /*6f70*/  @P0 IMAD.MOV.U32 R0, RZ, RZ, R22 ;  /* 0x000000ffff000224 */ /* 0x000fe400078e0016 */
[----:B------:R-:W-:-:S03]  /*6f80*/  VIADD R22, R26, 0x20 ;  /* 0x000000201a167836 */ /* 0x000fc60000000000 */
[----:B0-----:R-:W-:-:S14]  /*6f90*/  DSETP.GT.AND P0, PT, R18, R20, PT ;  /* 0x000000141200722a */ /* 0x001fdc0003f04000 */
[----:B------:R-:W-:Y:S01]  /*6fa0*/  @P0 IMAD.MOV.U32 R20, RZ, RZ, R18 ;  /* 0x000000ffff140224 */ /* 0x000fe200078e0012 */
[----:B------:R-:W-:Y:S01]  /*6fb0*/  @P0 MOV R21, R19 ;  /* 0x0000001300150202 */ /* 0x000fe20000000f00 */
[----:B------:R-:W-:Y:S01]  /*6fc0*/  @P0 IMAD.MOV.U32 R0, RZ, RZ, R26 ;  /* 0x000000ffff000224 */ /* 0x000fe200078e001a */
[----:B------:R-:W-:-:S13]  /*6fd0*/  PLOP3.LUT P0, PT, PT, PT, PT, 0x8, 0x0 ;  /* 0x000000000000781c */ /* 0x000fda0003f0e170 */
.L_x_2161:
[----:B------:R-:W-:Y:S05]  /*6fe0*/  BSYNC B1 ;  /* 0x0000000000017941 */ /* 0x000fea0003800000 */
.L_x_2160:
[----:B------:R-:W-:-:S13]  /*6ff0*/  ISETP.LT.OR P0, PT, R22, R23, P0 ;  /* 0x000000171600720c */ /* 0x000fda0000701670 */
[----:B------:R-:W-:Y:S05]  /*7000*/  @!P0 BRA `(.L_x_2150) ;  /* 0x0000000000208947 */ /* 0x000fea0003800000 */
[----:B------:R-:W-:-:S05]  /*7010*/  IADD3 R16, R7, R22, RZ ;  /* 0x0000001607107210 */ /* 0x000fca0007ffe0ff */
[----:B------:R-:W-:-:S05]  /*7020*/  IMAD R18, R16, 0x4, R5 ;  /* 0x0000000410127824 */ /* 0x000fca00078e0205 */
[----:B------:R-:W0:Y:S02]  /*7030*/  LDS R16, [R18] ;  /* 0x0000000012107984 */ /* 0x000e240000000800 */
[----:B0-----:R-:W1:Y:S02]  /*7040*/  F2F.F64.F32 R16, R16 ;  /* 0x0000001000107310 */ /* 0x001e640000201800 */
[----:B-1----:R-:W-:-:S14]  /*7050*/  DSETP.GT.AND P0, PT, R16, R20, PT ;  /* 0x000000141000722a */ /* 0x002fdc0003f04000 */
[----:B------:R-:W-:Y:S01]  /*7060*/  @P0 IMAD.MOV.U32 R20, RZ, RZ, R16 ;  /* 0x000000ffff140224 */ /* 0x000fe200078e0010 */
[----:B------:R-:W-:Y:S01]  /*7070*/  @P0 MOV R21, R17 ;  /* 0x0000001100150202 */ /* 0x000fe20000000f00 */
[----:B------:R-:W-:-:S07]  /*7080*/  @P0 IMAD.MOV.U32 R0, RZ, RZ, R22 ;  /* 0x000000ffff000224 */ /* 0x000fce00078e0016 */
.L_x_2150:
[----:B------:R-:W-:Y:S05]  /*7090*/  BSYNC B0 ;  /* 0x0000000000007941 */ /* 0x000fea0003800000 */
.L_x_2149:
[----:B------:R-:W-:Y:S05]  /*70a0*/  WARPSYNC.ALL ;  /* 0x0000000000007948 */ /* 0x000fea0003800000 */
[----:B01----:R-:W-:Y:S01]  /*70b0*/  SHFL.BFLY PT, R17, R21, 0x10, 0x1f ;  /* 0x0e001f0015117f89 */ /* 0x003fe200000e0000 */
        /* <DEDUP_REMOVED lines=46> */
.L_x_2075:
[----:B------:R-:W-:Y:S01]  /*73a0*/  ISETP.NE.AND P0, PT, R35, RZ, PT ;  /* 0x000000ff2300720c */ /* 0x000fe20003f05270 */
[----:B------:R-:W-:Y:S01]  /*73b0*/  NOP ;  /* 0x0000000000007918 */ /* 0x000fe20000000000 */
[----:B------:R-:W-:Y:S11]  /*73c0*/  BSSY B0, `(.L_x_2163) ;  /* 0x0000057000007945 */ /* 0x000ff60003800000 */
[----:B------:R-:W-:Y:S05]  /*73d0*/  @!P0 BRA `(.L_x_2164) ;  /* 0x0000000400548947 */ /* 0x000fea0003800000 */
[----:B0-2---:R-:W-:Y:S01]  /*73e0*/  IADD3 R0, -R6, R25, RZ ;  /* 0x0000001906007210 */ /* 0x005fe20007ffe1ff */
[----:B------:R-:W-:Y:S01]  /*73f0*/  BSSY B1, `(.L_x_2165) ;  /* 0x000002b000017945 */ /* 0x000fe20003800000 */
[----:B------:R-:W-:Y:S02]  /*7400*/  PLOP3.LUT P0, PT, PT, PT, PT, 0x80, 0x0 ;  /* 0x000000000000781c */ /* 0x000fe40003f0f070 */
[----:B------:R-:W-:Y:S01]  /*7410*/  ISETP.GT.AND P1, PT, R0, 0x60, PT ;  /* 0x000000600000780c */ /* 0x000fe20003f24270 */
[----:B------:R-:W-:-:S12]  /*7420*/  IMAD.MOV.U32 R0, RZ, RZ, R6 ;  /* 0x000000ffff007224 */ /* 0x000fd800078e0006 */
[----:B------:R-:W-:Y:S05]  /*7430*/  @!P1 BRA `(.L_x_2166) ;  /* 0x0000000000989947 */ /* 0x000fea0003800000 */
[----:B------:R-:W-:Y:S01]  /*7440*/  PLOP3.LUT P0, PT, PT, PT, PT, 0x8, 0x0 ;  /* 0x000000000000781c */ /* 0x000fe20003f0e170 */
[----:B-1----:R-:W-:-:S12]  /*7450*/  VIADD R23, R25, 0xffffffa0 ;  /* 0xffffffa019177836 */ /* 0x002fd80000000000 */
.L_x_2167:
[----:B----4-:R-:W-:-:S05]  /*7460*/  IADD3 R17, R9, R0, RZ ;  /* 0x0000000009117210 */ /* 0x010fca0007ffe0ff */
[----:B------:R-:W-:Y:S02]  /*7470*/  IMAD R22, R17, 0x4, R4 ;  /* 0x0000000411167824 */ /* 0x000fe400078e0204 */
[----:B0--3--:R-:W0:Y:S03]  /*7480*/  LDC.64 R16, c[0x0][0x238] ;  /* 0x00008e00ff107b82 */ /* 0x009e260000000a00 */
[----:B------:R-:W0:Y:S02]  /*7490*/  LDS R19, [R22] ;  /* 0x0000000016137984 */ /* 0x000e240000000800 */
[----:B0-----:R-:W-:-:S06]  /*74a0*/  IMAD.WIDE R18, R19, 0x2, R16 ;  /* 0x0000000213127825 */ /* 0x001fcc00078e0210 */
[----:B------:R-:W2:Y:S01]  /*74b0*/  LDG.E.U16 R18, desc[UR8][R18.64] ;  /* 0x0000000812127981 */ /* 0x000ea2000c1e1500 */
[----:B------:R-:W-:-:S05]  /*74c0*/  IMAD.IADD R24, R11, 0x1, R0 ;  /* 0x000000010b187824 */ /* 0x000fca00078e0200 */
[----:B------:R-:W-:-:S05]  /*74d0*/  LEA R24, R24, R3, 0x2 ;  /* 0x0000000318187211 */ /* 0x000fca00078e10ff */
[----:B------:R-:W0:Y:S04]  /*74e0*/  LDS R20, [R24] ;  /* 0x0000000018147984 */ /* 0x000e280000000800 */
[----:B------:R-:W-:Y:S01]  /*74f0*/  LDS R26, [R24+0x80] ;  /* 0x00008000181a7984 */ /* 0x000fe20000000800 */
[----:B--2---:R-:W-:-:S05]  /*7500*/  HADD2.F32 R21, -RZ, R18.H0_H0 ;  /* 0x20000012ff157230 */ /* 0x004fca0000004100 */
[----:B0-----:R-:W-:-:S05]  /*7510*/  FADD R27, R20, -R21 ;  /* 0x80000015141b7221 */ /* 0x001fca0000000000 */
[----:B------:R-:W-:Y:S04]  /*7520*/  STS [R24], R27 ;  /* 0x0000001b18007388 */ /* 0x000fe80000000800 */
[----:B------:R-:W0:Y:S02]  /*7530*/  LDS R21, [R22+0x80] ;  /* 0x0000800016157984 */ /* 0x000e240000000800 */
[----:B0-----:R-:W-:-:S06]  /*7540*/  IMAD.WIDE R20, R21, 0x2, R16 ;  /* 0x0000000215147825 */ /* 0x001fcc00078e0210 */
[----:B------:R-:W2:Y:S02]  /*7550*/  LDG.E.U16 R20, desc[UR8][R20.64] ;  /* 0x0000000814147981 */ /* 0x000ea4000c1e1500 */
[----:B--2---:R-:W-:Y:S02]  /*7560*/  HADD2.F32 R19, -RZ, R20.H0_H0 ;  /* 0x20000014ff137230 */ /* 0x004fe40000004100 */
[----:B------:R-:W-:Y:S03]  /*7570*/  LDS R20, [R24+0x180] ;  /* 0x0001800018147984 */ /* 0x000fe60000000800 */
[----:B------:R-:W-:Y:S02]  /*7580*/  FADD R29, R26, -R19 ;  /* 0x800000131a1d7221 */ /* 0x000fe40000000000 */
[----:B------:R-:W-:Y:S04]  /*7590*/  LDS R26, [R24+0x100] ;  /* 0x00010000181a7984 */ /* 0x000fe80000000800 */
[----:B------:R-:W-:Y:S04]  /*75a0*/  STS [R24+0x80], R29 ;  /* 0x0000801d18007388 */ /* 0x000fe80000000800 */
[----:B------:R-:W0:Y:S02]  /*75b0*/  LDS R19, [R22+0x100] ;  /* 0x0001000016137984 */ /* 0x000e240000000800 */
[----:B0-----:R-:W-:-:S06]  /*75c0*/  IMAD.WIDE R18, R19, 0x2, R16 ;  /* 0x0000000213127825 */ /* 0x001fcc00078e0210 */
[----:B------:R-:W2:Y:S02]  /*75d0*/  LDG.E.U16 R18, desc[UR8][R18.64] ;  /* 0x0000000812127981 */ /* 0x000ea4000c1e1500 */
[----:B--2---:R-:W-:-:S05]  /*75e0*/  HADD2.F32 R27, -RZ, R18.H0_H0 ;  /* 0x20000012ff1b7230 */ /* 0x004fca0000004100 */
[----:B------:R-:W-:-:S05]  /*75f0*/  FADD R27, R26, -R27 ;  /* 0x8000001b1a1b7221 */ /* 0x000fca0000000000 */
[----:B------:R-:W-:Y:S04]  /*7600*/  STS [R24+0x100], R27 ;  /* 0x0001001b18007388 */ /* 0x000fe80000000800 */
[----:B------:R-:W0:Y:S02]  /*7610*/  LDS R21, [R22+0x180] ;  /* 0x0001800016157984 */ /* 0x000e240000000800 */
[----:B0-----:R-:W-:-:S06]  /*7620*/  IMAD.WIDE R16, R21, 0x2, R16 ;  /* 0x0000000215107825 */ /* 0x001fcc00078e0210 */
[----:B------:R-:W2:Y:S01]  /*7630*/  LDG.E.U16 R16, desc[UR8][R16.64] ;  /* 0x0000000810107981 */ /* 0x000ea2000c1e1500 */
[----:B------:R-:W-:-:S05]  /*7640*/  VIADD R0, R0, 0x80 ;  /* 0x0000008000007836 */ /* 0x000fca0000000000 */
[----:B------:R-:W-:Y:S01]  /*7650*/  ISETP.GE.AND P1, PT, R0, R23, PT ;  /* 0x000000170000720c */ /* 0x000fe20003f26270 */
[----:B--2---:R-:W-:-:S05]  /*7660*/  HADD2.F32 R21, -RZ, R16.H0_H0 ;  /* 0x20000010ff157230 */ /* 0x004fca0000004100 */
[----:B------:R-:W-:-:S05]  /*7670*/  FADD R21, R20, -R21 ;  /* 0x8000001514157221 */ /* 0x000fca0000000000 */
[----:B------:R0:W-:Y:S02]  /*7680*/  STS [R24+0x180], R21 ;  /* 0x0001801518007388 */ /* 0x0001e40000000800 */
[----:B------:R-:W-:Y:S05]  /*7690*/  @!P1 BRA `(.L_x_2167) ;  /* 0xfffffffc00709947 */ /* 0x000fea000383ffff */
.L_x_2166:
[----:B------:R-:W-:Y:S05]  /*76a0*/  BSYNC B1 ;  /* 0x0000000000017941 */ /* 0x000fea0003800000 */
.L_x_2165:
[----:B-1-34-:R-:W-:Y:S01]  /*76b0*/  IMAD.IADD R16, R25, 0x1, -R0 ;  /* 0x0000000119107824 */ /* 0x01afe200078e0a00 */
[----:B------:R-:W-:Y:S04]  /*76c0*/  BSSY B1, `(.L_x_2168) ;  /* 0x0000018000017945 */ /* 0x000fe80003800000 */
[----:B------:R-:W-:-:S13]  /*76d0*/  ISETP.GT.AND P1, PT, R16, 0x20, PT ;  /* 0x000000201000780c */ /* 0x000fda0003f24270 */
[----:B------:R-:W-:Y:S05]  /*76e0*/  @!P1 BRA `(.L_x_2169) ;  /* 0x0000000000549947 */ /* 0x000fea0003800000 */
[----:B------:R-:W-:-:S05]  /*76f0*/  IADD3 R17, R9, R0, RZ ;  /* 0x0000000009117210 */ /* 0x000fca0007ffe0ff */
[----:B------:R-:W-:Y:S02]  /*7700*/  IMAD R22, R17, 0x4, R4 ;  /* 0x0000000411167824 */ /* 0x000fe400078e0204 */
[----:B------:R-:W1:Y:S03]  /*7710*/  LDC.64 R16, c[0x0][0x238] ;  /* 0x00008e00ff107b82 */ /* 0x000e660000000a00 */
[----:B------:R-:W1:Y:S02]  /*7720*/  LDS R19, [R22] ;  /* 0x0000000016137984 */ /* 0x000e640000000800 */
[----:B-1----:R-:W-:-:S06]  /*7730*/  IMAD.WIDE R18, R19, 0x2, R16 ;  /* 0x0000000213127825 */ /* 0x002fcc00078e0210 */
[----:B------:R-:W2:Y:S01]  /*7740*/  LDG.E.U16 R18, desc[UR8][R18.64] ;  /* 0x0000000812127981 */ /* 0x000ea2000c1e1500 */
[----:B------:R-:W-:-:S05]  /*7750*/  IMAD.IADD R20, R11, 0x1, R0 ;  /* 0x000000010b147824 */ /* 0x000fca00078e0200 */
[----:B------:R-:W-:-:S05]  /*7760*/  LEA R20, R20, R3, 0x2 ;  /* 0x0000000314147211 */ /* 0x000fca00078e10ff */
[----:B0-----:R-:W0:Y:S01]  /*7770*/  LDS R21, [R20] ;  /* 0x0000000014157984 */ /* 0x001e220000000800 */
[----:B--2---:R-:W-:-:S05]  /*7780*/  HADD2.F32 R24, -RZ, R18.H0_H0 ;  /* 0x20000012ff187230 */ /* 0x004fca0000004100 */
        /* <DEDUP_REMOVED lines=8> */
[----:B--2---:R-:W-:-:S05]  /*7810*/  HADD2.F32 R18, -RZ, R16.H0_H0 ;  /* 0x20000010ff127230 */ /* 0x004fca0000004100 */
[----:B0-----:R-:W-:-:S05]  /*7820*/  FADD R23, R23, -R18 ;  /* 0x8000001217177221 */ /* 0x001fca0000000000 */
[----:B------:R1:W-:Y:S02]  /*7830*/  STS [R20+0x80], R23 ;  /* 0x0000801714007388 */ /* 0x0003e40000000800 */
.L_x_2169:
[----:B------:R-:W-:Y:S05]  /*7840*/  BSYNC B1 ;  /* 0x0000000000017941 */ /* 0x000fea0003800000 */
.L_x_2168:
[----:B------:R-:W-:-:S13]  /*7850*/  ISETP.LT.OR P0, PT, R0, R25, P0 ;  /* 0x000000190000720c */ /* 0x000fda0000701670 */
[----:B------:R-:W-:Y:S05]  /*7860*/  @!P0 BRA `(.L_x_2164) ;  /* 0x0000000000308947 */ /* 0x000fea0003800000 */
[----:B------:R-:W-:-:S05]  /*7870*/  IMAD.IADD R17, R9, 0x1, R0 ;  /* 0x0000000109117824 */ /* 0x000fca00078e0200 */
[----:B------:R-:W-:Y:S02]  /*7880*/  LEA R19, R17, R4, 0x2 ;  /* 0x0000000411137211 */ /* 0x000fe400078e10ff */
[----:B------:R-:W2:Y:S04]  /*7890*/  LDC.64 R16, c[0x0][0x238] ;  /* 0x00008e00ff107b82 */ /* 0x000ea80000000a00 */
[----:B------:R-:W2:Y:S02]  /*78a0*/  LDS R19, [R19] ;  /* 0x0000000013137984 */ /* 0x000ea40000000800 */
[----:B--2---:R-:W-:-:S06]  /*78b0*/  IMAD.WIDE R16, R19, 0x2, R16 ;  /* 0x0000000213107825 */ /* 0x004fcc00078e0210 */
[----:B------:R-:W0:Y:S01]  /*78c0*/  LDG.E.U16 R16, desc[UR8][R16.64] ;  /* 0x0000000810107981 */ /* 0x000e22000c1e1500 */
[----:B------:R-:W-:-:S04]  /*78d0*/  IMAD.IADD R0, R11, 0x1, R0 ;  /* 0x000000010b007824 */ /* 0x000fc800078e0200 */
[----:B------:R-:W-:-:S05]  /*78e0*/  IMAD R0, R0, 0x4, R3 ;  /* 0x0000000400007824 */ /* 0x000fca00078e0203 */
[----:B------:R-:W2:Y:S01]  /*78f0*/  LDS R18, [R0] ;  /* 0x0000000000127984 */ /* 0x000ea20000000800 */
[----:B0-----:R-:W-:-:S05]  /*7900*/  HADD2.F32 R21, -RZ, R16.H0_H0 ;  /* 0x20000010ff157230 */ /* 0x001fca0000004100 */
[----:B--2---:R-:W-:-:S05]  /*7910*/  FADD R21, R18, -R21 ;  /* 0x8000001512157221 */ /* 0x004fca0000000000 */
[----:B------:R0:W-:Y:S02]  /*7920*/  STS [R0], R21 ;  /* 0x0000001500007388 */ /* 0x0001e40000000800 */
.L_x_2164:
[----:B------:R-:W-:Y:S05]  /*7930*/  BSYNC B0 ;  /* 0x0000000000007941 */ /* 0x000fea0003800000 */
.L_x_2163:
[----:B------:R-:W-:Y:S01]  /*7940*/  PLOP3.LUT P0, PT, PT, PT, UP1, 0x40, 0x0 ;  /* 0x000000000000781c */ /* 0x000fe20003f0e818 */
[----:B------:R-:W-:-:S12]  /*7950*/  NOP ;  /* 0x0000000000007918 */ /* 0x000fd80000000000 */
[----:B------:R-:W-:Y:S05]  /*7960*/  @P0 BRA `(.L_x_2170) ;  /* 0x0000001400300947 */ /* 0x000fea0003800000 */
[-C--:B------:R-:W-:Y:S01]  /*7970*/  ISETP.GE.AND P4, PT, R6, R25.reuse, PT ;  /* 0x000000190600720c */ /* 0x080fe20003f86270 */
[----:B-12---:R-:W-:Y:S01]  /*7980*/  HFMA2.MMA R20, -RZ, RZ, 0, 0 ;  /* 0x00000000ff147435 */ /* 0x006fe200000001ff */
[----:B0-----:R-:W-:Y:S01]  /*7990*/  IMAD.MOV.U32 R21, RZ, RZ, -0x100000 ;  /* 0xfff00000ff157424 */ /* 0x001fe200078e00ff */
[----:B------:R-:W-:Y:S01]  /*79a0*/  ISETP.GE.AND P1, PT, R10, R25, PT ;  /* 0x000000190a00720c */ /* 0x000fe20003f26270 */
[----:B------:R-:W-:Y:S09]  /*79b0*/  BSSY B0, `(.L_x_2171) ;  /* 0x0000044000007945 */ /* 0x000ff20003800000 */
[----:B------:R-:W0:Y:S02]  /*79c0*/  @!P4 LDS R0, [R31] ;  /* 0x000000001f00c984 */ /* 0x000e240000000800 */
[----:B0-----:R-:W0:Y:S08]  /*79d0*/  @!P4 F2F.F64.F32 R20, R0 ;  /* 0x000000000014c310 */ /* 0x001e300000201800 */
[----:B0-----:R0:W1:Y:S01]  /*79e0*/  F2F.F32.F64 R24, R20 ;  /* 0x0000001400187310 */ /* 0x0010620000301000 */
[----:B------:R-:W-:Y:S05]  /*79f0*/  @P1 BRA `(.L_x_2172) ;  /* 0x0000000000fc1947 */ /* 0x000fea0003800000 */
[----:B---34-:R-:W-:Y:S01]  /*7a00*/  IMAD.IADD R16, R25, 0x1, -R10 ;  /* 0x0000000119107824 */ /* 0x018fe200078e0a0a */
        /* <DEDUP_REMOVED lines=8> */
.L_x_2175:
[----:B------:R-:W-:Y:S02]  /*7a90*/  IADD3 R16, R11, R0, RZ ;  /* 0x000000000b107210 */ /* 0x000fe40007ffe0ff */
        /* <DEDUP_REMOVED lines=25> */
.L_x_2174:
[----:B------:R-:W-:Y:S05]  /*7c30*/  BSYNC B1 ;  /* 0x0000000000017941 */ /* 0x000fea0003800000 */
.L_x_2173:
[----:B------:R-:W-:Y:S01]  /*7c40*/  IMAD.IADD R16, R25, 0x1, -R0 ;  /* 0x0000000119107824 */ /* 0x000fe200078e0a00 */
[----:B------:R-:W-:Y:S04]  /*7c50*/  BSSY B1, `(.L_x_2176) ;  /* 0x0000011000017945 */ /* 0x000fe80003800000 */
[----:B------:R-:W-:-:S13]  /*7c60*/  ISETP.GT.AND P2, PT, R16, 0x20, PT ;  /* 0x000000201000780c */ /* 0x000fda0003f44270 */
[----:B------:R-:W-:Y:S05]  /*7c70*/  @!P2 BRA `(.L_x_2177) ;  /* 0x000000000038a947 */ /* 0x000fea0003800000 */
[----:B------:R-:W-:Y:S02]  /*7c80*/  IADD3 R16, R11, R0, RZ ;  /* 0x000000000b107210 */ /* 0x000fe40007ffe0ff */
[----:B------:R-:W-:-:S03]  /*7c90*/  IADD3 R0, R0, 0x40, RZ ;  /* 0x0000004000007810 */ /* 0x000fc60007ffe0ff */
[----:B------:R-:W-:-:S05]  /*7ca0*/  IMAD R18, R16, 0x4, R3 ;  /* 0x0000000410127824 */ /* 0x000fca00078e0203 */
        /* <DEDUP_REMOVED lines=11> */
.L_x_2177:
[----:B------:R-:W-:Y:S05]  /*7d60*/  BSYNC B1 ;  /* 0x0000000000017941 */ /* 0x000fea0003800000 */
.L_x_2176:
        /* <DEDUP_REMOVED lines=8> */
.L_x_2172:
[----:B------:R-:W-:Y:S05]  /*7df0*/  BSYNC B0 ;  /* 0x0000000000007941 */ /* 0x000fea0003800000 */
.L_x_2171:
        /* <DEDUP_REMOVED lines=37> */
[----:B------:R-:W-:Y:S01]  /*8050*/  HFMA2.MMA R24, -RZ, RZ, 0.96630859375, -0.0022525787353515625 ;  /* 0x3bbb989dff187435 */ /* 0x000fe200000001ff */
[----:B------:R-:W-:Y:S02]  /*8060*/  IMAD.MOV.U32 R0, RZ, RZ, R6 ;  /* 0x000000ffff007224 */ /* 0x000fe400078e0006 */
[----:B------:R-:W-:-:S04]  /*8070*/  IMAD.MOV.U32 R19, RZ, RZ, 0x437c0000 ;  /* 0x437c0000ff137424 */ /* 0x000fc800078e00ff */
[----:B0-----:R0:W1:Y:S04]  /*8080*/  F2F.F32.F64 R22, R16 ;  /* 0x0000001000167310 */ /* 0x0010680000301000 */
.L_x_2180:
[----:B0-2---:R-:W-:Y:S01]  /*8090*/  IADD3 R16, R11, R0, RZ ;  /* 0x000000000b107210 */ /* 0x005fe20007ffe0ff */
[----:B------:R-:W-:-:S04]  /*80a0*/  VIADD R0, R0, 0x20 ;  /* 0x0000002000007836 */ /* 0x000fc80000000000 */
[----:B------:R-:W-:Y:S01]  /*80b0*/  IMAD R16, R16, 0x4, R3 ;  /* 0x0000000410107824 */ /* 0x000fe200078e0203 */
[----:B------:R-:W-:-:S04]  /*80c0*/  ISETP.GE.AND P0, PT, R0, R25, PT ;  /* 0x000000190000720c */ /* 0x000fc80003f06270 */
        /* <DEDUP_REMOVED lines=12> */
.L_x_2179:
[----:B------:R-:W-:Y:S05]  /*8190*/  BSYNC B0 ;  /* 0x0000000000007941 */ /* 0x000fea0003800000 */
.L_x_2178:
[----:B------:R-:W-:Y:S01]  /*81a0*/  NOP ;  /* 0x0000000000007918 */ /* 0x000fe20000000000 */
[----:B------:R-:W0:Y:S01]  /*81b0*/  @!P4 LDS R0, [R31] ;  /* 0x000000001f00c984 */ /* 0x000e220000000800 */
[----:B--2---:R-:W-:Y:S01]  /*81c0*/  CS2R R16, SRZ ;  /* 0x0000000000107805 */ /* 0x004fe2000001ff00 */
[----:B------:R-:W-:Y:S05]  /*81d0*/  BSSY B0, `(.L_x_2181) ;  /* 0x000003c000007945 */ /* 0x000fea0003800000 */
        /* <DEDUP_REMOVED lines=12> */
.L_x_2185:
        /* <DEDUP_REMOVED lines=22> */
.L_x_2184:
[----:B------:R-:W-:Y:S05]  /*8400*/  BSYNC B1 ;  /* 0x0000000000017941 */ /* 0x000fea0003800000 */
.L_x_2183:
        /* <DEDUP_REMOVED lines=16> */
.L_x_2187:
[----:B------:R-:W-:Y:S05]  /*8510*/  BSYNC B1 ;  /* 0x0000000000017941 */ /* 0x000fea0003800000 */
.L_x_2186:
[----:B------:R-:W-:-:S13]  /*8520*/  ISETP.LT.OR P0, PT, R0, R25, P0 ;  /* 0x000000190000720c */ /* 0x000fda0000701670 */
[----:B------:R-:W-:-:S05]  /*8530*/  @P0 IADD3 R0, R11, R0, RZ ;  /* 0x000000000b000210 */ /* 0x000fca0007ffe0ff */
[----:B------:R-:W-:-:S05]  /*8540*/  @P0 IMAD R0, R0, 0x4, R3 ;  /* 0x0000000400000824 */ /* 0x000fca00078e0203 */
[----:B------:R-:W0:Y:S02]  /*8550*/  @P0 LDS R19, [R0] ;  /* 0x0000000000130984 */ /* 0x000e240000000800 */
[----:B01-3--:R-:W-:-:S04]  /*8560*/  @P0 FADD R19, R24, R19 ;  /* 0x0000001318130221 */ /* 0x00bfc80000000000 */
[----:B--2-4-:R-:W0:Y:S08]  /*8570*/  @P0 F2F.F64.F32 R16, R19 ;  /* 0x0000001300100310 */ /* 0x014e300000201800 */
[----:B0-----:R2:W3:Y:S02]  /*8580*/  @P0 F2F.F32.F64 R24, R16 ;  /* 0x0000001000180310 */ /* 0x0014e40000301000 */
.L_x_2182:
[----:B------:R-:W-:Y:S05]  /*8590*/  BSYNC B0 ;  /* 0x0000000000007941 */ /* 0x000fea0003800000 */
.L_x_2181:
        /* <DEDUP_REMOVED lines=35> */
.L_x_2192:
        /* <DEDUP_REMOVED lines=16> */
[----:B------:R-:W-:Y:S05]  /*88d0*/  CALL.REL.NOINC `($__internal_26_$__cuda_sm3x_div_rn_noftz_f32_slowpath) ;  /* 0x0000001c00b47944 */ /* 0x000fea0003c00000 */
[----:B------:R-:W-:-:S07]  /*88e0*/  IMAD.MOV.U32 R17, RZ, RZ, R22 ;  /* 0x000000ffff117224 */ /* 0x000fce00078e0016 */
.L_x_2191:
[----:B------:R-:W-:Y:S05]  /*88f0*/  BSYNC B1 ;  /* 0x0000000000017941 */ /* 0x000fea0003800000 */
.L_x_2190:
[----:B------:R2:W-:Y:S01]  /*8900*/  STS [R18], R17 ;  /* 0x0000001112007388 */ /* 0x0005e20000000800 */
[----:B------:R-:W-:Y:S05]  /*8910*/  @!P5 BRA `(.L_x_2192) ;  /* 0xfffffffc00acd947 */ /* 0x000fea000383ffff */
.L_x_2189:
[----:B------:R-:W-:Y:S05]  /*8920*/  BSYNC B0 ;  /* 0x0000000000007941 */ /* 0x000fea0003800000 */
.L_x_2188:
        /* <DEDUP_REMOVED lines=14> */
.L_x_2196:
        /* <DEDUP_REMOVED lines=28> */
.L_x_2195:
[----:B------:R-:W-:Y:S05]  /*8bd0*/  BSYNC B1 ;  /* 0x0000000000017941 */ /* 0x000fea0003800000 */
.L_x_2194:
        /* <DEDUP_REMOVED lines=22> */
.L_x_2198:
[----:B------:R-:W-:Y:S05]  /*8d40*/  BSYNC B1 ;  /* 0x0000000000017941 */ /* 0x000fea0003800000 */
.L_x_2197:
        /* <DEDUP_REMOVED lines=13> */
.L_x_2193:
[----:B------:R-:W-:Y:S05]  /*8e20*/  BSYNC B0 ;  /* 0x0000000000007941 */ /* 0x000fea0003800000 */
.L_x_2170:
        /* <DEDUP_REMOVED lines=23> */
.L_x_2205:
        /* <DEDUP_REMOVED lines=22> */
.L_x_2204:
[----:B------:R-:W-:Y:S05]  /*9100*/  BSYNC B1 ;  /* 0x0000000000017941 */ /* 0x000fea0003800000 */
.L_x_2203:
        /* <DEDUP_REMOVED lines=16> */
.L_x_2207:
[----:B------:R-:W-:Y:S05]  /*9210*/  BSYNC B1 ;  /* 0x0000000000017941 */ /* 0x000fea0003800000 */
.L_x_2206:
[----:B------:R-:W-:-:S13]  /*9220*/  ISETP.LT.OR P0, PT, R0, R25, P0 ;  /* 0x000000190000720c */ /* 0x000fda0000701670 */
[----:B------:R-:W-:-:S05]  /*9230*/  @P0 IADD3 R0, R11, R0, RZ ;  /* 0x000000000b000210 */ /* 0x000fca0007ffe0ff */
[----:B------:R-:W-:-:S05]  /*9240*/  @P0 IMAD R0, R0, 0x4, R3 ;  /* 0x0000000400000824 */ /* 0x000fca00078e0203 */
[----:B------:R-:W0:Y:S02]  /*9250*/  @P0 LDS R19, [R0] ;  /* 0x0000000000130984 */ /* 0x000e240000000800 */
[----:B01-3--:R-:W-:-:S04]  /*9260*/  @P0 FADD R19, R24, R19 ;  /* 0x0000001318130221 */ /* 0x00bfc80000000000 */
[----:B--2-4-:R-:W0:Y:S08]  /*9270*/  @P0 F2F.F64.F32 R16, R19 ;  /* 0x0000001300100310 */ /* 0x014e300000201800 */
[----:B0-----:R2:W3:Y:S02]  /*9280*/  @P0 F2F.F32.F64 R24, R16 ;  /* 0x0000001000180310 */ /* 0x0014e40000301000 */
.L_x_2202:
[----:B------:R-:W-:Y:S05]  /*9290*/  BSYNC B0 ;  /* 0x0000000000007941 */ /* 0x000fea0003800000 */
.L_x_2201:
        /* <DEDUP_REMOVED lines=37> */
.L_x_2211:
        /* <DEDUP_REMOVED lines=22> */
[----:B------:R-:W-:Y:S05]  /*9650*/  CALL.REL.NOINC `($__internal_24_$__cuda_sm20_div_rn_f64_full) ;  /* 0x0000000800087944 */ /* 0x000fea0003c00000 */
.L_x_2210:
[----:B------:R-:W-:Y:S05]  /*9660*/  BSYNC B1 ;  /* 0x0000000000017941 */ /* 0x000fea0003800000 */
.L_x_2209:
[----:B------:R-:W0:Y:S02]  /*9670*/  F2F.F32.F64 R18, R18 ;  /* 0x0000001200127310 */ /* 0x000e240000301000 */
[----:B0-----:R0:W-:Y:S01]  /*9680*/  STS [R37], R18 ;  /* 0x0000001225007388 */ /* 0x0011e20000000800 */
[----:B------:R-:W-:Y:S05]  /*9690*/  @!P1 BRA `(.L_x_2211) ;  /* 0xfffffffc00949947 */ /* 0x000fea000383ffff */
.L_x_2208:
[----:B------:R-:W-:Y:S05]  /*96a0*/  BSYNC B0 ;  /* 0x0000000000007941 */ /* 0x000fea0003800000 */
.L_x_2200:
[----:B------:R-:W-:Y:S01]  /*96b0*/  NOP ;  /* 0x0000000000007918 */ /* 0x000fe20000000000 */
.L_x_2199:
        /* <DEDUP_REMOVED lines=15> */
.L_x_2216:
        /* <DEDUP_REMOVED lines=45> */
.L_x_2215:
[----:B------:R-:W-:Y:S05]  /*9a80*/  BSYNC B1 ;  /* 0x0000000000017941 */ /* 0x000fea0003800000 */
.L_x_2214:
        /* <DEDUP_REMOVED lines=33> */
.L_x_2218:
[----:B------:R-:W-:Y:S05]  /*9ca0*/  BSYNC B1 ;  /* 0x0000000000017941 */ /* 0x000fea0003800000 */
.L_x_2217:
        /* <DEDUP_REMOVED lines=21> */
.L_x_2213:
[----:B------:R-:W-:Y:S05]  /*9e00*/  BSYNC B0 ;  /* 0x0000000000007941 */ /* 0x000fea0003800000 */
.L_x_2212:
[----:B------:R-:W-:Y:S01]  /*9e10*/  ULDC UR4, c[0x0][0xc] ;  /* 0x0000030000047ab9 */ /* 0x000fe20000000800 */
[----:B------:R5:W-:Y:S06]  /*9e20*/  MEMBAR.SC.CTA ;  /* 0x0000000000007992 */ /* 0x000bec0000000000 */
[----:B-----5:R-:W-:Y:S01]  /*9e30*/  UIADD3 UR6, UR4, UR6, URZ ;  /* 0x0000000604067290 */ /* 0x020fe2000fffe03f */
[----:B------:R-:W-:-:S05]  /*9e40*/  NOP ;  /* 0x0000000000007918 */ /* 0x000fca0000000000 */
[----:B------:R-:W-:-:S13]  /*9e50*/  ISETP.LE.AND P0, PT, R2, UR6, PT ;  /* 0x0000000602007c0c */ /* 0x000fda000bf03270 */
[----:B------:R-:W-:Y:S05]  /*9e60*/  @!P0 BRA `(.L_x_2219) ;  /* 0xffffff6400ac8947 */ /* 0x000fea000383ffff */
[----:B------:R-:W-:Y:S05]  /*9e70*/  EXIT ;  /* 0x000000000000794d */ /* 0x000fea0003800000 */
        .weak           $__internal_24_$__cuda_sm20_div_rn_f64_full
        .type           $__internal_24_$__cuda_sm20_div_rn_f64_full,@function
        .size           $__internal_24_$__cuda_sm20_div_rn_f64_full,($__internal_25_$__cuda_sm20_rcp_rn_f32_slowpath - $__internal_24_$__cuda_sm20_div_rn_f64_full)
$__internal_24_$__cuda_sm20_div_rn_f64_full:
        /* <DEDUP_REMOVED lines=66> */
.L_x_2221:
        /* <DEDUP_REMOVED lines=16> */
.L_x_2224:
[----:B------:R-:W-:Y:S01]  /*a3a0*/  LOP3.LUT R23, R29, 0x80000, RZ, 0xfc, !PT ;  /* 0x000800001d177812 */ /* 0x000fe200078efcff */
[----:B------:R-:W-:Y:S01]  /*a3b0*/  IMAD.MOV.U32 R22, RZ, RZ, R28 ;  /* 0x000000ffff167224 */ /* 0x000fe200078e001c */
[----:B------:R-:W-:Y:S06]  /*a3c0*/  BRA `(.L_x_2222) ;  /* 0x0000000000087947 */ /* 0x000fec0003800000 */
.L_x_2223:
[----:B------:R-:W-:Y:S02]  /*a3d0*/  LOP3.LUT R23, R17, 0x80000, RZ, 0xfc, !PT ;  /* 0x0008000011177812 */ /* 0x000fe400078efcff */
[----:B------:R-:W-:-:S07]  /*a3e0*/  MOV R22, R16 ;  /* 0x0000001000167202 */ /* 0x000fce0000000f00 */
.L_x_2222:
[----:B------:R-:W-:Y:S05]  /*a3f0*/  BSYNC B2 ;  /* 0x0000000000027941 */ /* 0x000fea0003800000 */
.L_x_2220:
[----:B------:R-:W-:Y:S01]  /*a400*/  HFMA2.MMA R17, -RZ, RZ, 0, 0 ;  /* 0x00000000ff117435 */ /* 0x000fe200000001ff */
[----:B------:R-:W-:Y:S01]  /*a410*/  IMAD.MOV.U32 R16, RZ, RZ, R0 ;  /* 0x000000ffff107224 */ /* 0x000fe200078e0000 */
[----:B------:R-:W-:Y:S01]  /*a420*/  MOV R19, R23 ;  /* 0x0000001700137202 */ /* 0x000fe20000000f00 */
[----:B------:R-:W-:-:S03]  /*a430*/  IMAD.MOV.U32 R18, RZ, RZ, R22 ;  /* 0x000000ffff127224 */ /* 0x000fc600078e0016 */
[----:B------:R-:W-:Y:S05]  /*a440*/  RET.REL.NODEC R16 `(_ZN18transformer_engine45fused_topk_with_score_function_forward_kernelIf6__halfEEvPKT_iiibiifiPKT0_PS2_PbS8_) ;  /* 0xffffff5810ec7950 */ /* 0x000fea0003c3ffff */
        .weak           $__internal_25_$__cuda_sm20_rcp_rn_f32_slowpath
        .type           $__internal_25_$__cuda_sm20_rcp_rn_f32_slowpath,@function
        .size           $__internal_25_$__cuda_sm20_rcp_rn_f32_slowpath,($__internal_26_$__cuda_sm3x_div_rn_noftz_f32_slowpath - $__internal_25_$__cuda_sm20_rcp_rn_f32_slowpath)
$__internal_25_$__cuda_sm20_rcp_rn_f32_slowpath:
        /* <DEDUP_REMOVED lines=16> */
.L_x_2226:
        /* <DEDUP_REMOVED lines=33> */
.L_x_2228:
[----:B------:R0:W1:Y:S02]  /*a760*/  MUFU.RCP R21, R16 ;  /* 0x0000001000157308 */ /* 0x0000640000001000 */
.L_x_2227:
[----:B------:R-:W-:Y:S05]  /*a770*/  BSYNC B2 ;  /* 0x0000000000027941 */ /* 0x000fea0003800000 */
.L_x_2225:
[----:B------:R-:W-:Y:S01]  /*a780*/  HFMA2.MMA R17, -RZ, RZ, 0, 0 ;  /* 0x00000000ff117435 */ /* 0x000fe200000001ff */
[----:B0-----:R-:W-:-:S05]  /*a790*/  IMAD.MOV.U32 R16, RZ, RZ, R20 ;  /* 0x000000ffff107224 */ /* 0x001fca00078e0014 */
[----:B-1----:R-:W-:Y:S05]  /*a7a0*/  RET.REL.NODEC R16 `(_ZN18transformer_engine45fused_topk_with_score_function_forward_kernelIf6__halfEEvPKT_iiibiifiPKT0_PS2_PbS8_) ;  /* 0xffffff5810147950 */ /* 0x002fea0003c3ffff */
        .weak           $__internal_26_$__cuda_sm3x_div_rn_noftz_f32_slowpath
        .type           $__internal_26_$__cuda_sm3x_div_rn_noftz_f32_slowpath,@function
        .size           $__internal_26_$__cuda_sm3x_div_rn_noftz_f32_slowpath,(.L_x_2508 - $__internal_26_$__cuda_sm3x_div_rn_noftz_f32_slowpath)
$__internal_26_$__cuda_sm3x_div_rn_noftz_f32_slowpath:
        /* <DEDUP_REMOVED lines=36> */
.L_x_2230:
        /* <DEDUP_REMOVED lines=51> */
.L_x_2237:
[----:B------:R-:W-:-:S04]  /*ad20*/  LOP3.LUT R16, R16, 0x80000000, RZ, 0xc0, !PT ;  /* 0x8000000010107812 */ /* 0x000fc800078ec0ff */
[----:B------:R-:W-:Y:S01]  /*ad30*/  LOP3.LUT R16, R16, 0x7f800000, RZ, 0xfc, !PT ;  /* 0x7f80000010107812 */ /* 0x000fe200078efcff */
[----:B------:R-:W-:Y:S06]  /*ad40*/  BRA `(.L_x_2238) ;  /* 0x0000000000047947 */ /* 0x000fec0003800000 */
.L_x_2236:
[----:B------:R-:W-:-:S07]  /*ad50*/  IMAD R16, R23, 0x800000, R16 ;  /* 0x0080000017107824 */ /* 0x000fce00078e0210 */
.L_x_2238:
[----:B------:R-:W-:Y:S05]  /*ad60*/  BSYNC B3 ;  /* 0x0000000000037941 */ /* 0x000fea0003800000 */
.L_x_2235:
[----:B------:R-:W-:Y:S05]  /*ad70*/  BRA `(.L_x_2239) ;  /* 0x0000000000207947 */ /* 0x000fea0003800000 */
.L_x_2234:
[----:B------:R-:W-:-:S04]  /*ad80*/  LOP3.LUT R16, R17, 0x80000000, R16, 0x48, !PT ;  /* 0x8000000011107812 */ /* 0x000fc800078e4810 */
[----:B------:R-:W-:Y:S01]  /*ad90*/  LOP3.LUT R16, R16, 0x7f800000, RZ, 0xfc, !PT ;  /* 0x7f80000010107812 */ /* 0x000fe200078efcff */
[----:B------:R-:W-:Y:S06]  /*ada0*/  BRA `(.L_x_2239) ;  /* 0x0000000000147947 */ /* 0x000fec0003800000 */
.L_x_2233:
[----:B------:R-:W-:Y:S01]  /*adb0*/  LOP3.LUT R16, R17, 0x80000000, R16, 0x48, !PT ;  /* 0x8000000011107812 */ /* 0x000fe200078e4810 */
[----:B------:R-:W-:Y:S06]  /*adc0*/  BRA `(.L_x_2239) ;  /* 0x00000000000c7947 */ /* 0x000fec0003800000 */
.L_x_2232:
[----:B------:R-:W0:Y:S01]  /*add0*/  MUFU.RSQ R16, -QNAN ;  /* 0xffc0000000107908 */ /* 0x000e220000001400 */
[----:B------:R-:W-:Y:S05]  /*ade0*/  BRA `(.L_x_2239) ;  /* 0x0000000000047947 */ /* 0x000fea0003800000 */
.L_x_2231:
[----:B------:R-:W-:-:S07]  /*adf0*/  FADD.FTZ R16, R16, R17 ;  /* 0x0000001110107221 */ /* 0x000fce0000010000 */
.L_x_2239:
[----:B------:R-:W-:Y:S05]  /*ae00*/  BSYNC B2 ;  /* 0x0000000000027941 */ /* 0x000fea0003800000 */
.L_x_2229:
[----:B------:R-:W-:Y:S01]  /*ae10*/  HFMA2.MMA R17, -RZ, RZ, 0, 0 ;  /* 0x00000000ff117435 */ /* 0x000fe200000001ff */
[----:B0-----:R-:W-:Y:S01]  /*ae20*/  MOV R22, R16 ;  /* 0x0000001000167202 */ /* 0x001fe20000000f00 */
[----:B------:R-:W-:-:S04]  /*ae30*/  IMAD.MOV.U32 R16, RZ, RZ, R20 ;  /* 0x000000ffff107224 */ /* 0x000fc800078e0014 */
[----:B------:R-:W-:Y:S05]  /*ae40*/  RET.REL.NODEC R16 `(_ZN18transformer_engine45fused_topk_with_score_function_forward_kernelIf6__halfEEvPKT_iiibiifiPKT0_PS2_PbS8_) ;  /* 0xffffff50106c7950 */ /* 0x000fea0003c3ffff */
.L_x_2240:
        /* <DEDUP_REMOVED lines=11> */
.L_x_2508:


//--------------------- .text._ZN18transformer_engine45fused_topk_with_score_function_forward_kernelIffEEvPKT_iiibiifiPKT0_PS1_PbS7_ --------------------------
	.section	.text._ZN18transformer_engine45fused_topk_with_score_function_forward_kernelIffEEvPKT_iiibiifiPKT0_PS1_PbS7_,"ax",@progbits
	.align	128
        .global         _ZN18transformer_engine45fused_topk_with_score_function_forward_kernelIffEEvPKT_iiibiifiPKT0_PS1_PbS7_
        .type           _ZN18transformer_engine45fused_topk_with_score_function_forward_kernelIffEEvPKT_iiibiifiPKT0_PS1_PbS7_,@function
        .size           _ZN18transformer_engine45fused_topk_with_score_function_forward_kernelIffEEvPKT_iiibiifiPKT0_PS1_PbS7_,(.L_x_2511 - _ZN18transformer_engine45fused_topk_with_score_function_forward_kernelIffEEvPKT_iiibiifiPKT0_PS1_PbS7_)
        .other          _ZN18transformer_engine45fused_topk_with_score_function_forward_kernelIffEEvPKT_iiibiifiPKT0_PS1_PbS7_,@"STO_CUDA_ENTRY STV_DEFAULT"
_ZN18transformer_engine45fused_topk_with_score_function_forward_kernelIffEEvPKT_iiibiifiPKT0_PS1_PbS7_:
.text._ZN18transformer_engine45fused_topk_with_score_function_forward_kernelIffEEvPKT_iiibiifiPKT0_PS1_PbS7_:
        /* <DEDUP_REMOVED lines=82> */
.L_x_2460:
        /* <DEDUP_REMOVED lines=26> */
.L_x_2247:
        /* <DEDUP_REMOVED lines=31> */
.L_x_2246:
[----:B------:R-:W-:Y:S05]  /*08b0*/  BSYNC B2 ;  /* 0x0000000000027941 */ /* 0x000fea0003800000 */
.L_x_2245:
        /* <DEDUP_REMOVED lines=21> */
.L_x_2249:
[----:B------:R-:W-:Y:S05]  /*0a10*/  BSYNC B2 ;  /* 0x0000000000027941 */ /* 0x000fea0003800000 */
.L_x_2248:
        /* <DEDUP_REMOVED lines=11> */
.L_x_2244:
        /* <DEDUP_REMOVED lines=9> */
.L_x_2253:
        /* <DEDUP_REMOVED lines=41> */
.L_x_2252:
[----:B------:R-:W-:Y:S05]  /*0df0*/  BSYNC B2 ;  /* 0x0000000000027941 */ /* 0x000fea0003800000 */
.L_x_2251:
        /* <DEDUP_REMOVED lines=27> */
.L_x_2255:
[----:B------:R-:W-:Y:S05]  /*0fb0*/  BSYNC B2 ;  /* 0x0000000000027941 */ /* 0x000fea0003800000 */
.L_x_2254:
        /* <DEDUP_REMOVED lines=14> */
.L_x_2250:
[----:B------:R-:W-:Y:S05]  /*10a0*/  BSYNC B1 ;  /* 0x0000000000017941 */ /* 0x000fea0003800000 */
.L_x_2243:
        /* <DEDUP_REMOVED lines=9> */
.L_x_2258:
        /* <DEDUP_REMOVED lines=25> */
.L_x_2257:
[----:B------:R-:W-:Y:S05]  /*12d0*/  BSYNC B1 ;  /* 0x0000000000017941 */ /* 0x000fea0003800000 */
.L_x_2256:
        /* <DEDUP_REMOVED lines=18> */
.L_x_2260:
[----:B------:R-:W-:Y:S05]  /*1400*/  BSYNC B1 ;  /* 0x0000000000017941 */ /* 0x000fea0003800000 */
.L_x_2259:
        /* <DEDUP_REMOVED lines=9> */
.L_x_2242:
[----:B------:R-:W-:Y:S05]  /*14a0*/  BSYNC B0 ;  /* 0x0000000000007941 */ /* 0x000fea0003800000 */
.L_x_2241:
        /* <DEDUP_REMOVED lines=13> */
.L_x_2265:
        /* <DEDUP_REMOVED lines=9> */
.L_x_2264:
[----:B------:R-:W-:Y:S05]  /*1610*/  BSYNC B1 ;  /* 0x0000000000017941 */ /* 0x000fea0003800000 */
.L_x_2263:
        /* <DEDUP_REMOVED lines=14> */
.L_x_2262:
[----:B------:R-:W-:Y:S05]  /*1700*/  BSYNC B0 ;  /* 0x0000000000007941 */ /* 0x000fea0003800000 */
.L_x_2261:
        /* <DEDUP_REMOVED lines=22> */
.L_x_2271:
        /* <DEDUP_REMOVED lines=26> */
.L_x_2270:
[----:B------:R-:W-:Y:S05]  /*1a10*/  BSYNC B1 ;  /* 0x0000000000017941 */ /* 0x000fea0003800000 */
.L_x_2269:
        /* <DEDUP_REMOVED lines=18> */
.L_x_2273:
[----:B------:R-:W-:Y:S05]  /*1b40*/  BSYNC B1 ;  /* 0x0000000000017941 */ /* 0x000fea0003800000 */
.L_x_2272:
        /* <DEDUP_REMOVED lines=8> */
.L_x_2268:
[----:B------:R-:W-:Y:S05]  /*1bd0*/  BSYNC B0 ;  /* 0x0000000000007941 */ /* 0x000fea0003800000 */
.L_x_2267:
        /* <DEDUP_REMOVED lines=41> */
.L_x_2276:
        /* <DEDUP_REMOVED lines=16> */
.L_x_2275:
[----:B------:R-:W-:Y:S05]  /*1f70*/  BSYNC B0 ;  /* 0x0000000000007941 */ /* 0x000fea0003800000 */
.L_x_2274:
        /* <DEDUP_REMOVED lines=17> */
.L_x_2281:
        /* <DEDUP_REMOVED lines=22> */
.L_x_2280:
[----:B------:R-:W-:Y:S05]  /*21f0*/  BSYNC B1 ;  /* 0x0000000000017941 */ /* 0x000fea0003800000 */
.L_x_2279:
        /* <DEDUP_REMOVED lines=16> */
.L_x_2283:
[----:B------:R-:W-:Y:S05]  /*2300*/  BSYNC B1 ;  /* 0x0000000000017941 */ /* 0x000fea0003800000 */
.L_x_2282:
[----:B------:R-:W-:-:S13]  /*2310*/  ISETP.LT.OR P0, PT, R24, UR7, P0 ;  /* 0x0000000718007c0c */ /* 0x000fda0008701670 */
[----:B------:R-:W-:-:S05]  /*2320*/  @P0 IMAD.IADD R16, R7, 0x1, R24 ;  /* 0x0000000107100824 */ /* 0x000fca00078e0218 */
[----:B------:R-:W-:-:S06]  /*2330*/  @P0 LEA R16, R16, R3, 0x2 ;  /* 0x0000000310100211 */ /* 0x000fcc00078e10ff */
[----:B------:R-:W0:Y:S02]  /*2340*/  @P0 LDS R16, [R16] ;  /* 0x0000000010100984 */ /* 0x000e240000000800 */
[----:B01-3--:R-:W-:-:S04]  /*2350*/  @P0 FADD R17, R25, R16 ;  /* 0x0000001019110221 */ /* 0x00bfc80000000000 */
[----:B--2-4-:R-:W0:Y:S08]  /*2360*/  @P0 F2F.F64.F32 R20, R17 ;  /* 0x0000001100140310 */ /* 0x014e300000201800 */
[----:B0-----:R2:W3:Y:S02]  /*2370*/  @P0 F2F.F32.F64 R25, R20 ;  /* 0x0000001400190310 */ /* 0x0014e40000301000 */
.L_x_2278:
[----:B------:R-:W-:Y:S05]  /*2380*/  BSYNC B0 ;  /* 0x0000000000007941 */ /* 0x000fea0003800000 */
.L_x_2277:
        /* <DEDUP_REMOVED lines=35> */
.L_x_2288:
        /* <DEDUP_REMOVED lines=16> */
[----:B------:R-:W-:Y:S05]  /*26c0*/  CALL.REL.NOINC `($__internal_29_$__cuda_sm3x_div_rn_noftz_f32_slowpath) ;  /* 0x0000008000007944 */ /* 0x000fea0003c00000 */
[----:B------:R-:W-:-:S07]  /*26d0*/  MOV R20, R22 ;  /* 0x0000001600147202 */ /* 0x000fce0000000f00 */
.L_x_2287:
[----:B------:R-:W-:Y:S05]  /*26e0*/  BSYNC B1 ;  /* 0x0000000000017941 */ /* 0x000fea0003800000 */
.L_x_2286:
[----:B------:R2:W-:Y:S01]  /*26f0*/  STS [R19], R20 ;  /* 0x0000001413007388 */ /* 0x0005e20000000800 */
[----:B------:R-:W-:Y:S05]  /*2700*/  @!P5 BRA `(.L_x_2288) ;  /* 0xfffffffc00acd947 */ /* 0x000fea000383ffff */
.L_x_2285:
[----:B------:R-:W-:Y:S05]  /*2710*/  BSYNC B0 ;  /* 0x0000000000007941 */ /* 0x000fea0003800000 */
.L_x_2284:
        /* <DEDUP_REMOVED lines=13> */
.L_x_2292:
        /* <DEDUP_REMOVED lines=25> */
.L_x_2291:
[----:B------:R-:W-:Y:S05]  /*2980*/  BSYNC B1 ;  /* 0x0000000000017941 */ /* 0x000fea0003800000 */
.L_x_2290:
        /* <DEDUP_REMOVED lines=18> */
.L_x_2294:
[----:B------:R-:W-:Y:S05]  /*2ab0*/  BSYNC B1 ;  /* 0x0000000000017941 */ /* 0x000fea0003800000 */
.L_x_2293:
        /* <DEDUP_REMOVED lines=8> */
.L_x_2289:
[----:B------:R-:W-:Y:S05]  /*2b40*/  BSYNC B0 ;  /* 0x0000000000007941 */ /* 0x000fea0003800000 */
.L_x_2266:
[----:B------:R-:W-:Y:S02]  /*2b50*/  ULDC UR4, c[0x0][0x234] ;  /* 0x00008d0000047ab9 */ /* 0x000fe40000000800 */
[----:B------:R-:W-:-:S13]  /*2b60*/  ISETP.NE.AND P0, PT, RZ, UR4, PT ;  /* 0x00000004ff007c0c */ /* 0x000fda000bf05270 */
[----:B------:R-:W-:Y:S05]  /*2b70*/  @P0 BRA `(.L_x_2295) ;  /* 0x0000000400980947 */ /* 0x000fea0003800000 */
[----:B------:R-:W-:Y:S01]  /*2b80*/  ULDC UR4, c[0x0][0x21c] ;  /* 0x0000870000047ab9 */ /* 0x000fe20000000800 */
[----:B------:R-:W-:Y:S04]  /*2b90*/  BSSY B0, `(.L_x_2296) ;  /* 0x0000022000007945 */ /* 0x000fe80003800000 */
[----:B------:R-:W-:Y:S05]  /*2ba0*/  @P4 BRA `(.L_x_2297) ;  /* 0x0000000000804947 */ /* 0x000fea0003800000 */
[----:B0-2---:R-:W-:-:S07]  /*2bb0*/  IMAD.MOV.U32 R18, RZ, RZ, R6 ;  /* 0x000000ffff127224 */ /* 0x005fce00078e0006 */
.L_x_2301:
        /* <DEDUP_REMOVED lines=21> */
[----:B------:R-:W-:Y:S05]  /*2d10*/  CALL.REL.NOINC `($__internal_28_$__cuda_sm20_rcp_rn_f32_slowpath) ;  /* 0x0000007400947944 */ /* 0x000fea0003c00000 */
[----:B------:R-:W-:Y:S01]  /*2d20*/  IMAD.MOV.U32 R16, RZ, RZ, R21 ;  /* 0x000000ffff107224 */ /* 0x000fe200078e0015 */
[----:B------:R-:W-:Y:S06]  /*2d30*/  BRA `(.L_x_2300) ;  /* 0x0000000000107947 */ /* 0x000fec0003800000 */
.L_x_2299:
[----:B------:R-:W0:Y:S02]  /*2d40*/  MUFU.RCP R16, R23 ;  /* 0x0000001700107308 */ /* 0x000e240000001000 */
[----:B0-----:R-:W-:-:S04]  /*2d50*/  FFMA R17, R23, R16, -1 ;  /* 0xbf80000017117423 */ /* 0x001fc80000000010 */
[----:B------:R-:W-:-:S04]  /*2d60*/  FADD.FTZ R17, -R17, -RZ ;  /* 0x800000ff11117221 */ /* 0x000fc80000010100 */
[----:B------:R-:W-:-:S07]  /*2d70*/  FFMA R16, R16, R17, R16 ;  /* 0x0000001110107223 */ /* 0x000fce0000000010 */
.L_x_2300:
[----:B------:R-:W-:Y:S05]  /*2d80*/  BSYNC B1 ;  /* 0x0000000000017941 */ /* 0x000fea0003800000 */
.L_x_2298:
[----:B------:R3:W-:Y:S01]  /*2d90*/  STS [R19], R16 ;  /* 0x0000001013007388 */ /* 0x0007e20000000800 */
[----:B------:R-:W-:Y:S05]  /*2da0*/  @!P0 BRA `(.L_x_2301) ;  /* 0xfffffffc00848947 */ /* 0x000fea000383ffff */
.L_x_2297:
[----:B------:R-:W-:Y:S05]  /*2db0*/  BSYNC B0 ;  /* 0x0000000000007941 */ /* 0x000fea0003800000 */
.L_x_2296:
        /* <DEDUP_REMOVED lines=12> */
.L_x_2305:
        /* <DEDUP_REMOVED lines=25> */
.L_x_2304:
[----:B------:R-:W-:Y:S05]  /*3010*/  BSYNC B1 ;  /* 0x0000000000017941 */ /* 0x000fea0003800000 */
.L_x_2303:
        /* <DEDUP_REMOVED lines=18> */
.L_x_2307:
[----:B------:R-:W-:Y:S05]  /*3140*/  BSYNC B1 ;  /* 0x0000000000017941 */ /* 0x000fea0003800000 */
.L_x_2306:
        /* <DEDUP_REMOVED lines=8> */
.L_x_2302:
[----:B------:R-:W-:Y:S05]  /*31d0*/  BSYNC B0 ;  /* 0x0000000000007941 */ /* 0x000fea0003800000 */
.L_x_2295:
        /* <DEDUP_REMOVED lines=13> */
.L_x_2312:
[----:B0-----:R-:W0:Y:S01]  /*32b0*/  LDC.64 R16, c[0x0][0x238] ;  /* 0x00008e00ff107b82 */ /* 0x001e220000000a00 */
[C---:B------:R-:W-:Y:S01]  /*32c0*/  IADD3 R21, R24.reuse, 0x20, RZ ;  /* 0x0000002018157810 */ /* 0x040fe20007ffe0ff */
[C---:B------:R-:W-:Y:S02]  /*32d0*/  VIADD R19, R24.reuse, 0x40 ;  /* 0x0000004018137836 */ /* 0x040fe40000000000 */
[C---:B------:R-:W-:Y:S02]  /*32e0*/  VIADD R29, R24.reuse, 0x60 ;  /* 0x00000060181d7836 */ /* 0x040fe40000000000 */
        /* <DEDUP_REMOVED lines=8> */
[----:B------:R-:W-:-:S05]  /*3370*/  IADD3 R26, R7, R24, RZ ;  /* 0x00000018071a7210 */ /* 0x000fca0007ffe0ff */
[----:B------:R-:W-:-:S05]  /*3380*/  IMAD R26, R26, 0x4, R3 ;  /* 0x000000041a1a7824 */ /* 0x000fca00078e0203 */
[----:B------:R-:W2:Y:S04]  /*3390*/  LDS R29, [R26] ;  /* 0x000000001a1d7984 */ /* 0x000ea80000000800 */
[----:B------:R-:W3:Y:S04]  /*33a0*/  LDS R37, [R26+0x80] ;  /* 0x000080001a257984 */ /* 0x000ee80000000800 */
[----:B------:R-:W4:Y:S04]  /*33b0*/  LDS R39, [R26+0x100] ;  /* 0x000100001a277984 */ /* 0x000f280000000800 */
[----:B------:R-:W5:Y:S01]  /*33c0*/  LDS R41, [R26+0x180] ;  /* 0x000180001a297984 */ /* 0x000f620000000800 */
[----:B------:R-:W-:-:S05]  /*33d0*/  VIADD R24, R24, 0x80 ;  /* 0x0000008018187836 */ /* 0x000fca0000000000 */
[----:B------:R-:W-:Y:S01]  /*33e0*/  ISETP.GE.AND P1, PT, R24, R27, PT ;  /* 0x0000001b1800720c */ /* 0x000fe20003f26270 */
[----:B--2---:R-:W-:Y:S01]  /*33f0*/  FADD R29, R22, R29 ;  /* 0x0000001d161d7221 */ /* 0x004fe20000000000 */
[----:B---3--:R-:W-:Y:S01]  /*3400*/  FADD R37, R20, R37 ;  /* 0x0000002514257221 */ /* 0x008fe20000000000 */
[----:B----4-:R-:W-:Y:S01]  /*3410*/  FADD R39, R18, R39 ;  /* 0x0000002712277221 */ /* 0x010fe20000000000 */
[----:B-----5:R-:W-:Y:S02]  /*3420*/  FADD R41, R16, R41 ;  /* 0x0000002910297221 */ /* 0x020fe40000000000 */
[----:B------:R0:W-:Y:S04]  /*3430*/  STS [R26], R29 ;  /* 0x0000001d1a007388 */ /* 0x0001e80000000800 */
[----:B------:R0:W-:Y:S04]  /*3440*/  STS [R26+0x80], R37 ;  /* 0x000080251a007388 */ /* 0x0001e80000000800 */
[----:B------:R0:W-:Y:S04]  /*3450*/  STS [R26+0x100], R39 ;  /* 0x000100271a007388 */ /* 0x0001e80000000800 */
[----:B------:R0:W-:Y:S01]  /*3460*/  STS [R26+0x180], R41 ;  /* 0x000180291a007388 */ /* 0x0001e20000000800 */
[----:B------:R-:W-:Y:S05]  /*3470*/  @!P1 BRA `(.L_x_2312) ;  /* 0xfffffffc008c9947 */ /* 0x000fea000383ffff */
.L_x_2311:
[----:B------:R-:W-:Y:S05]  /*3480*/  BSYNC B1 ;  /* 0x0000000000017941 */ /* 0x000fea0003800000 */
.L_x_2310:
[----:B------:R-:W-:Y:S01]  /*3490*/  IADD3 R16, -R24, R25, RZ ;  /* 0x0000001918107210 */ /* 0x000fe20007ffe1ff */
[----:B------:R-:W-:Y:S03]  /*34a0*/  BSSY B1, `(.L_x_2313) ;  /* 0x0000013000017945 */ /* 0x000fe60003800000 */
[----:B------:R-:W-:-:S13]  /*34b0*/  ISETP.GT.AND P1, PT, R16, 0x20, PT ;  /* 0x000000201000780c */ /* 0x000fda0003f24270 */
[----:B------:R-:W-:Y:S05]  /*34c0*/  @!P1 BRA `(.L_x_2314) ;  /* 0x0000000000409947 */ /* 0x000fea0003800000 */
[----:B------:R-:W1:Y:S01]  /*34d0*/  LDC.64 R16, c[0x0][0x238] ;  /* 0x00008e00ff107b82 */ /* 0x000e620000000a00 */
[C---:B------:R-:W-:Y:S02]  /*34e0*/  VIADD R21, R24.reuse, 0x20 ;  /* 0x0000002018157836 */ /* 0x040fe40000000000 */
[----:B-1----:R-:W-:-:S04]  /*34f0*/  IMAD.WIDE R18, R24, 0x4, R16 ;  /* 0x0000000418127825 */ /* 0x002fc800078e0210 */
[----:B------:R-:W-:Y:S02]  /*3500*/  IMAD.WIDE R16, R21, 0x4, R16 ;  /* 0x0000000415107825 */ /* 0x000fe400078e0210 */
[----:B------:R-:W2:Y:S04]  /*3510*/  LDG.E R18, desc[UR8][R18.64] ;  /* 0x0000000812127981 */ /* 0x000ea8000c1e1900 */
[----:B------:R-:W3:Y:S01]  /*3520*/  LDG.E R16, desc[UR8][R16.64] ;  /* 0x0000000810107981 */ /* 0x000ee2000c1e1900 */
[----:B------:R-:W-:Y:S01]  /*3530*/  IMAD.IADD R20, R7, 0x1, R24 ;  /* 0x0000000107147824 */ /* 0x000fe200078e0218 */
[----:B------:R-:W-:Y:S01]  /*3540*/  PLOP3.LUT P0, PT, PT, PT, PT, 0x8, 0x0 ;  /* 0x000000000000781c */ /* 0x000fe20003f0e170 */
[----:B------:R-:W-:-:S03]  /*3550*/  VIADD R24, R24, 0x40 ;  /* 0x0000004018187836 */ /* 0x000fc60000000000 */
[----:B------:R-:W-:-:S05]  /*3560*/  LEA R20, R20, R3, 0x2 ;  /* 0x0000000314147211 */ /* 0x000fca00078e10ff */
[----:B------:R-:W2:Y:S04]  /*3570*/  LDS R21, [R20] ;  /* 0x0000000014157984 */ /* 0x000ea80000000800 */
[----:B------:R-:W3:Y:S01]  /*3580*/  LDS R23, [R20+0x80] ;  /* 0x0000800014177984 */ /* 0x000ee20000000800 */
[----:B--2---:R-:W-:Y:S01]  /*3590*/  FADD R21, R18, R21 ;  /* 0x0000001512157221 */ /* 0x004fe20000000000 */
[----:B---3--:R-:W-:-:S04]  /*35a0*/  FADD R23, R16, R23 ;  /* 0x0000001710177221 */ /* 0x008fc80000000000 */
[----:B------:R1:W-:Y:S04]  /*35b0*/  STS [R20], R21 ;  /* 0x0000001514007388 */ /* 0x0003e80000000800 */
[----:B------:R1:W-:Y:S02]  /*35c0*/  STS [R20+0x80], R23 ;  /* 0x0000801714007388 */ /* 0x0003e40000000800 */
.L_x_2314:
[----:B------:R-:W-:Y:S05]  /*35d0*/  BSYNC B1 ;  /* 0x0000000000017941 */ /* 0x000fea0003800000 */
.L_x_2313:
[----:B------:R-:W-:-:S13]  /*35e0*/  ISETP.LT.OR P0, PT, R24, R25, P0 ;  /* 0x000000191800720c */ /* 0x000fda0000701670 */
[----:B------:R-:W-:Y:S05]  /*35f0*/  @!P0 BRA `(.L_x_2309) ;  /* 0x0000000000208947 */ /* 0x000fea0003800000 */
[----:B------:R-:W2:Y:S02]  /*3600*/  LDC.64 R16, c[0x0][0x238] ;  /* 0x00008e00ff107b82 */ /* 0x000ea40000000a00 */
[----:B--2---:R-:W-:-:S06]  /*3610*/  IMAD.WIDE R16, R24, 0x4, R16 ;  /* 0x0000000418107825 */ /* 0x004fcc00078e0210 */
[----:B------:R-:W2:Y:S01]  /*3620*/  LDG.E R16, desc[UR8][R16.64] ;  /* 0x0000000810107981 */ /* 0x000ea2000c1e1900 */
[----:B------:R-:W-:-:S05]  /*3630*/  IMAD.IADD R18, R7, 0x1, R24 ;  /* 0x0000000107127824 */ /* 0x000fca00078e0218 */
[----:B------:R-:W-:-:S05]  /*3640*/  LEA R18, R18, R3, 0x2 ;  /* 0x0000000312127211 */ /* 0x000fca00078e10ff */
[----:B------:R-:W2:Y:S02]  /*3650*/  LDS R19, [R18] ;  /* 0x0000000012137984 */ /* 0x000ea40000000800 */
[----:B--2---:R-:W-:-:S05]  /*3660*/  FADD R19, R16, R19 ;  /* 0x0000001310137221 */ /* 0x004fca0000000000 */
[----:B------:R2:W-:Y:S02]  /*3670*/  STS [R18], R19 ;  /* 0x0000001312007388 */ /* 0x0005e40000000800 */
.L_x_2309:
[----:B------:R-:W-:Y:S05]  /*3680*/  BSYNC B0 ;  /* 0x0000000000007941 */ /* 0x000fea0003800000 */
.L_x_2308:
[----:B------:R-:W-:Y:S01]  /*3690*/  NOP ;  /* 0x0000000000007918 */ /* 0x000fe20000000000 */
[----:B------:R-:W-:Y:S05]  /*36a0*/  @P6 BRA `(.L_x_2315) ;  /* 0x0000000c00046947 */ /* 0x000fea0003800000 */
[----:B------:R-:W-:Y:S02]  /*36b0*/  ULDC UR4, c[0x0][0x220] ;  /* 0x0000880000047ab9 */ /* 0x000fe40000000800 */
[----:B------:R-:W-:-:S05]  /*36c0*/  IMAD.U32 R25, RZ, RZ, UR4 ;  /* 0x00000004ff197e24 */ /* 0x000fca000f8e00ff */
[----:B------:R-:W-:-:S13]  /*36d0*/  ISETP.GE.AND P0, PT, R25, 0x1, PT ;  /* 0x000000011900780c */ /* 0x000fda0003f06270 */
[----:B------:R-:W-:Y:S05]  /*36e0*/  @!P0 BRA `(.L_x_2316) ;  /* 0x0000003c00108947 */ /* 0x000fea0003800000 */
[----:B------:R-:W-:-:S05]  /*36f0*/  UMOV UR4, URZ ;  /* 0x0000003f00047c82 */ /* 0x000fca0008000000 */
.L_x_2334:
        /* <DEDUP_REMOVED lines=8> */
.L_x_2320:
[----:B------:R-:W0:Y:S02]  /*3780*/  LDS R17, [R0] ;  /* 0x0000000000117984 */ /* 0x000e240000000800 */
[----:B0-----:R-:W-:-:S13]  /*3790*/  ISETP.NE.AND P0, PT, R17, R6, PT ;  /* 0x000000061100720c */ /* 0x001fda0003f05270 */
[----:B------:R-:W-:Y:S05]  /*37a0*/  @!P0 BRA `(.L_x_2318) ;  /* 0x0000000000188947 */ /* 0x000fea0003800000 */
[----:B------:R-:W-:Y:S01]  /*37b0*/  IADD3 R16, R16, 0x1, RZ ;  /* 0x0000000110107810 */ /* 0x000fe20007ffe0ff */
[----:B------:R-:W-:-:S03]  /*37c0*/  VIADD R0, R0, 0x4 ;  /* 0x0000000400007836 */ /* 0x000fc60000000000 */
[----:B------:R-:W-:-:S13]  /*37d0*/  ISETP.GE.U32.AND P0, PT, R16, UR4, PT ;  /* 0x0000000410007c0c */ /* 0x000fda000bf06070 */
[----:B------:R-:W-:Y:S05]  /*37e0*/  @!P0 BRA `(.L_x_2320) ;  /* 0xfffffffc00e48947 */ /* 0x000fea000383ffff */
.L_x_2319:
[----:B------:R-:W0:Y:S02]  /*37f0*/  LDS R20, [R15] ;  /* 0x000000000f147984 */ /* 0x000e240000000800 */
[----:B0-----:R-:W0:Y:S02]  /*3800*/  F2F.F64.F32 R20, R20 ;  /* 0x0000001400147310 */ /* 0x001e240000201800 */
.L_x_2318:
[----:B------:R-:W-:Y:S05]  /*3810*/  BSYNC B0 ;  /* 0x0000000000007941 */ /* 0x000fea0003800000 */
.L_x_2317:
        /* <DEDUP_REMOVED lines=8> */
.L_x_2328:
[----:B------:R-:W-:Y:S04]  /*38a0*/  BSSY B1, `(.L_x_2324) ;  /* 0x0000013000017945 */ /* 0x000fe80003800000 */
[----:B------:R-:W-:Y:S01]  /*38b0*/  BSSY B2, `(.L_x_2325) ;  /* 0x000000d000027945 */ /* 0x000fe20003800000 */
[----:B-1----:R-:W-:-:S07]  /*38c0*/  IMAD.MOV.U32 R22, RZ, RZ, RZ ;  /* 0x000000ffff167224 */ /* 0x002fce00078e00ff */
.L_x_2327:
        /* <DEDUP_REMOVED lines=12> */
.L_x_2325:
[----:B------:R-:W-:-:S04]  /*3990*/  IMAD.IADD R16, R7, 0x1, R18 ;  /* 0x0000000107107824 */ /* 0x000fc800078e0212 */
[----:B------:R-:W-:-:S06]  /*39a0*/  IMAD R19, R16, 0x4, R3 ;  /* 0x0000000410137824 */ /* 0x000fcc00078e0203 */
[----:B------:R-:W1:Y:S02]  /*39b0*/  LDS R19, [R19] ;  /* 0x0000000013137984 */ /* 0x000e640000000800 */
[----:B-1----:R1:W2:Y:S02]  /*39c0*/  F2F.F64.F32 R16, R19 ;  /* 0x0000001300107310 */ /* 0x0022a40000201800 */
.L_x_2326:
[----:B------:R-:W-:Y:S05]  /*39d0*/  BSYNC B1 ;  /* 0x0000000000017941 */ /* 0x000fea0003800000 */
.L_x_2324:
        /* <DEDUP_REMOVED lines=9> */
.L_x_2323:
        /* <DEDUP_REMOVED lines=9> */
.L_x_2331:
        /* <DEDUP_REMOVED lines=38> */
.L_x_2330:
[----:B------:R-:W-:Y:S05]  /*3d60*/  BSYNC B1 ;  /* 0x0000000000017941 */ /* 0x000fea0003800000 */
.L_x_2329:
        /* <DEDUP_REMOVED lines=23> */
.L_x_2333:
[----:B------:R-:W-:Y:S05]  /*3ee0*/  BSYNC B1 ;  /* 0x0000000000017941 */ /* 0x000fea0003800000 */
.L_x_2332:
        /* <DEDUP_REMOVED lines=10> */
.L_x_2322:
[----:B------:R-:W-:Y:S05]  /*3f90*/  BSYNC B0 ;  /* 0x0000000000007941 */ /* 0x000fea0003800000 */
.L_x_2321:
        /* <DEDUP_REMOVED lines=50> */
.L_x_2315:
        /* <DEDUP_REMOVED lines=53> */
.L_x_2363:
[----:B------:R-:W-:-:S13]  /*4610*/  ISETP.GE.AND P0, PT, R22, 0x1, PT ;  /* 0x000000011600780c */ /* 0x000fda0003f06270 */
[----:B------:R-:W-:Y:S05]  /*4620*/  @!P0 BRA `(.L_x_2336) ;  /* 0x0000000800f88947 */ /* 0x000fea0003800000 */
[----:B------:R-:W-:Y:S01]  /*4630*/  IMAD R24, R23, UR4, R7 ;  /* 0x0000000417187c24 */ /* 0x000fe2000f8e0207 */
[----:B------:R-:W-:-:S06]  /*4640*/  UMOV UR5, URZ ;  /* 0x0000003f00057c82 */ /* 0x000fcc0008000000 */
.L_x_2354:
        /* <DEDUP_REMOVED lines=8> */
.L_x_2340:
        /* <DEDUP_REMOVED lines=8> */
.L_x_2339:
[----:B------:R-:W-:-:S05]  /*4750*/  IMAD R17, R23, UR4, R7 ;  /* 0x0000000417117c24 */ /* 0x000fca000f8e0207 */
[----:B------:R-:W-:-:S05]  /*4760*/  IADD3 R16, R6, R17, RZ ;  /* 0x0000001106107210 */ /* 0x000fca0007ffe0ff */
[----:B------:R-:W-:-:S06]  /*4770*/  IMAD R16, R16, 0x4, R3 ;  /* 0x0000000410107824 */ /* 0x000fcc00078e0203 */
[----:B------:R-:W0:Y:S02]  /*4780*/  LDS R16, [R16] ;  /* 0x0000000010107984 */ /* 0x000e240000000800 */
[----:B0-----:R0:W1:Y:S02]  /*4790*/  F2F.F64.F32 R20, R16 ;  /* 0x0000001000147310 */ /* 0x0010640000201800 */
.L_x_2338:
[----:B------:R-:W-:Y:S05]  /*47a0*/  BSYNC B0 ;  /* 0x0000000000007941 */ /* 0x000fea0003800000 */
.L_x_2337:
        /* <DEDUP_REMOVED lines=8> */
.L_x_2348:
[----:B------:R-:W-:Y:S04]  /*4830*/  BSSY B1, `(.L_x_2344) ;  /* 0x0000013000017945 */ /* 0x000fe80003800000 */
[----:B------:R-:W-:Y:S01]  /*4840*/  BSSY B2, `(.L_x_2345) ;  /* 0x000000d000027945 */ /* 0x000fe20003800000 */
[----:B0-----:R-:W-:-:S07]  /*4850*/  MOV R26, RZ ;  /* 0x000000ff001a7202 */ /* 0x001fce0000000f00 */
.L_x_2347:
        /* <DEDUP_REMOVED lines=12> */
.L_x_2345:
[----:B------:R-:W-:-:S05]  /*4920*/  IADD3 R16, R24, R18, RZ ;  /* 0x0000001218107210 */ /* 0x000fca0007ffe0ff */
[----:B------:R-:W-:-:S06]  /*4930*/  IMAD R19, R16, 0x4, R3 ;  /* 0x0000000410137824 */ /* 0x000fcc00078e0203 */
[----:B------:R-:W0:Y:S02]  /*4940*/  LDS R19, [R19] ;  /* 0x0000000013137984 */ /* 0x000e240000000800 */
[----:B0-----:R0:W2:Y:S02]  /*4950*/  F2F.F64.F32 R16, R19 ;  /* 0x0000001300107310 */ /* 0x0010a40000201800 */
.L_x_2346:
[----:B------:R-:W-:Y:S05]  /*4960*/  BSYNC B1 ;  /* 0x0000000000017941 */ /* 0x000fea0003800000 */
.L_x_2344:
        /* <DEDUP_REMOVED lines=8> */
.L_x_2343:
        /* <DEDUP_REMOVED lines=8> */
.L_x_2351:
        /* <DEDUP_REMOVED lines=38> */
.L_x_2350:
[----:B------:R-:W-:Y:S05]  /*4cd0*/  BSYNC B1 ;  /* 0x0000000000017941 */ /* 0x000fea0003800000 */
.L_x_2349:
        /* <DEDUP_REMOVED lines=23> */
.L_x_2353:
[----:B------:R-:W-:Y:S05]  /*4e50*/  BSYNC B1 ;  /* 0x0000000000017941 */ /* 0x000fea0003800000 */
.L_x_2352:
        /* <DEDUP_REMOVED lines=10> */
.L_x_2342:
[----:B------:R-:W-:Y:S05]  /*4f00*/  BSYNC B0 ;  /* 0x0000000000007941 */ /* 0x000fea0003800000 */
.L_x_2341:
        /* <DEDUP_REMOVED lines=48> */
.L_x_2336:
        /* <DEDUP_REMOVED lines=22> */
.L_x_2361:
        /* <DEDUP_REMOVED lines=38> */
.L_x_2360:
        /* <DEDUP_REMOVED lines=23> */
.L_x_2362:
[----:B------:R-:W-:-:S13]  /*5740*/  ISETP.NE.OR P0, PT, R16, RZ, P0 ;  /* 0x000000ff1000720c */ /* 0x000fda0000705670 */
[----:B------:R-:W-:Y:S05]  /*5750*/  @!P0 BRA `(.L_x_2358) ;  /* 0x0000000000388947 */ /* 0x000fea0003800000 */
.L_x_2359:
        /* <DEDUP_REMOVED lines=14> */
.L_x_2358:
        /* <DEDUP_REMOVED lines=14> */
.L_x_2357:
[----:B------:R-:W0:Y:S02]  /*5920*/  LDC R19, c[0x0][0x228] ;  /* 0x00008a00ff137b82 */ /* 0x000e240000000800 */
[----:B0-----:R-:W-:-:S04]  /*5930*/  IMAD R19, R0, R19, UR4 ;  /* 0x0000000400137e24 */ /* 0x001fc8000f8e0213 */
[----:B------:R-:W-:-:S05]  /*5940*/  IMAD R16, R19, 0x4, R8 ;  /* 0x0000000413107824 */ /* 0x000fca00078e0208 */
[----:B------:R0:W-:Y:S02]  /*5950*/  STS [R16], R17 ;  /* 0x0000001110007388 */ /* 0x0001e40000000800 */
.L_x_2356:
[----:B------:R-:W-:Y:S05]  /*5960*/  BSYNC B0 ;  /* 0x0000000000007941 */ /* 0x000fea0003800000 */
.L_x_2355:
[----:B01----:R-:W0:Y:S01]  /*5970*/  LDC R16, c[0x0][0x228] ;  /* 0x00008a00ff107b82 */ /* 0x003e220000000800 */
[----:B------:R-:W-:-:S06]  /*5980*/  UIADD3 UR4, UR4, 0x1, URZ ;  /* 0x0000000104047890 */ /* 0x000fcc000fffe03f */
[----:B0-----:R-:W-:Y:S01]  /*5990*/  ISETP.LE.AND P0, PT, R16, UR4, PT ;  /* 0x0000000410007c0c */ /* 0x001fe2000bf03270 */
[----:B------:R-:W-:-:S12]  /*59a0*/  NOP ;  /* 0x0000000000007918 */ /* 0x000fd80000000000 */
[----:B------:R-:W-:Y:S05]  /*59b0*/  @!P0 BRA `(.L_x_2363) ;  /* 0xffffffec00148947 */ /* 0x000fea000383ffff */
.L_x_2335:
[----:B------:R-:W-:-:S05]  /*59c0*/  UMOV UR4, URZ ;  /* 0x0000003f00047c82 */ /* 0x000fca0008000000 */
.L_x_2381:
        /* <DEDUP_REMOVED lines=9> */
.L_x_2367:
        /* <DEDUP_REMOVED lines=8> */
.L_x_2366:
[----:B------:R-:W0:Y:S02]  /*5ae0*/  LDS R20, [R13] ;  /* 0x000000000d147984 */ /* 0x000e240000000800 */
[----:B0-----:R-:W0:Y:S02]  /*5af0*/  F2F.F64.F32 R20, R20 ;  /* 0x0000001400147310 */ /* 0x001e240000201800 */
.L_x_2365:
[----:B------:R-:W-:Y:S05]  /*5b00*/  BSYNC B0 ;  /* 0x0000000000007941 */ /* 0x000fea0003800000 */
.L_x_2364:
        /* <DEDUP_REMOVED lines=9> */
.L_x_2375:
[----:B------:R-:W-:Y:S04]  /*5ba0*/  BSSY B1, `(.L_x_2371) ;  /* 0x0000014000017945 */ /* 0x000fe80003800000 */
[----:B------:R-:W-:Y:S01]  /*5bb0*/  BSSY B2, `(.L_x_2372) ;  /* 0x000000d000027945 */ /* 0x000fe20003800000 */
[----:B-1----:R-:W-:-:S07]  /*5bc0*/  MOV R18, RZ ;  /* 0x000000ff00127202 */ /* 0x002fce0000000f00 */
.L_x_2374:
        /* <DEDUP_REMOVED lines=12> */
.L_x_2372:
[----:B------:R-:W-:Y:S02]  /*5c90*/  ULDC UR5, c[0x0][0x228] ;  /* 0x00008a0000057ab9 */ /* 0x000fe40000000800 */
[----:B------:R-:W-:-:S05]  /*5ca0*/  IMAD R17, R0, UR5, R19 ;  /* 0x0000000500117c24 */ /* 0x000fca000f8e0213 */
[----:B------:R-:W-:-:S06]  /*5cb0*/  LEA R18, R17, R8, 0x2 ;  /* 0x0000000811127211 */ /* 0x000fcc00078e10ff */
[----:B------:R-:W1:Y:S02]  /*5cc0*/  LDS R18, [R18] ;  /* 0x0000000012127984 */ /* 0x000e640000000800 */
[----:B-1----:R1:W2:Y:S02]  /*5cd0*/  F2F.F64.F32 R16, R18 ;  /* 0x0000001200107310 */ /* 0x0022a40000201800 */
.L_x_2373:
[----:B------:R-:W-:Y:S05]  /*5ce0*/  BSYNC B1 ;  /* 0x0000000000017941 */ /* 0x000fea0003800000 */
.L_x_2371:
        /* <DEDUP_REMOVED lines=9> */
.L_x_2370:
        /* <DEDUP_REMOVED lines=9> */
.L_x_2378:
        /* <DEDUP_REMOVED lines=39> */
.L_x_2377:
[----:B------:R-:W-:Y:S05]  /*6080*/  BSYNC B1 ;  /* 0x0000000000017941 */ /* 0x000fea0003800000 */
.L_x_2376:
        /* <DEDUP_REMOVED lines=23> */
.L_x_2380:
[----:B------:R-:W-:Y:S05]  /*6200*/  BSYNC B1 ;  /* 0x0000000000017941 */ /* 0x000fea0003800000 */
.L_x_2379:
        /* <DEDUP_REMOVED lines=10> */
.L_x_2369:
[----:B------:R-:W-:Y:S05]  /*62b0*/  BSYNC B0 ;  /* 0x0000000000007941 */ /* 0x000fea0003800000 */
.L_x_2368:
        /* <DEDUP_REMOVED lines=51> */
.L_x_2385:
        /* <DEDUP_REMOVED lines=11> */
.L_x_2384:
        /* <DEDUP_REMOVED lines=8> */
.L_x_2383:
[----:B------:R-:W-:Y:S05]  /*6720*/  BSYNC B0 ;  /* 0x0000000000007941 */ /* 0x000fea0003800000 */
.L_x_2382:
[----:B------:R-:W-:Y:S05]  /*6730*/  @!P0 BRA `(.L_x_2385) ;  /* 0xfffffffc00ac8947 */ /* 0x000fea000383ffff */
[----:B------:R-:W1:Y:S02]  /*6740*/  LDC R25, c[0x0][0x220] ;  /* 0x00008800ff197b82 */ /* 0x000e640000000800 */
[----:B-1----:R-:W-:Y:S01]  /*6750*/  ISETP.GE.AND P0, PT, R25, 0x1, PT ;  /* 0x000000011900780c */ /* 0x002fe20003f06270 */
[----:B------:R-:W-:-:S12]  /*6760*/  NOP ;  /* 0x0000000000007918 */ /* 0x000fd80000000000 */
[----:B------:R-:W-:Y:S05]  /*6770*/  @!P0 BRA `(.L_x_2316) ;  /* 0x0000000800ec8947 */ /* 0x000fea0003800000 */
[----:B------:R-:W-:-:S05]  /*6780*/  UMOV UR4, URZ ;  /* 0x0000003f00047c82 */ /* 0x000fca0008000000 */
.L_x_2403:
[----:B------:R-:W-:Y:S01]  /*6790*/  BSSY B0, `(.L_x_2386) ;  /* 0x0000011000007945 */ /* 0x000fe20003800000 */
[----:B------:R-:W-:Y:S01]  /*67a0*/  HFMA2.MMA R20, -RZ, RZ, 0, 0 ;  /* 0x00000000ff147435 */ /* 0x000fe200000001ff */
[----:B------:R-:W-:Y:S02]  /*67b0*/  IMAD.MOV.U32 R21, RZ, RZ, -0x100000 ;  /* 0xfff00000ff157424 */ /* 0x000fe400078e00ff */
[----:B--2---:R-:W-:Y:S08]  /*67c0*/  @P4 BRA `(.L_x_2387) ;  /* 0x0000000000344947 */ /* 0x004ff00003800000 */
[----:B------:R-:W-:-:S13]  /*67d0*/  ISETP.NE.AND P0, PT, RZ, UR4, PT ;  /* 0x00000004ff007c0c */ /* 0x000fda000bf05270 */
[----:B------:R-:W-:Y:S05]  /*67e0*/  @!P0 BRA `(.L_x_2388) ;  /* 0x0000000000248947 */ /* 0x000fea0003800000 */
[----:B------:R-:W-:-:S07]  /*67f0*/  IMAD.MOV.U32 R0, RZ, RZ, RZ ;  /* 0x000000ffff007224 */ /* 0x000fce00078e00ff */
.L_x_2389:
        /* <DEDUP_REMOVED lines=8> */
.L_x_2388:
[----:B------:R-:W1:Y:S02]  /*6880*/  LDS R20, [R30] ;  /* 0x000000001e147984 */ /* 0x000e640000000800 */
[----:B-1----:R-:W1:Y:S02]  /*6890*/  F2F.F64.F32 R20, R20 ;  /* 0x0000001400147310 */ /* 0x002e640000201800 */
.L_x_2387:
[----:B------:R-:W-:Y:S05]  /*68a0*/  BSYNC B0 ;  /* 0x0000000000007941 */ /* 0x000fea0003800000 */
.L_x_2386:
        /* <DEDUP_REMOVED lines=8> */
.L_x_2397:
[----:B------:R-:W-:Y:S04]  /*6930*/  BSSY B1, `(.L_x_2393) ;  /* 0x0000013000017945 */ /* 0x000fe80003800000 */
[----:B------:R-:W-:Y:S01]  /*6940*/  BSSY B2, `(.L_x_2394) ;  /* 0x000000d000027945 */ /* 0x000fe20003800000 */
[----:B0-----:R-:W-:-:S07]  /*6950*/  IMAD.MOV.U32 R22, RZ, RZ, RZ ;  /* 0x000000ffff167224 */ /* 0x001fce00078e00ff */
.L_x_2396:
        /* <DEDUP_REMOVED lines=12> */
.L_x_2394:
[----:B------:R-:W-:-:S05]  /*6a20*/  IMAD.IADD R16, R7, 0x1, R18 ;  /* 0x0000000107107824 */ /* 0x000fca00078e0212 */
[----:B------:R-:W-:-:S06]  /*6a30*/  LEA R19, R16, R5, 0x2 ;  /* 0x0000000510137211 */ /* 0x000fcc00078e10ff */
[----:B------:R-:W0:Y:S02]  /*6a40*/  LDS R19, [R19] ;  /* 0x0000000013137984 */ /* 0x000e240000000800 */
[----:B0-----:R0:W2:Y:S02]  /*6a50*/  F2F.F64.F32 R16, R19 ;  /* 0x0000001300107310 */ /* 0x0010a40000201800 */
.L_x_2395:
[----:B------:R-:W-:Y:S05]  /*6a60*/  BSYNC B1 ;  /* 0x0000000000017941 */ /* 0x000fea0003800000 */
.L_x_2393:
        /* <DEDUP_REMOVED lines=9> */
.L_x_2392:
        /* <DEDUP_REMOVED lines=9> */
.L_x_2400:
        /* <DEDUP_REMOVED lines=38> */
.L_x_2399:
[----:B------:R-:W-:Y:S05]  /*6df0*/  BSYNC B1 ;  /* 0x0000000000017941 */ /* 0x000fea0003800000 */
.L_x_2398:
        /* <DEDUP_REMOVED lines=23> */
.L_x_2402:
[----:B------:R-:W-:Y:S05]  /*6f70*/  BSYNC B1 ;  /* 0x0000000000017941 */ /* 0x000fea0003800000 */
.L_x_2401:
        /* <DEDUP_REMOVED lines=10> */
.L_x_2391:
[----:B------:R-:W-:Y:S05]  /*7020*/  BSYNC B0 ;  /* 0x0000000000007941 */ /* 0x000fea0003800000 */
.L_x_2390:
        /* <DEDUP_REMOVED lines=48> */
.L_x_2316:
        /* <DEDUP_REMOVED lines=12> */
.L_x_2408:
[----:B----4-:R-:W-:-:S05]  /*73f0*/  IADD3 R17, R9, R0, RZ ;  /* 0x0000000009117210 */ /* 0x010fca0007ffe0ff */
[----:B------:R-:W-:Y:S02]  /*7400*/  IMAD R22, R17, 0x4, R4 ;  /* 0x0000000411167824 */ /* 0x000fe400078e0204 */
[----:B0--3--:R-:W0:Y:S03]  /*7410*/  LDC.64 R16, c[0x0][0x238] ;  /* 0x00008e00ff107b82 */ /* 0x009e260000000a00 */
[----:B------:R-:W0:Y:S02]  /*7420*/  LDS R19, [R22] ;  /* 0x0000000016137984 */ /* 0x000e240000000800 */
[----:B0-----:R-:W-:-:S06]  /*7430*/  IMAD.WIDE R18, R19, 0x4, R16 ;  /* 0x0000000413127825 */ /* 0x001fcc00078e0210 */
[----:B------:R-:W2:Y:S01]  /*7440*/  LDG.E R18, desc[UR8][R18.64] ;  /* 0x0000000812127981 */ /* 0x000ea2000c1e1900 */
[----:B------:R-:W-:-:S05]  /*7450*/  IMAD.IADD R24, R11, 0x1, R0 ;  /* 0x000000010b187824 */ /* 0x000fca00078e0200 */
[----:B------:R-:W-:-:S05]  /*7460*/  LEA R24, R24, R3, 0x2 ;  /* 0x0000000318187211 */ /* 0x000fca00078e10ff */
[----:B------:R-:W2:Y:S04]  /*7470*/  LDS R21, [R24] ;  /* 0x0000000018157984 */ /* 0x000ea80000000800 */
[----:B------:R-:W-:Y:S04]  /*7480*/  LDS R29, [R24+0x80] ;  /* 0x00008000181d7984 */ /* 0x000fe80000000800 */
[----:B------:R-:W-:Y:S01]  /*7490*/  LDS R37, [R24+0x100] ;  /* 0x0001000018257984 */ /* 0x000fe20000000800 */
[----:B--2---:R-:W-:-:S05]  /*74a0*/  FADD R27, -R18, R21 ;  /* 0x00000015121b7221 */ /* 0x004fca0000000100 */
[----:B------:R-:W-:Y:S04]  /*74b0*/  STS [R24], R27 ;  /* 0x0000001b18007388 */ /* 0x000fe80000000800 */
[----:B------:R-:W0:Y:S02]  /*74c0*/  LDS R21, [R22+0x80] ;  /* 0x0000800016157984 */ /* 0x000e240000000800 */
[----:B0-----:R-:W-:-:S06]  /*74d0*/  IMAD.WIDE R20, R21, 0x4, R16 ;  /* 0x0000000415147825 */ /* 0x001fcc00078e0210 */
[----:B------:R0:W2:Y:S04]  /*74e0*/  LDG.E R20, desc[UR8][R20.64] ;  /* 0x0000000814147981 */ /* 0x0000a8000c1e1900 */
[----:B0-----:R-:W-:Y:S01]  /*74f0*/  LDS R21, [R24+0x180] ;  /* 0x0001800018157984 */ /* 0x001fe20000000800 */
[----:B--2---:R-:W-:-:S05]  /*7500*/  FADD R29, -R20, R29 ;  /* 0x0000001d141d7221 */ /* 0x004fca0000000100 */
[----:B------:R-:W-:Y:S04]  /*7510*/  STS [R24+0x80], R29 ;  /* 0x0000801d18007388 */ /* 0x000fe80000000800 */
[----:B------:R-:W0:Y:S02]  /*7520*/  LDS R19, [R22+0x100] ;  /* 0x0001000016137984 */ /* 0x000e240000000800 */
[----:B0-----:R-:W-:-:S06]  /*7530*/  IMAD.WIDE R18, R19, 0x4, R16 ;  /* 0x0000000413127825 */ /* 0x001fcc00078e0210 */
[----:B------:R-:W2:Y:S02]  /*7540*/  LDG.E R18, desc[UR8][R18.64] ;  /* 0x0000000812127981 */ /* 0x000ea4000c1e1900 */
[----:B--2---:R-:W-:-:S05]  /*7550*/  FADD R37, -R18, R37 ;  /* 0x0000002512257221 */ /* 0x004fca0000000100 */
[----:B------:R-:W-:Y:S04]  /*7560*/  STS [R24+0x100], R37 ;  /* 0x0001002518007388 */ /* 0x000fe80000000800 */
[----:B------:R-:W0:Y:S02]  /*7570*/  LDS R27, [R22+0x180] ;  /* 0x00018000161b7984 */ /* 0x000e240000000800 */
[----:B0-----:R-:W-:-:S06]  /*7580*/  IMAD.WIDE R16, R27, 0x4, R16 ;  /* 0x000000041b107825 */ /* 0x001fcc00078e0210 */
[----:B------:R-:W2:Y:S01]  /*7590*/  LDG.E R16, desc[UR8][R16.64] ;  /* 0x0000000810107981 */ /* 0x000ea2000c1e1900 */
[----:B------:R-:W-:-:S05]  /*75a0*/  VIADD R0, R0, 0x80 ;  /* 0x0000008000007836 */ /* 0x000fca0000000000 */
[----:B------:R-:W-:Y:S01]  /*75b0*/  ISETP.GE.AND P1, PT, R0, R23, PT ;  /* 0x000000170000720c */ /* 0x000fe20003f26270 */
[----:B--2---:R-:W-:-:S05]  /*75c0*/  FADD R21, -R16, R21 ;  /* 0x0000001510157221 */ /* 0x004fca0000000100 */
[----:B------:R0:W-:Y:S07]  /*75d0*/  STS [R24+0x180], R21 ;  /* 0x0001801518007388 */ /* 0x0001ee0000000800 */
[----:B------:R-:W-:Y:S05]  /*75e0*/  @!P1 BRA `(.L_x_2408) ;  /* 0xfffffffc00809947 */ /* 0x000fea000383ffff */
.L_x_2407:
[----:B------:R-:W-:Y:S05]  /*75f0*/  BSYNC B1 ;  /* 0x0000000000017941 */ /* 0x000fea0003800000 */
.L_x_2406:
[----:B-1-34-:R-:W-:Y:S01]  /*7600*/  IMAD.IADD R16, R25, 0x1, -R0 ;  /* 0x0000000119107824 */ /* 0x01afe200078e0a00 */
[----:B------:R-:W-:Y:S04]  /*7610*/  BSSY B1, `(.L_x_2409) ;  /* 0x0000016000017945 */ /* 0x000fe80003800000 */
[----:B------:R-:W-:-:S13]  /*7620*/  ISETP.GT.AND P1, PT, R16, 0x20, PT ;  /* 0x000000201000780c */ /* 0x000fda0003f24270 */
[----:B------:R-:W-:Y:S05]  /*7630*/  @!P1 BRA `(.L_x_2410) ;  /* 0x00000000004c9947 */ /* 0x000fea0003800000 */
[----:B------:R-:W-:-:S05]  /*7640*/  IADD3 R17, R9, R0, RZ ;  /* 0x0000000009117210 */ /* 0x000fca0007ffe0ff */
[----:B0-----:R-:W-:Y:S02]  /*7650*/  IMAD R21, R17, 0x4, R4 ;  /* 0x0000000411157824 */ /* 0x001fe400078e0204 */
[----:B------:R-:W0:Y:S03]  /*7660*/  LDC.64 R16, c[0x0][0x238] ;  /* 0x00008e00ff107b82 */ /* 0x000e260000000a00 */
[----:B------:R-:W0:Y:S02]  /*7670*/  LDS R19, [R21] ;  /* 0x0000000015137984 */ /* 0x000e240000000800 */
[----:B0-----:R-:W-:-:S06]  /*7680*/  IMAD.WIDE R18, R19, 0x4, R16 ;  /* 0x0000000413127825 */ /* 0x001fcc00078e0210 */
[----:B------:R-:W2:Y:S01]  /*7690*/  LDG.E R18, desc[UR8][R18.64] ;  /* 0x0000000812127981 */ /* 0x000ea2000c1e1900 */
[----:B------:R-:W-:-:S05]  /*76a0*/  IMAD.IADD R20, R11, 0x1, R0 ;  /* 0x000000010b147824 */ /* 0x000fca00078e0200 */
[----:B------:R-:W-:-:S05]  /*76b0*/  LEA R20, R20, R3, 0x2 ;  /* 0x0000000314147211 */ /* 0x000fca00078e10ff */
[----:B------:R-:W2:Y:S02]  /*76c0*/  LDS R23, [R20] ;  /* 0x0000000014177984 */ /* 0x000ea40000000800 */
[----:B--2---:R-:W-:-:S05]  /*76d0*/  FADD R23, -R18, R23 ;  /* 0x0000001712177221 */ /* 0x004fca0000000100 */
[----:B------:R-:W-:Y:S04]  /*76e0*/  STS [R20], R23 ;  /* 0x0000001714007388 */ /* 0x000fe80000000800 */
[----:B------:R-:W0:Y:S02]  /*76f0*/  LDS R27, [R21+0x80] ;  /* 0x00008000151b7984 */ /* 0x000e240000000800 */
[----:B0-----:R-:W-:Y:S02]  /*7700*/  IMAD.WIDE R16, R27, 0x4, R16 ;  /* 0x000000041b107825 */ /* 0x001fe400078e0210 */
[----:B------:R-:W0:Y:S04]  /*7710*/  LDS R27, [R20+0x80] ;  /* 0x00008000141b7984 */ /* 0x000e280000000800 */
[----:B------:R-:W0:Y:S01]  /*7720*/  LDG.E R16, desc[UR8][R16.64] ;  /* 0x0000000810107981 */ /* 0x000e22000c1e1900 */
[----:B------:R-:W-:Y:S01]  /*7730*/  PLOP3.LUT P0, PT, PT, PT, PT, 0x8, 0x0 ;  /* 0x000000000000781c */ /* 0x000fe20003f0e170 */
[----:B------:R-:W-:-:S02]  /*7740*/  VIADD R0, R0, 0x40 ;  /* 0x0000004000007836 */ /* 0x000fc40000000000 */
[----:B0-----:R-:W-:-:S05]  /*7750*/  FADD R27, -R16, R27 ;  /* 0x0000001b101b7221 */ /* 0x001fca0000000100 */
[----:B------:R1:W-:Y:S05]  /*7760*/  STS [R20+0x80], R27 ;  /* 0x0000801b14007388 */ /* 0x0003ea0000000800 */
.L_x_2410:
[----:B------:R-:W-:Y:S05]  /*7770*/  BSYNC B1 ;  /* 0x0000000000017941 */ /* 0x000fea0003800000 */
.L_x_2409:
[----:B------:R-:W-:-:S13]  /*7780*/  ISETP.LT.OR P0, PT, R0, R25, P0 ;  /* 0x000000190000720c */ /* 0x000fda0000701670 */
[----:B------:R-:W-:Y:S05]  /*7790*/  @!P0 BRA `(.L_x_2405) ;  /* 0x00000000002c8947 */ /* 0x000fea0003800000 */
[----:B------:R-:W-:-:S05]  /*77a0*/  IMAD.IADD R17, R9, 0x1, R0 ;  /* 0x0000000109117824 */ /* 0x000fca00078e0200 */
[----:B------:R-:W-:Y:S02]  /*77b0*/  LEA R18, R17, R4, 0x2 ;  /* 0x0000000411127211 */ /* 0x000fe400078e10ff */
[----:B------:R-:W2:Y:S03]  /*77c0*/  LDC.64 R16, c[0x0][0x238] ;  /* 0x00008e00ff107b82 */ /* 0x000ea60000000a00 */
[----:B------:R-:W2:Y:S02]  /*77d0*/  LDS R19, [R18] ;  /* 0x0000000012137984 */ /* 0x000ea40000000800 */
[----:B--2---:R-:W-:-:S06]  /*77e0*/  IMAD.WIDE R16, R19, 0x4, R16 ;  /* 0x0000000413107825 */ /* 0x004fcc00078e0210 */
[----:B------:R-:W2:Y:S01]  /*77f0*/  LDG.E R16, desc[UR8][R16.64] ;  /* 0x0000000810107981 */ /* 0x000ea2000c1e1900 */
[----:B------:R-:W-:-:S04]  /*7800*/  IMAD.IADD R0, R11, 0x1, R0 ;  /* 0x000000010b007824 */ /* 0x000fc800078e0200 */
[----:B------:R-:W-:-:S05]  /*7810*/  IMAD R0, R0, 0x4, R3 ;  /* 0x0000000400007824 */ /* 0x000fca00078e0203 */
[----:B------:R-:W2:Y:S02]  /*7820*/  LDS R19, [R0] ;  /* 0x0000000000137984 */ /* 0x000ea40000000800 */
[----:B--2---:R-:W-:-:S05]  /*7830*/  FADD R19, -R16, R19 ;  /* 0x0000001310137221 */ /* 0x004fca0000000100 */
[----:B------:R2:W-:Y:S02]  /*7840*/  STS [R0], R19 ;  /* 0x0000001300007388 */ /* 0x0005e40000000800 */
.L_x_2405:
[----:B------:R-:W-:Y:S05]  /*7850*/  BSYNC B0 ;  /* 0x0000000000007941 */ /* 0x000fea0003800000 */
.L_x_2404:
        /* <DEDUP_REMOVED lines=21> */
.L_x_2416:
[----:B------:R-:W-:Y:S02]  /*79b0*/  IMAD.IADD R16, R11, 0x1, R0 ;  /* 0x000000010b107824 */ /* 0x000fe400078e0200 */
[----:B------:R-:W-:-:S03]  /*79c0*/  VIADD R0, R0, 0x80 ;  /* 0x0000008000007836 */ /* 0x000fc60000000000 */
[----:B------:R-:W-:-:S05]  /*79d0*/  LEA R26, R16, R3, 0x2 ;  /* 0x00000003101a7211 */ /* 0x000fca00078e10ff */
        /* <DEDUP_REMOVED lines=23> */
.L_x_2415:
[----:B------:R-:W-:Y:S05]  /*7b50*/  BSYNC B1 ;  /* 0x0000000000017941 */ /* 0x000fea0003800000 */
.L_x_2414:
[----:B------:R-:W-:Y:S01]  /*7b60*/  IMAD.IADD R16, R25, 0x1, -R0 ;  /* 0x0000000119107824 */ /* 0x000fe200078e0a00 */
[----:B------:R-:W-:Y:S04]  /*7b70*/  BSSY B1, `(.L_x_2417) ;  /* 0x0000011000017945 */ /* 0x000fe80003800000 */
[----:B------:R-:W-:-:S13]  /*7b80*/  ISETP.GT.AND P2, PT, R16, 0x20, PT ;  /* 0x000000201000780c */ /* 0x000fda0003f44270 */
[----:B------:R-:W-:Y:S05]  /*7b90*/  @!P2 BRA `(.L_x_2418) ;  /* 0x000000000038a947 */ /* 0x000fea0003800000 */
[----:B------:R-:W-:Y:S01]  /*7ba0*/  IADD3 R16, R11, R0, RZ ;  /* 0x000000000b107210 */ /* 0x000fe20007ffe0ff */
[----:B------:R-:W-:-:S04]  /*7bb0*/  VIADD R0, R0, 0x40 ;  /* 0x0000004000007836 */ /* 0x000fc80000000000 */
        /* <DEDUP_REMOVED lines=12> */
.L_x_2418:
[----:B------:R-:W-:Y:S05]  /*7c80*/  BSYNC B1 ;  /* 0x0000000000017941 */ /* 0x000fea0003800000 */
.L_x_2417:
[----:B------:R-:W-:-:S13]  /*7c90*/  ISETP.LT.OR P0, PT, R0, R25, P0 ;  /* 0x000000190000720c */ /* 0x000fda0000701670 */
[----:B------:R-:W-:-:S05]  /*7ca0*/  @P0 IADD3 R0, R11, R0, RZ ;  /* 0x000000000b000210 */ /* 0x000fca0007ffe0ff */
[----:B------:R-:W-:-:S05]  /*7cb0*/  @P0 IMAD R0, R0, 0x4, R3 ;  /* 0x0000000400000824 */ /* 0x000fca00078e0203 */
[----:B------:R-:W0:Y:S02]  /*7cc0*/  @P0 LDS R17, [R0] ;  /* 0x0000000000110984 */ /* 0x000e240000000800 */
[----:B01-3--:R-:W-:-:S04]  /*7cd0*/  @P0 FSETP.GEU.AND P2, PT, R17, R24, PT ;  /* 0x000000181100020b */ /* 0x00bfc80003f4e000 */
[----:B------:R-:W-:-:S04]  /*7ce0*/  @P0 FSEL R17, R24, R17, !P2 ;  /* 0x0000001118110208 */ /* 0x000fc80005000000 */
[----:B--2-4-:R-:W0:Y:S08]  /*7cf0*/  @P0 F2F.F64.F32 R20, R17 ;  /* 0x0000001100140310 */ /* 0x014e300000201800 */
[----:B0-----:R2:W0:Y:S02]  /*7d00*/  @P0 F2F.F32.F64 R24, R20 ;  /* 0x0000001400180310 */ /* 0x0014240000301000 */
.L_x_2413:
[----:B------:R-:W-:Y:S05]  /*7d10*/  BSYNC B0 ;  /* 0x0000000000007941 */ /* 0x000fea0003800000 */
.L_x_2412:
        /* <DEDUP_REMOVED lines=41> */
.L_x_2421:
[----:B0-2---:R-:W-:Y:S02]  /*7fb0*/  IMAD.IADD R16, R11, 0x1, R0 ;  /* 0x000000010b107824 */ /* 0x005fe400078e0200 */
[----:B------:R-:W-:-:S03]  /*7fc0*/  VIADD R0, R0, 0x20 ;  /* 0x0000002000007836 */ /* 0x000fc60000000000 */
[----:B------:R-:W-:Y:S02]  /*7fd0*/  LEA R16, R16, R3, 0x2 ;  /* 0x0000000310107211 */ /* 0x000fe400078e10ff */
[----:B------:R-:W-:-:S03]  /*7fe0*/  ISETP.GE.AND P0, PT, R0, R25, PT ;  /* 0x000000190000720c */ /* 0x000fc60003f06270 */
[----:B------:R-:W1:Y:S02]  /*7ff0*/  LDS R17, [R16] ;  /* 0x0000000010117984 */ /* 0x000e640000000800 */
[----:B-1----:R-:W-:-:S04]  /*8000*/  FADD R17, -R22, R17 ;  /* 0x0000001116117221 */ /* 0x002fc80000000100 */
        /* <DEDUP_REMOVED lines=8> */
[----:B------:R2:W-:Y:S01]  /*8090*/  STS [R16], R17 ;  /* 0x0000001110007388 */ /* 0x0005e20000000800 */
[----:B------:R-:W-:Y:S05]  /*80a0*/  @!P0 BRA `(.L_x_2421) ;  /* 0xfffffffc00c08947 */ /* 0x000fea000383ffff */
.L_x_2420:
[----:B------:R-:W-:Y:S05]  /*80b0*/  BSYNC B0 ;  /* 0x0000000000007941 */ /* 0x000fea0003800000 */
.L_x_2419:
        /* <DEDUP_REMOVED lines=16> */
.L_x_2426:
[----:B0-2---:R-:W-:Y:S01]  /*81c0*/  IADD3 R16, R11, R0, RZ ;  /* 0x000000000b107210 */ /* 0x005fe20007ffe0ff */
[----:B------:R-:W-:-:S04]  /*81d0*/  VIADD R0, R0, 0x80 ;  /* 0x0000008000007836 */ /* 0x000fc80000000000 */
[----:B------:R-:W-:Y:S01]  /*81e0*/  IMAD R26, R16, 0x4, R3 ;  /* 0x00000004101a7824 */ /* 0x000fe200078e0203 */
[----:B------:R-:W-:-:S04]  /*81f0*/  ISETP.GE.AND P1, PT, R0, R29, PT ;  /* 0x0000001d0000720c */ /* 0x000fc80003f26270 */
        /* <DEDUP_REMOVED lines=18> */
.L_x_2425:
[----:B------:R-:W-:Y:S05]  /*8320*/  BSYNC B1 ;  /* 0x0000000000017941 */ /* 0x000fea0003800000 */
.L_x_2424:
[----:B------:R-:W-:Y:S01]  /*8330*/  IADD3 R18, -R0, R25, RZ ;  /* 0x0000001900127210 */ /* 0x000fe20007ffe1ff */
[----:B------:R-:W-:Y:S03]  /*8340*/  BSSY B1, `(.L_x_2427) ;  /* 0x000000f000017945 */ /* 0x000fe60003800000 */
[----:B------:R-:W-:-:S13]  /*8350*/  ISETP.GT.AND P1, PT, R18, 0x20, PT ;  /* 0x000000201200780c */ /* 0x000fda0003f24270 */
[----:B------:R-:W-:Y:S05]  /*8360*/  @!P1 BRA `(.L_x_2428) ;  /* 0x0000000000309947 */ /* 0x000fea0003800000 */
[----:B0-2---:R-:W-:Y:S01]  /*8370*/  IMAD.IADD R16, R11, 0x1, R0 ;  /* 0x000000010b107824 */ /* 0x005fe200078e0200 */
[----:B------:R-:W-:Y:S02]  /*8380*/  PLOP3.LUT P0, PT, PT, PT, PT, 0x8, 0x0 ;  /* 0x000000000000781c */ /* 0x000fe40003f0e170 */
[----:B------:R-:W-:Y:S01]  /*8390*/  IADD3 R0, R0, 0x40, RZ ;  /* 0x0000004000007810 */ /* 0x000fe20007ffe0ff */
        /* <DEDUP_REMOVED lines=9> */
.L_x_2428:
[----:B------:R-:W-:Y:S05]  /*8430*/  BSYNC B1 ;  /* 0x0000000000017941 */ /* 0x000fea0003800000 */
.L_x_2427:
[----:B------:R-:W-:-:S13]  /*8440*/  ISETP.LT.OR P0, PT, R0, R25, P0 ;  /* 0x000000190000720c */ /* 0x000fda0000701670 */
[----:B------:R-:W-:-:S04]  /*8450*/  @P0 IMAD.IADD R0, R11, 0x1, R0 ;  /* 0x000000010b000824 */ /* 0x000fc800078e0200 */
[----:B------:R-:W-:-:S05]  /*8460*/  @P0 IMAD R0, R0, 0x4, R3 ;  /* 0x0000000400000824 */ /* 0x000fca00078e0203 */
[----:B------:R-:W0:Y:S02]  /*8470*/  @P0 LDS R19, [R0] ;  /* 0x0000000000130984 */ /* 0x000e240000000800 */
[----:B01-3--:R-:W-:-:S04]  /*8480*/  @P0 FADD R19, R24, R19 ;  /* 0x0000001318130221 */ /* 0x00bfc80000000000 */
[----:B--2-4-:R-:W0:Y:S08]  /*8490*/  @P0 F2F.F64.F32 R16, R19 ;  /* 0x0000001300100310 */ /* 0x014e300000201800 */
[----:B0-----:R2:W3:Y:S02]  /*84a0*/  @P0 F2F.F32.F64 R24, R16 ;  /* 0x0000001000180310 */ /* 0x0014e40000301000 */
.L_x_2423:
[----:B------:R-:W-:Y:S05]  /*84b0*/  BSYNC B0 ;  /* 0x0000000000007941 */ /* 0x000fea0003800000 */
.L_x_2422:
        /* <DEDUP_REMOVED lines=35> */
.L_x_2433:
[----:B--2---:R-:W-:Y:S01]  /*86f0*/  IMAD.IADD R18, R11, 0x1, R0 ;  /* 0x000000010b127824 */ /* 0x004fe200078e0200 */
[----:B-1----:R-:W1:Y:S01]  /*8700*/  MUFU.RCP R20, R19 ;  /* 0x0000001300147308 */ /* 0x002e620000001000 */
[----:B------:R-:W-:Y:S01]  /*8710*/  IADD3 R0, R0, 0x20, RZ ;  /* 0x0000002000007810 */ /* 0x000fe20007ffe0ff */
[----:B------:R-:W-:Y:S01]  /*8720*/  BSSY B1, `(.L_x_2431) ;  /* 0x000000f000017945 */ /* 0x000fe20003800000 */
[----:B------:R-:W-:Y:S02]  /*8730*/  IMAD R18, R18, 0x4, R3 ;  /* 0x0000000412127824 */ /* 0x000fe400078e0203 */
        /* <DEDUP_REMOVED lines=9> */
[----:B------:R-:W-:Y:S01]  /*87d0*/  IMAD.MOV.U32 R17, RZ, RZ, R19 ;  /* 0x000000ffff117224 */ /* 0x000fe200078e0013 */
[----:B------:R-:W-:-:S07]  /*87e0*/  MOV R20, 0x8800 ;  /* 0x0000880000147802 */ /* 0x000fce0000000f00 */
[----:B------:R-:W-:Y:S05]  /*87f0*/  CALL.REL.NOINC `($__internal_29_$__cuda_sm3x_div_rn_noftz_f32_slowpath) ;  /* 0x0000001c00b47944 */ /* 0x000fea0003c00000 */
[----:B------:R-:W-:-:S07]  /*8800*/  IMAD.MOV.U32 R17, RZ, RZ, R22 ;  /* 0x000000ffff117224 */ /* 0x000fce00078e0016 */
.L_x_2432:
[----:B------:R-:W-:Y:S05]  /*8810*/  BSYNC B1 ;  /* 0x0000000000017941 */ /* 0x000fea0003800000 */
.L_x_2431:
[----:B------:R2:W-:Y:S01]  /*8820*/  STS [R18], R17 ;  /* 0x0000001112007388 */ /* 0x0005e20000000800 */
[----:B------:R-:W-:Y:S05]  /*8830*/  @!P5 BRA `(.L_x_2433) ;  /* 0xfffffffc00acd947 */ /* 0x000fea000383ffff */
.L_x_2430:
[----:B------:R-:W-:Y:S05]  /*8840*/  BSYNC B0 ;  /* 0x0000000000007941 */ /* 0x000fea0003800000 */
.L_x_2429:
        /* <DEDUP_REMOVED lines=12> */
[----:B------:R-:W-:Y:S01]  /*8910*/  PLOP3.LUT P0, PT, PT, PT, PT, 0x8, 0x0 ;  /* 0x000000000000781c */ /* 0x000fe20003f0e170 */
[----:B------:R-:W-:-:S12]  /*8920*/  VIADD R27, R25, 0xffffffa0 ;  /* 0xffffffa0191b7836 */ /* 0x000fd80000000000 */
.L_x_2437:
[----:B0-2---:R-:W-:Y:S01]  /*8930*/  IADD3 R17, R9, R0, RZ ;  /* 0x0000000009117210 */ /* 0x005fe20007ffe0ff */
        /* <DEDUP_REMOVED lines=27> */
.L_x_2436:
[----:B------:R-:W-:Y:S05]  /*8af0*/  BSYNC B1 ;  /* 0x0000000000017941 */ /* 0x000fea0003800000 */
.L_x_2435:
        /* <DEDUP_REMOVED lines=22> */
.L_x_2439:
[----:B------:R-:W-:Y:S05]  /*8c60*/  BSYNC B1 ;  /* 0x0000000000017941 */ /* 0x000fea0003800000 */
.L_x_2438:
        /* <DEDUP_REMOVED lines=13> */
.L_x_2434:
[----:B------:R-:W-:Y:S05]  /*8d40*/  BSYNC B0 ;  /* 0x0000000000007941 */ /* 0x000fea0003800000 */
.L_x_2411:
        /* <DEDUP_REMOVED lines=23> */
.L_x_2446:
        /* <DEDUP_REMOVED lines=22> */
.L_x_2445:
[----:B------:R-:W-:Y:S05]  /*9020*/  BSYNC B1 ;  /* 0x0000000000017941 */ /* 0x000fea0003800000 */
.L_x_2444:
        /* <DEDUP_REMOVED lines=16> */
.L_x_2448:
[----:B------:R-:W-:Y:S05]  /*9130*/  BSYNC B1 ;  /* 0x0000000000017941 */ /* 0x000fea0003800000 */
.L_x_2447:
[----:B------:R-:W-:-:S13]  /*9140*/  ISETP.LT.OR P0, PT, R0, R25, P0 ;  /* 0x000000190000720c */ /* 0x000fda0000701670 */
[----:B------:R-:W-:-:S05]  /*9150*/  @P0 IADD3 R0, R11, R0, RZ ;  /* 0x000000000b000210 */ /* 0x000fca0007ffe0ff */
[----:B------:R-:W-:-:S05]  /*9160*/  @P0 IMAD R0, R0, 0x4, R3 ;  /* 0x0000000400000824 */ /* 0x000fca00078e0203 */
[----:B------:R-:W0:Y:S02]  /*9170*/  @P0 LDS R19, [R0] ;  /* 0x0000000000130984 */ /* 0x000e240000000800 */
[----:B01-3--:R-:W-:-:S04]  /*9180*/  @P0 FADD R19, R24, R19 ;  /* 0x0000001318130221 */ /* 0x00bfc80000000000 */
[----:B--2-4-:R-:W0:Y:S08]  /*9190*/  @P0 F2F.F64.F32 R16, R19 ;  /* 0x0000001300100310 */ /* 0x014e300000201800 */
[----:B0-----:R2:W3:Y:S02]  /*91a0*/  @P0 F2F.F32.F64 R24, R16 ;  /* 0x0000001000180310 */ /* 0x0014e40000301000 */
.L_x_2443:
[----:B------:R-:W-:Y:S05]  /*91b0*/  BSYNC B0 ;  /* 0x0000000000007941 */ /* 0x000fea0003800000 */
.L_x_2442:
        /* <DEDUP_REMOVED lines=37> */
.L_x_2452:
        /* <DEDUP_REMOVED lines=22> */
[----:B------:R-:W-:Y:S05]  /*9570*/  CALL.REL.NOINC `($__internal_27_$__cuda_sm20_div_rn_f64_full) ;  /* 0x0000000800087944 */ /* 0x000fea0003c00000 */
.L_x_2451:
[----:B------:R-:W-:Y:S05]  /*9580*/  BSYNC B1 ;  /* 0x0000000000017941 */ /* 0x000fea0003800000 */
.L_x_2450:
[----:B------:R-:W0:Y:S02]  /*9590*/  F2F.F32.F64 R18, R18 ;  /* 0x0000001200127310 */ /* 0x000e240000301000 */
[----:B0-----:R0:W-:Y:S01]  /*95a0*/  STS [R37], R18 ;  /* 0x0000001225007388 */ /* 0x0011e20000000800 */
[----:B------:R-:W-:Y:S05]  /*95b0*/  @!P1 BRA `(.L_x_2452) ;  /* 0xfffffffc00949947 */ /* 0x000fea000383ffff */
.L_x_2449:
[----:B------:R-:W-:Y:S05]  /*95c0*/  BSYNC B0 ;  /* 0x0000000000007941 */ /* 0x000fea0003800000 */
.L_x_2441:
[----:B------:R-:W-:Y:S01]  /*95d0*/  NOP ;  /* 0x0000000000007918 */ /* 0x000fe20000000000 */
.L_x_2440:
[----:B-1----:R-:W1:Y:S01]  /*95e0*/  LDC R27, c[0x0][0x220] ;  /* 0x00008800ff1b7b82 */ /* 0x002e620000000800 */
[----:B------:R-:W-:Y:S01]  /*95f0*/  ULDC UR5, c[0x0][0x21c] ;  /* 0x0000870000057ab9 */ /* 0x000fe20000000800 */
[----:B------:R-:W-:Y:S01]  /*9600*/  ULDC UR4, c[0x0][0x230] ;  /* 0x00008c0000047ab9 */ /* 0x000fe20000000800 */
[----:B------:R-:W-:Y:S01]  /*9610*/  ULDC.64 UR10, c[0x0][0x248] ;  /* 0x00009200000a7ab9 */ /* 0x000fe20000000a00 */
[----:B------:R-:W-:Y:S01]  /*9620*/  BSSY B0, `(.L_x_2453) ;  /* 0x0000070000007945 */ /* 0x000fe20003800000 */
[----:B-1----:R-:W-:-:S13]  /*9630*/  ISETP.GE.AND P0, PT, R6, R27, PT ;  /* 0x0000001b0600720c */ /* 0x002fda0003f06270 */
        /* <DEDUP_REMOVED lines=9> */
.L_x_2457:
[-C--:B--2-4-:R-:W-:Y:S01]  /*96d0*/  IADD3 R17, R9, R0.reuse, RZ ;  /* 0x0000000009117210 */ /* 0x094fe20007ffe0ff */
        /* <DEDUP_REMOVED lines=44> */
.L_x_2456:
[----:B------:R-:W-:Y:S05]  /*99a0*/  BSYNC B1 ;  /* 0x0000000000017941 */ /* 0x000fea0003800000 */
.L_x_2455:
[----:B--234-:R-:W-:Y:S01]  /*99b0*/  IADD3 R16, -R0, R27, RZ ;  /* 0x0000001b00107210 */ /* 0x01cfe20007ffe1ff */
        /* <DEDUP_REMOVED lines=32> */
.L_x_2459:
[----:B------:R-:W-:Y:S05]  /*9bc0*/  BSYNC B1 ;  /* 0x0000000000017941 */ /* 0x000fea0003800000 */
.L_x_2458:
        /* <DEDUP_REMOVED lines=21> */
.L_x_2454:
[----:B------:R-:W-:Y:S05]  /*9d20*/  BSYNC B0 ;  /* 0x0000000000007941 */ /* 0x000fea0003800000 */
.L_x_2453:
[----:B------:R-:W-:Y:S01]  /*9d30*/  ULDC UR4, c[0x0][0xc] ;  /* 0x0000030000047ab9 */ /* 0x000fe20000000800 */
[----:B------:R5:W-:Y:S06]  /*9d40*/  MEMBAR.SC.CTA ;  /* 0x0000000000007992 */ /* 0x000bec0000000000 */
[----:B-----5:R-:W-:Y:S01]  /*9d50*/  UIADD3 UR6, UR4, UR6, URZ ;  /* 0x0000000604067290 */ /* 0x020fe2000fffe03f */
[----:B------:R-:W-:-:S05]  /*9d60*/  NOP ;  /* 0x0000000000007918 */ /* 0x000fca0000000000 */
[----:B------:R-:W-:-:S13]  /*9d70*/  ISETP.LE.AND P0, PT, R2, UR6, PT ;  /* 0x0000000602007c0c */ /* 0x000fda000bf03270 */
[----:B------:R-:W-:Y:S05]  /*9d80*/  @!P0 BRA `(.L_x_2460) ;  /* 0xffffff6400e48947 */ /* 0x000fea000383ffff */
[----:B------:R-:W-:Y:S05]  /*9d90*/  EXIT ;  /* 0x000000000000794d */ /* 0x000fea0003800000 */
        .weak           $__internal_27_$__cuda_sm20_div_rn_f64_full
        .type           $__internal_27_$__cuda_sm20_div_rn_f64_full,@function
        .size           $__internal_27_$__cuda_sm20_div_rn_f64_full,($__internal_28_$__cuda_sm20_rcp_rn_f32_slowpath - $__internal_27_$__cuda_sm20_div_rn_f64_full)
$__internal_27_$__cuda_sm20_div_rn_f64_full:
        /* <DEDUP_REMOVED lines=66> */
.L_x_2462:
        /* <DEDUP_REMOVED lines=16> */
.L_x_2465:
[----:B------:R-:W-:Y:S01]  /*a2c0*/  LOP3.LUT R23, R29, 0x80000, RZ, 0xfc, !PT ;  /* 0x000800001d177812 */ /* 0x000fe200078efcff */
[----:B------:R-:W-:Y:S01]  /*a2d0*/  IMAD.MOV.U32 R22, RZ, RZ, R28 ;  /* 0x000000ffff167224 */ /* 0x000fe200078e001c */
[----:B------:R-:W-:Y:S06]  /*a2e0*/  BRA `(.L_x_2463) ;  /* 0x0000000000087947 */ /* 0x000fec0003800000 */
.L_x_2464:
[----:B------:R-:W-:Y:S02]  /*a2f0*/  LOP3.LUT R23, R17, 0x80000, RZ, 0xfc, !PT ;  /* 0x0008000011177812 */ /* 0x000fe400078efcff */
[----:B------:R-:W-:-:S07]  /*a300*/  MOV R22, R16 ;  /* 0x0000001000167202 */ /* 0x000fce0000000f00 */
.L_x_2463:
[----:B------:R-:W-:Y:S05]  /*a310*/  BSYNC B2 ;  /* 0x0000000000027941 */ /* 0x000fea0003800000 */
.L_x_2461:
[----:B------:R-:W-:Y:S01]  /*a320*/  HFMA2.MMA R17, -RZ, RZ, 0, 0 ;  /* 0x00000000ff117435 */ /* 0x000fe200000001ff */
[----:B------:R-:W-:Y:S01]  /*a330*/  IMAD.MOV.U32 R16, RZ, RZ, R0 ;  /* 0x000000ffff107224 */ /* 0x000fe200078e0000 */
[----:B------:R-:W-:Y:S01]  /*a340*/  MOV R19, R23 ;  /* 0x0000001700137202 */ /* 0x000fe20000000f00 */
[----:B------:R-:W-:-:S03]  /*a350*/  IMAD.MOV.U32 R18, RZ, RZ, R22 ;  /* 0x000000ffff127224 */ /* 0x000fc600078e0016 */
[----:B------:R-:W-:Y:S05]  /*a360*/  RET.REL.NODEC R16 `(_ZN18transformer_engine45fused_topk_with_score_function_forward_kernelIffEEvPKT_iiibiifiPKT0_PS1_PbS7_) ;  /* 0xffffff5c10247950 */ /* 0x000fea0003c3ffff */
        .weak           $__internal_28_$__cuda_sm20_rcp_rn_f32_slowpath
        .type           $__internal_28_$__cuda_sm20_rcp_rn_f32_slowpath,@function
        .size           $__internal_28_$__cuda_sm20_rcp_rn_f32_slowpath,($__internal_29_$__cuda_sm3x_div_rn_noftz_f32_slowpath - $__internal_28_$__cuda_sm20_rcp_rn_f32_slowpath)
$__internal_28_$__cuda_sm20_rcp_rn_f32_slowpath:
        /* <DEDUP_REMOVED lines=16> */
.L_x_2467:
        /* <DEDUP_REMOVED lines=33> */
.L_x_2469:
[----:B------:R0:W1:Y:S02]  /*a680*/  MUFU.RCP R21, R16 ;  /* 0x0000001000157308 */ /* 0x0000640000001000 */
.L_x_2468:
[----:B------:R-:W-:Y:S05]  /*a690*/  BSYNC B2 ;  /* 0x0000000000027941 */ /* 0x000fea0003800000 */
.L_x_2466:
[----:B------:R-:W-:Y:S01]  /*a6a0*/  HFMA2.MMA R17, -RZ, RZ, 0, 0 ;  /* 0x00000000ff117435 */ /* 0x000fe200000001ff */
[----:B0-----:R-:W-:-:S05]  /*a6b0*/  IMAD.MOV.U32 R16, RZ, RZ, R20 ;  /* 0x000000ffff107224 */ /* 0x001fca00078e0014 */
[----:B-1----:R-:W-:Y:S05]  /*a6c0*/  RET.REL.NODEC R16 `(_ZN18transformer_engine45fused_topk_with_score_function_forward_kernelIffEEvPKT_iiibiifiPKT0_PS1_PbS7_) ;  /* 0xffffff58104c7950 */ /* 0x002fea0003c3ffff */
        .weak           $__internal_29_$__cuda_sm3x_div_rn_noftz_f32_slowpath
        .type           $__internal_29_$__cuda_sm3x_div_rn_noftz_f32_slowpath,@function
        .size           $__internal_29_$__cuda_sm3x_div_rn_noftz_f32_slowpath,(.L_x_2511 - $__internal_29_$__cuda_sm3x_div_rn_noftz_f32_slowpath)
$__internal_29_$__cuda_sm3x_div_rn_noftz_f32_slowpath:
        /* <DEDUP_REMOVED lines=36> */
.L_x_2471:
        /* <DEDUP_REMOVED lines=51> */
.L_x_2478:
[----:B------:R-:W-:-:S04]  /*ac40*/  LOP3.LUT R16, R16, 0x80000000, RZ, 0xc0, !PT ;  /* 0x8000000010107812 */ /* 0x000fc800078ec0ff */
[----:B------:R-:W-:Y:S01]  /*ac50*/  LOP3.LUT R16, R16, 0x7f800000, RZ, 0xfc, !PT ;  /* 0x7f80000010107812 */ /* 0x000fe200078efcff */
[----:B------:R-:W-:Y:S06]  /*ac60*/  BRA `(.L_x_2479) ;  /* 0x0000000000047947 */ /* 0x000fec0003800000 */
.L_x_2477:
[----:B------:R-:W-:-:S07]  /*ac70*/  IMAD R16, R23, 0x800000, R16 ;  /* 0x0080000017107824 */ /* 0x000fce00078e0210 */
.L_x_2479:
[----:B------:R-:W-:Y:S05]  /*ac80*/  BSYNC B3 ;  /* 0x0000000000037941 */ /* 0x000fea0003800000 */
.L_x_2476:
[----:B------:R-:W-:Y:S05]  /*ac90*/  BRA `(.L_x_2480) ;  /* 0x0000000000207947 */ /* 0x000fea0003800000 */
.L_x_2475:
[----:B------:R-:W-:-:S04]  /*aca0*/  LOP3.LUT R16, R17, 0x80000000, R16, 0x48, !PT ;  /* 0x8000000011107812 */ /* 0x000fc800078e4810 */
[----:B------:R-:W-:Y:S01]  /*acb0*/  LOP3.LUT R16, R16, 0x7f800000, RZ, 0xfc, !PT ;  /* 0x7f80000010107812 */ /* 0x000fe200078efcff */
[----:B------:R-:W-:Y:S06]  /*acc0*/  BRA `(.L_x_2480) ;  /* 0x0000000000147947 */ /* 0x000fec0003800000 */
.L_x_2474:
[----:B------:R-:W-:Y:S01]  /*acd0*/  LOP3.LUT R16, R17, 0x80000000, R16, 0x48, !PT ;  /* 0x8000000011107812 */ /* 0x000fe200078e4810 */
[----:B------:R-:W-:Y:S06]  /*ace0*/  BRA `(.L_x_2480) ;  /* 0x00000000000c7947 */ /* 0x000fec0003800000 */
.L_x_2473:
[----:B------:R-:W0:Y:S01]  /*acf0*/  MUFU.RSQ R16, -QNAN ;  /* 0xffc0000000107908 */ /* 0x000e220000001400 */
[----:B------:R-:W-:Y:S05]  /*ad00*/  BRA `(.L_x_2480) ;  /* 0x0000000000047947 */ /* 0x000fea0003800000 */
.L_x_2472:
[----:B------:R-:W-:-:S07]  /*ad10*/  FADD.FTZ R16, R16, R17 ;  /* 0x0000001110107221 */ /* 0x000fce0000010000 */
.L_x_2480:
[----:B------:R-:W-:Y:S05]  /*ad20*/  BSYNC B2 ;  /* 0x0000000000027941 */ /* 0x000fea0003800000 */
.L_x_2470:
[----:B------:R-:W-:Y:S01]  /*ad30*/  HFMA2.MMA R17, -RZ, RZ, 0, 0 ;  /* 0x00000000ff117435 */ /* 0x000fe200000001ff */
[----:B0-----:R-:W-:Y:S01]  /*ad40*/  MOV R22, R16 ;  /* 0x0000001000167202 */ /* 0x001fe20000000f00 */
[----:B------:R-:W-:-:S04]  /*ad50*/  IMAD.MOV.U32 R16, RZ, RZ, R20 ;  /* 0x000000ffff107224 */ /* 0x000fc800078e0014 */
[----:B------:R-:W-:Y:S05]  /*ad60*/  RET.REL.NODEC R16 `(_ZN18transformer_engine45fused_topk_with_score_function_forward_kernelIffEEvPKT_iiibiifiPKT0_PS1_PbS7_) ;  /* 0xffffff5010a47950 */ /* 0x000fea0003c3ffff */
.L_x_2481:
        /* <DEDUP_REMOVED lines=9> */
.L_x_2511:


//--------------------- .nv.shared._ZN18transformer_engine46fused_topk_with_score_function_backward_kernelI13__nv_bfloat16EEvPKbPKT_S6_iiibfiPS4_ --------------------------
	.section	.nv.shared._ZN18transformer_engine46fused_topk_with_score_function_backward_kernelI13__nv_bfloat16EEvPKbPKT_S6_iiibfiPS4_,"aw",@nobits
	.sectionflags	@""
	.align	16
	.zero		1024


//--------------------- .nv.shared.reserved.0     --------------------------
	.section	.nv.shared.reserved.0,"aw",@nobits
	.weak		__nv_reservedSMEM_offset_0_alias
	.size		__nv_reservedSMEM_offset_0_alias, 0, 0
	.other		__nv_reservedSMEM_offset_0_alias,@"STO_CUDA_RESERVED_SHARED STV_DEFAULT"
__nv_reservedSMEM_offset_0_alias:
	.zero		0


//--------------------- .nv.shared._ZN18transformer_engine46fused_topk_with_score_function_backward_kernelI6__halfEEvPKbPKT_S6_iiibfiPS4_ --------------------------
	.section	.nv.shared._ZN18transformer_engine46fused_topk_with_score_function_backward_kernelI6__halfEEvPKbPKT_S6_iiibfiPS4_,"aw",@nobits
	.sectionflags	@""
	.align	16
	.zero		1024


//--------------------- .nv.shared._ZN18transformer_engine46fused_topk_with_score_function_backward_kernelIfEEvPKbPKT_S5_iiibfiPS3_ --------------------------
	.section	.nv.shared._ZN18transformer_engine46fused_topk_with_score_function_backward_kernelIfEEvPKbPKT_S5_iiibfiPS3_,"aw",@nobits
	.sectionflags	@""
	.align	16
	.zero		1024


//--------------------- .nv.shared._ZN18transformer_engine45fused_topk_with_score_function_forward_kernelI13__nv_bfloat16S1_EEvPKT_iiibiifiPKT0_PS2_PbS8_ --------------------------
	.section	.nv.shared._ZN18transformer_engine45fused_topk_with_score_function_forward_kernelI13__nv_bfloat16S1_EEvPKT_iiibiifiPKT0_PS2_PbS8_,"aw",@nobits
	.sectionflags	@""
	.align	16
	.zero		1024


//--------------------- .nv.shared._ZN18transformer_engine45fused_topk_with_score_function_forward_kernelI13__nv_bfloat166__halfEEvPKT_iiibiifiPKT0_PS3_PbS9_ --------------------------
	.section	.nv.shared._ZN18transformer_engine45fused_topk_with_score_function_forward_kernelI13__nv_bfloat166__halfEEvPKT_iiibiifiPKT0_PS3_PbS9_,"aw",@nobits
	.sectionflags	@""
	.align	16
	.zero		1024


//--------------------- .nv.shared._ZN18transformer_engine45fused_topk_with_score_function_forward_kernelI13__nv_bfloat16fEEvPKT_iiibiifiPKT0_PS2_PbS8_ --------------------------
	.section	.nv.shared._ZN18transformer_engine45fused_topk_with_score_function_forward_kernelI13__nv_bfloat16fEEvPKT_iiibiifiPKT0_PS2_PbS8_,"aw",@nobits
	.sectionflags	@""
	.align	16
	.zero		1024


//--------------------- .nv.shared._ZN18transformer_engine45fused_topk_with_score_function_forward_kernelI6__half13__nv_bfloat16EEvPKT_iiibiifiPKT0_PS3_PbS9_ --------------------------
	.section	.nv.shared._ZN18transformer_engine45fused_topk_with_score_function_forward_kernelI6__half13__nv_bfloat16EEvPKT_iiibiifiPKT0_PS3_PbS9_,"aw",@nobits
	.sectionflags	@""
	.align	16
	.zero		1024


//--------------------- .nv.shared._ZN18transformer_engine45fused_topk_with_score_function_forward_kernelI6__halfS1_EEvPKT_iiibiifiPKT0_PS2_PbS8_ --------------------------
	.section	.nv.shared._ZN18transformer_engine45fused_topk_with_score_function_forward_kernelI6__halfS1_EEvPKT_iiibiifiPKT0_PS2_PbS8_,"aw",@nobits
	.sectionflags	@""
	.align	16
	.zero		1024


//--------------------- .nv.shared._ZN18transformer_engine45fused_topk_with_score_function_forward_kernelI6__halffEEvPKT_iiibiifiPKT0_PS2_PbS8_ --------------------------
	.section	.nv.shared._ZN18transformer_engine45fused_topk_with_score_function_forward_kernelI6__halffEEvPKT_iiibiifiPKT0_PS2_PbS8_,"aw",@nobits
	.sectionflags	@""
	.align	16
	.zero		1024


//--------------------- .nv.shared._ZN18transformer_engine45fused_topk_with_score_function_forward_kernelIf13__nv_bfloat16EEvPKT_iiibiifiPKT0_PS2_PbS8_ --------------------------
	.section	.nv.shared._ZN18transformer_engine45fused_topk_with_score_function_forward_kernelIf13__nv_bfloat16EEvPKT_iiibiifiPKT0_PS2_PbS8_,"aw",@nobits
	.sectionflags	@""
	.align	16
	.zero		1024


//--------------------- .nv.shared._ZN18transformer_engine45fused_topk_with_score_function_forward_kernelIf6__halfEEvPKT_iiibiifiPKT0_PS2_PbS8_ --------------------------
	.section	.nv.shared._ZN18transformer_engine45fused_topk_with_score_function_forward_kernelIf6__halfEEvPKT_iiibiifiPKT0_PS2_PbS8_,"aw",@nobits
	.sectionflags	@""
	.align	16
	.zero		1024


//--------------------- .nv.shared._ZN18transformer_engine45fused_topk_with_score_function_forward_kernelIffEEvPKT_iiibiifiPKT0_PS1_PbS7_ --------------------------
	.section	.nv.shared._ZN18transformer_engine45fused_topk_with_score_function_forward_kernelIffEEvPKT_iiibiifiPKT0_PS1_PbS7_,"aw",@nobits
	.sectionflags	@""
	.align	16
	.zero		1024


//--------------------- .nv.constant0._ZN18transformer_engine46fused_topk_with_score_function_backward_kernelI13__nv_bfloat16EEvPKbPKT_S6_iiibfiPS4_ --------------------------
	.section	.nv.constant0._ZN18transformer_engine46fused_topk_with_score_function_backward_kernelI13__nv_bfloat16EEvPKbPKT_S6_iiibfiPS4_,"a",@progbits
	.sectionflags	@""
	.align	4
.nv.constant0._ZN18transformer_engine46fused_topk_with_score_function_backward_kernelI13__nv_bfloat16EEvPKbPKT_S6_iiibfiPS4_:
	.zero		584


//--------------------- .nv.constant0._ZN18transformer_engine46fused_topk_with_score_function_backward_kernelI6__halfEEvPKbPKT_S6_iiibfiPS4_ --------------------------
	.section	.nv.constant0._ZN18transformer_engine46fused_topk_with_score_function_backward_kernelI6__halfEEvPKbPKT_S6_iiibfiPS4_,"a",@progbits
	.sectionflags	@""
	.align	4
.nv.constant0._ZN18transformer_engine46fused_topk_with_score_function_backward_kernelI6__halfEEvPKbPKT_S6_iiibfiPS4_:
	.zero		584


//--------------------- .nv.constant0._ZN18transformer_engine46fused_topk_with_score_function_backward_kernelIfEEvPKbPKT_S5_iiibfiPS3_ --------------------------
	.section	.nv.constant0._ZN18transformer_engine46fused_topk_with_score_function_backward_kernelIfEEvPKbPKT_S5_iiibfiPS3_,"a",@progbits
	.sectionflags	@""
	.align	4
.nv.constant0._ZN18transformer_engine46fused_topk_with_score_function_backward_kernelIfEEvPKbPKT_S5_iiibfiPS3_:
	.zero		584


//--------------------- .nv.constant0._ZN18transformer_engine45fused_topk_with_score_function_forward_kernelI13__nv_bfloat16S1_EEvPKT_iiibiifiPKT0_PS2_PbS8_ --------------------------
	.section	.nv.constant0._ZN18transformer_engine45fused_topk_with_score_function_forward_kernelI13__nv_bfloat16S1_EEvPKT_iiibiifiPKT0_PS2_PbS8_,"a",@progbits
	.sectionflags	@""
	.align	4
.nv.constant0._ZN18transformer_engine45fused_topk_with_score_function_forward_kernelI13__nv_bfloat16S1_EEvPKT_iiibiifiPKT0_PS2_PbS8_:
	.zero		600


//--------------------- .nv.constant0._ZN18transformer_engine45fused_topk_with_score_function_forward_kernelI13__nv_bfloat166__halfEEvPKT_iiibiifiPKT0_PS3_PbS9_ --------------------------
	.section	.nv.constant0._ZN18transformer_engine45fused_topk_with_score_function_forward_kernelI13__nv_bfloat166__halfEEvPKT_iiibiifiPKT0_PS3_PbS9_,"a",@progbits
	.sectionflags	@""
	.align	4
.nv.constant0._ZN18transformer_engine45fused_topk_with_score_function_forward_kernelI13__nv_bfloat166__halfEEvPKT_iiibiifiPKT0_PS3_PbS9_:
	.zero		600


//--------------------- .nv.constant0._ZN18transformer_engine45fused_topk_with_score_function_forward_kernelI13__nv_bfloat16fEEvPKT_iiibiifiPKT0_PS2_PbS8_ --------------------------
	.section	.nv.constant0._ZN18transformer_engine45fused_topk_with_score_function_forward_kernelI13__nv_bfloat16fEEvPKT_iiibiifiPKT0_PS2_PbS8_,"a",@progbits
	.sectionflags	@""
	.align	4
.nv.constant0._ZN18transformer_engine45fused_topk_with_score_function_forward_kernelI13__nv_bfloat16fEEvPKT_iiibiifiPKT0_PS2_PbS8_:
	.zero		600


//--------------------- .nv.constant0._ZN18transformer_engine45fused_topk_with_score_function_forward_kernelI6__half13__nv_bfloat16EEvPKT_iiibiifiPKT0_PS3_PbS9_ --------------------------
	.section	.nv.constant0._ZN18transformer_engine45fused_topk_with_score_function_forward_kernelI6__half13__nv_bfloat16EEvPKT_iiibiifiPKT0_PS3_PbS9_,"a",@progbits
	.sectionflags	@""
	.align	4
.nv.constant0._ZN18transformer_engine45fused_topk_with_score_function_forward_kernelI6__half13__nv_bfloat16EEvPKT_iiibiifiPKT0_PS3_PbS9_:
	.zero		600


//--------------------- .nv.constant0._ZN18transformer_engine45fused_topk_with_score_function_forward_kernelI6__halfS1_EEvPKT_iiibiifiPKT0_PS2_PbS8_ --------------------------
	.section	.nv.constant0._ZN18transformer_engine45fused_topk_with_score_function_forward_kernelI6__halfS1_EEvPKT_iiibiifiPKT0_PS2_PbS8_,"a",@progbits
	.sectionflags	@""
	.align	4
.nv.constant0._ZN18transformer_engine45fused_topk_with_score_function_forward_kernelI6__halfS1_EEvPKT_iiibiifiPKT0_PS2_PbS8_:
	.zero		600


//--------------------- .nv.constant0._ZN18transformer_engine45fused_topk_with_score_function_forward_kernelI6__halffEEvPKT_iiibiifiPKT0_PS2_PbS8_ --------------------------
	.section	.nv.constant0._ZN18transformer_engine45fused_topk_with_score_function_forward_kernelI6__halffEEvPKT_iiibiifiPKT0_PS2_PbS8_,"a",@progbits
	.sectionflags	@""
	.align	4
.nv.constant0._ZN18transformer_engine45fused_topk_with_score_function_forward_kernelI6__halffEEvPKT_iiibiifiPKT0_PS2_PbS8_:
	.zero		600


//--------------------- .nv.constant0._ZN18transformer_engine45fused_topk_with_score_function_forward_kernelIf13__nv_bfloat16EEvPKT_iiibiifiPKT0_PS2_PbS8_ --------------------------
	.section	.nv.constant0._ZN18transformer_engine45fused_topk_with_score_function_forward_kernelIf13__nv_bfloat16EEvPKT_iiibiifiPKT0_PS2_PbS8_,"a",@progbits
	.sectionflags	@""
	.align	4
.nv.constant0._ZN18transformer_engine45fused_topk_with_score_function_forward_kernelIf13__nv_bfloat16EEvPKT_iiibiifiPKT0_PS2_PbS8_:
	.zero		600


//--------------------- .nv.constant0._ZN18transformer_engine45fused_topk_with_score_function_forward_kernelIf6__halfEEvPKT_iiibiifiPKT0_PS2_PbS8_ --------------------------
	.section	.nv.constant0._ZN18transformer_engine45fused_topk_with_score_function_forward_kernelIf6__halfEEvPKT_iiibiifiPKT0_PS2_PbS8_,"a",@progbits
	.sectionflags	@""
	.align	4
.nv.constant0._ZN18transformer_engine45fused_topk_with_score_function_forward_kernelIf6__halfEEvPKT_iiibiifiPKT0_PS2_PbS8_:
	.zero		600


//--------------------- .nv.constant0._ZN18transformer_engine45fused_topk_with_score_function_forward_kernelIffEEvPKT_iiibiifiPKT0_PS1_PbS7_ --------------------------
	.section	.nv.constant0._ZN18transformer_engine45fused_topk_with_score_function_forward_kernelIffEEvPKT_iiibiifiPKT0_PS1_PbS7_,"a",@progbits
	.sectionflags	@""
	.align	4
.nv.constant0._ZN18transformer_engine45fused_topk_with_score_function_forward_kernelIffEEvPKT_iiibiifiPKT0_PS1_PbS7_:
	.zero		600


//--------------------- SYMBOLS --------------------------

	.type		.nv.reservedSmem.offset0,@object
	.size		.nv.reservedSmem.offset0,0x4
